//
// Generated by NVIDIA NVVM Compiler
//
// Compiler Build ID: CL-36424714
// Cuda compilation tools, release 13.0, V13.0.88
// Based on NVVM 20.0.0
//

.version 9.0
.target sm_100
.address_size 64

	// .globl	_ZN3cub18CUB_300001_SM_10006detail11EmptyKernelIvEEvv
// _ZZN3cub18CUB_300001_SM_10006detail6reduce28DeviceReduceSingleTileKernelINS2_10policy_hubIfjN4cuda3__47maximumIfEEE10Policy1000EN6thrust24THRUST_300001_SM_1000_NS6detail15normal_iteratorINSC_10device_ptrIfEEEEPdjS8_df14absolute_valueEEvT0_T1_T2_T3_T4_T6_E12temp_storage has been demoted
// _ZZN3cub18CUB_300001_SM_10006detail6reduce18DeviceReduceKernelINS2_10policy_hubIfjN4cuda3__47maximumIfEEE10Policy1000EN6thrust24THRUST_300001_SM_1000_NS6detail15normal_iteratorINSC_10device_ptrIfEEEEjS8_f14absolute_valueEEvT0_PT3_T1_NS0_13GridEvenShareISM_EET2_T4_E12temp_storage has been demoted
// _ZZN3cub18CUB_300001_SM_10006detail6reduce28DeviceReduceSingleTileKernelINS2_10policy_hubIfjN4cuda3__47maximumIfEEE10Policy1000EPfPdiS8_dfNS5_3std3__410__identityEEEvT0_T1_T2_T3_T4_T6_E12temp_storage has been demoted
// _ZZN3cub18CUB_300001_SM_10006detail6reduce28DeviceReduceSingleTileKernelINS2_10policy_hubIfyN4cuda3__47maximumIfEEE10Policy1000EN6thrust24THRUST_300001_SM_1000_NS6detail15normal_iteratorINSC_10device_ptrIfEEEEPdyS8_df14absolute_valueEEvT0_T1_T2_T3_T4_T6_E12temp_storage has been demoted
// _ZZN3cub18CUB_300001_SM_10006detail6reduce18DeviceReduceKernelINS2_10policy_hubIfyN4cuda3__47maximumIfEEE10Policy1000EN6thrust24THRUST_300001_SM_1000_NS6detail15normal_iteratorINSC_10device_ptrIfEEEEyS8_f14absolute_valueEEvT0_PT3_T1_NS0_13GridEvenShareISM_EET2_T4_E12temp_storage has been demoted
// _ZZN3cub18CUB_300001_SM_10006detail6reduce28DeviceReduceSingleTileKernelINS2_10policy_hubIfyN4cuda3__47maximumIfEEE10Policy1000EPfPdiS8_dfNS5_3std3__410__identityEEEvT0_T1_T2_T3_T4_T6_E12temp_storage has been demoted
// _ZZN3cub18CUB_300001_SM_10006detail9transform23transform_kernel_ublkcpINS2_19async_copy_policy_tILi128EEEiN4cuda3std3__45minusIfEEN6thrust24THRUST_300001_SM_1000_NS6detail15normal_iteratorINSC_10device_ptrIfEEEEJffEEEvT0_iT1_T2_DpNS2_16aligned_base_ptrIT3_EEE3bar has been demoted
// _ZZN3cub18CUB_300001_SM_10006detail9transform23transform_kernel_ublkcpINS2_19async_copy_policy_tILi128EEElN4cuda3std3__45minusIfEEN6thrust24THRUST_300001_SM_1000_NS6detail15normal_iteratorINSC_10device_ptrIfEEEEJffEEEvT0_iT1_T2_DpNS2_16aligned_base_ptrIT3_EEE3bar has been demoted
.global .align 1 .b8 _ZN34_INTERNAL_acfa4f7b_4_k_cu_214087b34cuda3std3__45__cpo5beginE[1];
.global .align 1 .b8 _ZN34_INTERNAL_acfa4f7b_4_k_cu_214087b34cuda3std3__45__cpo3endE[1];
.global .align 1 .b8 _ZN34_INTERNAL_acfa4f7b_4_k_cu_214087b34cuda3std3__45__cpo6cbeginE[1];
.global .align 1 .b8 _ZN34_INTERNAL_acfa4f7b_4_k_cu_214087b34cuda3std3__45__cpo4cendE[1];
.global .align 1 .b8 _ZN34_INTERNAL_acfa4f7b_4_k_cu_214087b34cuda3std3__45__cpo6rbeginE[1];
.global .align 1 .b8 _ZN34_INTERNAL_acfa4f7b_4_k_cu_214087b34cuda3std3__45__cpo4rendE[1];
.global .align 1 .b8 _ZN34_INTERNAL_acfa4f7b_4_k_cu_214087b34cuda3std3__45__cpo7crbeginE[1];
.global .align 1 .b8 _ZN34_INTERNAL_acfa4f7b_4_k_cu_214087b34cuda3std3__45__cpo5crendE[1];
.global .align 1 .b8 _ZN34_INTERNAL_acfa4f7b_4_k_cu_214087b34cuda3std3__436_GLOBAL__N__acfa4f7b_4_k_cu_214087b36ignoreE[1];
.global .align 1 .b8 _ZN34_INTERNAL_acfa4f7b_4_k_cu_214087b34cuda3std3__419piecewise_constructE[1];
.global .align 1 .b8 _ZN34_INTERNAL_acfa4f7b_4_k_cu_214087b34cuda3std3__48in_placeE[1];
.global .align 1 .b8 _ZN34_INTERNAL_acfa4f7b_4_k_cu_214087b34cuda3std3__420unreachable_sentinelE[1];
.global .align 1 .b8 _ZN34_INTERNAL_acfa4f7b_4_k_cu_214087b34cuda3std3__47nulloptE[1];
.global .align 1 .b8 _ZN34_INTERNAL_acfa4f7b_4_k_cu_214087b34cuda3std3__48unexpectE[1];
.global .align 1 .b8 _ZN34_INTERNAL_acfa4f7b_4_k_cu_214087b34cuda3std6ranges3__45__cpo4swapE[1];
.global .align 1 .b8 _ZN34_INTERNAL_acfa4f7b_4_k_cu_214087b34cuda3std6ranges3__45__cpo9iter_moveE[1];
.global .align 1 .b8 _ZN34_INTERNAL_acfa4f7b_4_k_cu_214087b34cuda3std6ranges3__45__cpo5beginE[1];
.global .align 1 .b8 _ZN34_INTERNAL_acfa4f7b_4_k_cu_214087b34cuda3std6ranges3__45__cpo3endE[1];
.global .align 1 .b8 _ZN34_INTERNAL_acfa4f7b_4_k_cu_214087b34cuda3std6ranges3__45__cpo6cbeginE[1];
.global .align 1 .b8 _ZN34_INTERNAL_acfa4f7b_4_k_cu_214087b34cuda3std6ranges3__45__cpo4cendE[1];
.global .align 1 .b8 _ZN34_INTERNAL_acfa4f7b_4_k_cu_214087b34cuda3std6ranges3__45__cpo7advanceE[1];
.global .align 1 .b8 _ZN34_INTERNAL_acfa4f7b_4_k_cu_214087b34cuda3std6ranges3__45__cpo9iter_swapE[1];
.global .align 1 .b8 _ZN34_INTERNAL_acfa4f7b_4_k_cu_214087b34cuda3std6ranges3__45__cpo4nextE[1];
.global .align 1 .b8 _ZN34_INTERNAL_acfa4f7b_4_k_cu_214087b34cuda3std6ranges3__45__cpo4prevE[1];
.global .align 1 .b8 _ZN34_INTERNAL_acfa4f7b_4_k_cu_214087b34cuda3std6ranges3__45__cpo4dataE[1];
.global .align 1 .b8 _ZN34_INTERNAL_acfa4f7b_4_k_cu_214087b34cuda3std6ranges3__45__cpo5cdataE[1];
.global .align 1 .b8 _ZN34_INTERNAL_acfa4f7b_4_k_cu_214087b34cuda3std6ranges3__45__cpo4sizeE[1];
.global .align 1 .b8 _ZN34_INTERNAL_acfa4f7b_4_k_cu_214087b34cuda3std6ranges3__45__cpo5ssizeE[1];
.global .align 1 .b8 _ZN34_INTERNAL_acfa4f7b_4_k_cu_214087b34cuda3std6ranges3__45__cpo8distanceE[1];
.global .align 1 .b8 _ZN34_INTERNAL_acfa4f7b_4_k_cu_214087b36thrust24THRUST_300001_SM_1000_NS8cuda_cub3parE[1];
.global .align 1 .b8 _ZN34_INTERNAL_acfa4f7b_4_k_cu_214087b36thrust24THRUST_300001_SM_1000_NS8cuda_cub10par_nosyncE[1];
.global .align 1 .b8 _ZN34_INTERNAL_acfa4f7b_4_k_cu_214087b36thrust24THRUST_300001_SM_1000_NS6system6detail10sequential3seqE[1];
.global .align 1 .b8 _ZN34_INTERNAL_acfa4f7b_4_k_cu_214087b36thrust24THRUST_300001_SM_1000_NS12placeholders2_1E[1];
.global .align 1 .b8 _ZN34_INTERNAL_acfa4f7b_4_k_cu_214087b36thrust24THRUST_300001_SM_1000_NS12placeholders2_2E[1];
.global .align 1 .b8 _ZN34_INTERNAL_acfa4f7b_4_k_cu_214087b36thrust24THRUST_300001_SM_1000_NS12placeholders2_3E[1];
.global .align 1 .b8 _ZN34_INTERNAL_acfa4f7b_4_k_cu_214087b36thrust24THRUST_300001_SM_1000_NS12placeholders2_4E[1];
.global .align 1 .b8 _ZN34_INTERNAL_acfa4f7b_4_k_cu_214087b36thrust24THRUST_300001_SM_1000_NS12placeholders2_5E[1];
.global .align 1 .b8 _ZN34_INTERNAL_acfa4f7b_4_k_cu_214087b36thrust24THRUST_300001_SM_1000_NS12placeholders2_6E[1];
.global .align 1 .b8 _ZN34_INTERNAL_acfa4f7b_4_k_cu_214087b36thrust24THRUST_300001_SM_1000_NS12placeholders2_7E[1];
.global .align 1 .b8 _ZN34_INTERNAL_acfa4f7b_4_k_cu_214087b36thrust24THRUST_300001_SM_1000_NS12placeholders2_8E[1];
.global .align 1 .b8 _ZN34_INTERNAL_acfa4f7b_4_k_cu_214087b36thrust24THRUST_300001_SM_1000_NS12placeholders2_9E[1];
.global .align 1 .b8 _ZN34_INTERNAL_acfa4f7b_4_k_cu_214087b36thrust24THRUST_300001_SM_1000_NS12placeholders3_10E[1];
.global .align 1 .b8 _ZN34_INTERNAL_acfa4f7b_4_k_cu_214087b36thrust24THRUST_300001_SM_1000_NS3seqE[1];
.extern .shared .align 128 .b8 _ZN3cub18CUB_300001_SM_10006detail9transform4smemE[];

.visible .entry _ZN3cub18CUB_300001_SM_10006detail11EmptyKernelIvEEvv()
{


	ret;

}
	// .globl	_ZN3cub18CUB_300001_SM_10006detail9transform16transform_kernelINS2_10policy_hubILb0EN4cuda3std3__45tupleIJN6thrust24THRUST_300001_SM_1000_NS6detail15normal_iteratorINSA_10device_ptrIfEEEESF_EEEE10policy1000EiNS7_5minusIfEESF_JPfSL_EEEvT0_iT1_T2_DpNS2_10kernel_argIT3_EE
.visible .entry _ZN3cub18CUB_300001_SM_10006detail9transform16transform_kernelINS2_10policy_hubILb0EN4cuda3std3__45tupleIJN6thrust24THRUST_300001_SM_1000_NS6detail15normal_iteratorINSA_10device_ptrIfEEEESF_EEEE10policy1000EiNS7_5minusIfEESF_JPfSL_EEEvT0_iT1_T2_DpNS2_10kernel_argIT3_EE(
	.param .u32 _ZN3cub18CUB_300001_SM_10006detail9transform16transform_kernelINS2_10policy_hubILb0EN4cuda3std3__45tupleIJN6thrust24THRUST_300001_SM_1000_NS6detail15normal_iteratorINSA_10device_ptrIfEEEESF_EEEE10policy1000EiNS7_5minusIfEESF_JPfSL_EEEvT0_iT1_T2_DpNS2_10kernel_argIT3_EE_param_0,
	.param .u32 _ZN3cub18CUB_300001_SM_10006detail9transform16transform_kernelINS2_10policy_hubILb0EN4cuda3std3__45tupleIJN6thrust24THRUST_300001_SM_1000_NS6detail15normal_iteratorINSA_10device_ptrIfEEEESF_EEEE10policy1000EiNS7_5minusIfEESF_JPfSL_EEEvT0_iT1_T2_DpNS2_10kernel_argIT3_EE_param_1,
	.param .align 1 .b8 _ZN3cub18CUB_300001_SM_10006detail9transform16transform_kernelINS2_10policy_hubILb0EN4cuda3std3__45tupleIJN6thrust24THRUST_300001_SM_1000_NS6detail15normal_iteratorINSA_10device_ptrIfEEEESF_EEEE10policy1000EiNS7_5minusIfEESF_JPfSL_EEEvT0_iT1_T2_DpNS2_10kernel_argIT3_EE_param_2[1],
	.param .align 8 .b8 _ZN3cub18CUB_300001_SM_10006detail9transform16transform_kernelINS2_10policy_hubILb0EN4cuda3std3__45tupleIJN6thrust24THRUST_300001_SM_1000_NS6detail15normal_iteratorINSA_10device_ptrIfEEEESF_EEEE10policy1000EiNS7_5minusIfEESF_JPfSL_EEEvT0_iT1_T2_DpNS2_10kernel_argIT3_EE_param_3[8],
	.param .align 8 .b8 _ZN3cub18CUB_300001_SM_10006detail9transform16transform_kernelINS2_10policy_hubILb0EN4cuda3std3__45tupleIJN6thrust24THRUST_300001_SM_1000_NS6detail15normal_iteratorINSA_10device_ptrIfEEEESF_EEEE10policy1000EiNS7_5minusIfEESF_JPfSL_EEEvT0_iT1_T2_DpNS2_10kernel_argIT3_EE_param_4[16],
	.param .align 8 .b8 _ZN3cub18CUB_300001_SM_10006detail9transform16transform_kernelINS2_10policy_hubILb0EN4cuda3std3__45tupleIJN6thrust24THRUST_300001_SM_1000_NS6detail15normal_iteratorINSA_10device_ptrIfEEEESF_EEEE10policy1000EiNS7_5minusIfEESF_JPfSL_EEEvT0_iT1_T2_DpNS2_10kernel_argIT3_EE_param_5[16]
)
.maxntid 128
{
	.reg .pred 	%p<28>;
	.reg .b32 	%r<188>;
	.reg .b32 	%f<7>;
	.reg .b64 	%rd<143>;
	// demoted variable
	.shared .align 8 .u64 _ZZN3cub18CUB_300001_SM_10006detail9transform23transform_kernel_ublkcpINS2_19async_copy_policy_tILi128EEEiN4cuda3std3__45minusIfEEN6thrust24THRUST_300001_SM_1000_NS6detail15normal_iteratorINSC_10device_ptrIfEEEEJffEEEvT0_iT1_T2_DpNS2_16aligned_base_ptrIT3_EEE3bar;
	ld.param.u64 	%rd66, [_ZN3cub18CUB_300001_SM_10006detail9transform16transform_kernelINS2_10policy_hubILb0EN4cuda3std3__45tupleIJN6thrust24THRUST_300001_SM_1000_NS6detail15normal_iteratorINSA_10device_ptrIfEEEESF_EEEE10policy1000EiNS7_5minusIfEESF_JPfSL_EEEvT0_iT1_T2_DpNS2_10kernel_argIT3_EE_param_5];
	ld.param.u64 	%rd64, [_ZN3cub18CUB_300001_SM_10006detail9transform16transform_kernelINS2_10policy_hubILb0EN4cuda3std3__45tupleIJN6thrust24THRUST_300001_SM_1000_NS6detail15normal_iteratorINSA_10device_ptrIfEEEESF_EEEE10policy1000EiNS7_5minusIfEESF_JPfSL_EEEvT0_iT1_T2_DpNS2_10kernel_argIT3_EE_param_4];
	ld.param.u32 	%r71, [_ZN3cub18CUB_300001_SM_10006detail9transform16transform_kernelINS2_10policy_hubILb0EN4cuda3std3__45tupleIJN6thrust24THRUST_300001_SM_1000_NS6detail15normal_iteratorINSA_10device_ptrIfEEEESF_EEEE10policy1000EiNS7_5minusIfEESF_JPfSL_EEEvT0_iT1_T2_DpNS2_10kernel_argIT3_EE_param_0];
	ld.param.u64 	%rd67, [_ZN3cub18CUB_300001_SM_10006detail9transform16transform_kernelINS2_10policy_hubILb0EN4cuda3std3__45tupleIJN6thrust24THRUST_300001_SM_1000_NS6detail15normal_iteratorINSA_10device_ptrIfEEEESF_EEEE10policy1000EiNS7_5minusIfEESF_JPfSL_EEEvT0_iT1_T2_DpNS2_10kernel_argIT3_EE_param_5+8];
	ld.param.u64 	%rd65, [_ZN3cub18CUB_300001_SM_10006detail9transform16transform_kernelINS2_10policy_hubILb0EN4cuda3std3__45tupleIJN6thrust24THRUST_300001_SM_1000_NS6detail15normal_iteratorINSA_10device_ptrIfEEEESF_EEEE10policy1000EiNS7_5minusIfEESF_JPfSL_EEEvT0_iT1_T2_DpNS2_10kernel_argIT3_EE_param_4+8];
	ld.param.u64 	%rd68, [_ZN3cub18CUB_300001_SM_10006detail9transform16transform_kernelINS2_10policy_hubILb0EN4cuda3std3__45tupleIJN6thrust24THRUST_300001_SM_1000_NS6detail15normal_iteratorINSA_10device_ptrIfEEEESF_EEEE10policy1000EiNS7_5minusIfEESF_JPfSL_EEEvT0_iT1_T2_DpNS2_10kernel_argIT3_EE_param_3];
	ld.param.u32 	%r70, [_ZN3cub18CUB_300001_SM_10006detail9transform16transform_kernelINS2_10policy_hubILb0EN4cuda3std3__45tupleIJN6thrust24THRUST_300001_SM_1000_NS6detail15normal_iteratorINSA_10device_ptrIfEEEESF_EEEE10policy1000EiNS7_5minusIfEESF_JPfSL_EEEvT0_iT1_T2_DpNS2_10kernel_argIT3_EE_param_1];
	cvta.to.global.u64 	%rd1, %rd68;
	cvt.u32.u64 	%r1, %rd65;
	cvt.u32.u64 	%r2, %rd67;
	shl.b32 	%r3, %r70, 7;
	mov.u32 	%r72, %ctaid.x;
	mul.lo.s32 	%r4, %r3, %r72;
	sub.s32 	%r5, %r71, %r4;
	min.s32 	%r6, %r3, %r5;
	setp.eq.s32 	%p1, %r72, 0;
	add.s32 	%r74, %r72, 2;
	mov.u32 	%r75, %nctaid.x;
	setp.ge.u32 	%p2, %r74, %r75;
	shl.b32 	%r7, %r70, 9;
	or.pred  	%p3, %p1, %p2;
	@%p3 bra 	$L__BB1_5;
	mov.b32 	%r139, -1;
	// begin inline asm
	{
	 .reg .pred P_OUT; 
	elect.sync _|P_OUT, %r139;
	selp.b32 %r138, 1, 0, P_OUT; 
}
	// end inline asm
	mov.u32 	%r140, %tid.x;
	setp.gt.u32 	%p18, %r140, 31;
	setp.eq.s32 	%p19, %r138, 0;
	or.pred  	%p20, %p18, %p19;
	@%p20 bra 	$L__BB1_3;
	mov.u32 	%r141, _ZZN3cub18CUB_300001_SM_10006detail9transform23transform_kernel_ublkcpINS2_19async_copy_policy_tILi128EEEiN4cuda3std3__45minusIfEEN6thrust24THRUST_300001_SM_1000_NS6detail15normal_iteratorINSC_10device_ptrIfEEEEJffEEEvT0_iT1_T2_DpNS2_16aligned_base_ptrIT3_EEE3bar;
	mov.b32 	%r142, 1;
	// begin inline asm
	mbarrier.init.shared.b64 [%r141], %r142;
	// end inline asm
	// begin inline asm
	fence.proxy.async.shared::cta; // 6.
	// end inline asm
	mul.wide.s32 	%rd120, %r4, 4;
	add.s32 	%r151, %r7, 15;
	add.s32 	%r152, %r151, %r1;
	and.b32  	%r144, %r152, -16;
	cvta.to.global.u64 	%rd121, %rd64;
	add.s64 	%rd117, %rd121, %rd120;
	mov.u32 	%r143, _ZN3cub18CUB_300001_SM_10006detail9transform4smemE;
	// begin inline asm
	cp.async.bulk.shared::cluster.global.mbarrier::complete_tx::bytes [%r143], [%rd117], %r144, [%r141];
	// end inline asm
	add.s32 	%r153, %r151, %r2;
	and.b32  	%r147, %r153, -16;
	add.s32 	%r154, %r143, %r7;
	add.s32 	%r146, %r154, 128;
	cvta.to.global.u64 	%rd122, %rd66;
	add.s64 	%rd118, %rd122, %rd120;
	// begin inline asm
	cp.async.bulk.shared::cluster.global.mbarrier::complete_tx::bytes [%r146], [%rd118], %r147, [%r141];
	// end inline asm
	add.s32 	%r150, %r147, %r144;
	// begin inline asm
	mbarrier.arrive.expect_tx.release.cta.shared::cta.b64 %rd119, [%r141], %r150; // 8. 
	// end inline asm
$L__BB1_3:
	bar.sync 	0;
	mov.u32 	%r156, _ZZN3cub18CUB_300001_SM_10006detail9transform23transform_kernel_ublkcpINS2_19async_copy_policy_tILi128EEEiN4cuda3std3__45minusIfEEN6thrust24THRUST_300001_SM_1000_NS6detail15normal_iteratorINSC_10device_ptrIfEEEEJffEEEvT0_iT1_T2_DpNS2_16aligned_base_ptrIT3_EEE3bar;
$L__BB1_4:
	mov.b32 	%r157, 0;
	// begin inline asm
	{
	 .reg .pred P_OUT; 
	mbarrier.try_wait.parity.shared::cta.b64  P_OUT, [%r156], %r157;                                // 7a. 
	selp.b32 %r155, 1, 0, P_OUT; 
}
	// end inline asm
	setp.eq.s32 	%p21, %r155, 0;
	@%p21 bra 	$L__BB1_4;
	bra.uni 	$L__BB1_26;
$L__BB1_5:
	cvt.s64.s32 	%rd4, %r1;
	cvt.s64.s32 	%rd5, %r4;
	shl.b32 	%r77, %r6, 2;
	cvt.s64.s32 	%rd69, %r77;
	shr.u64 	%rd6, %rd69, 2;
	mov.u32 	%r8, %ntid.x;
	mov.u32 	%r9, %ntid.y;
	mul.lo.s32 	%r78, %r8, %r9;
	mov.u32 	%r10, %ntid.z;
	mul.lo.s32 	%r11, %r78, %r10;
	mov.u32 	%r79, %tid.x;
	mov.u32 	%r80, %tid.y;
	mov.u32 	%r81, %tid.z;
	mad.lo.s32 	%r82, %r81, %r9, %r80;
	mad.lo.s32 	%r83, %r82, %r8, %r79;
	cvt.u64.u32 	%rd140, %r83;
	setp.le.u64 	%p4, %rd6, %rd140;
	@%p4 bra 	$L__BB1_15;
	cvt.u32.u64 	%r84, %rd140;
	cvt.u64.u32 	%rd8, %r11;
	add.s32 	%r85, %r84, %r11;
	cvt.u64.u32 	%rd70, %r85;
	max.u64 	%rd71, %rd6, %rd70;
	setp.gt.u64 	%p5, %rd6, %rd70;
	selp.u64 	%rd9, 1, 0, %p5;
	add.s64 	%rd72, %rd9, %rd70;
	sub.s64 	%rd10, %rd71, %rd72;
	and.b64  	%rd73, %rd10, -4294967296;
	setp.ne.s64 	%p6, %rd73, 0;
	@%p6 bra 	$L__BB1_8;
	cvt.u32.u64 	%r86, %rd8;
	cvt.u32.u64 	%r87, %rd10;
	div.u32 	%r88, %r87, %r86;
	cvt.u64.u32 	%rd129, %r88;
	bra.uni 	$L__BB1_9;
$L__BB1_8:
	div.u64 	%rd129, %rd10, %rd8;
$L__BB1_9:
	add.s64 	%rd14, %rd129, %rd9;
	and.b64  	%rd74, %rd14, 3;
	setp.eq.s64 	%p7, %rd74, 3;
	mov.u64 	%rd133, %rd140;
	@%p7 bra 	$L__BB1_12;
	shl.b64 	%rd75, %rd140, 2;
	shl.b64 	%rd76, %rd5, 2;
	add.s64 	%rd77, %rd75, %rd76;
	add.s64 	%rd78, %rd77, %rd4;
	add.s64 	%rd131, %rd64, %rd78;
	mov.u32 	%r90, _ZN3cub18CUB_300001_SM_10006detail9transform4smemE;
	add.s32 	%r91, %r1, %r90;
	shl.b32 	%r92, %r84, 2;
	add.s32 	%r170, %r91, %r92;
	mul.lo.s32 	%r93, %r10, %r9;
	mul.lo.s32 	%r94, %r93, %r8;
	shl.b32 	%r13, %r94, 2;
	add.s64 	%rd79, %rd14, 1;
	and.b64  	%rd80, %rd79, 3;
	neg.s64 	%rd130, %rd80;
	mov.u64 	%rd133, %rd140;
$L__BB1_11:
	.pragma "nounroll";
	// begin inline asm
	cp.async.ca.shared.global [%r170], [%rd131], 4, 4;
	// end inline asm
	add.s64 	%rd133, %rd133, %rd8;
	shl.b64 	%rd82, %rd8, 2;
	add.s64 	%rd131, %rd131, %rd82;
	add.s32 	%r170, %r170, %r13;
	add.s64 	%rd130, %rd130, 1;
	setp.ne.s64 	%p8, %rd130, 0;
	@%p8 bra 	$L__BB1_11;
$L__BB1_12:
	setp.lt.u64 	%p9, %rd14, 3;
	@%p9 bra 	$L__BB1_15;
	shl.b64 	%rd24, %rd8, 2;
	shl.b64 	%rd83, %rd133, 2;
	shl.b64 	%rd84, %rd5, 2;
	add.s64 	%rd25, %rd83, %rd84;
	shl.b64 	%rd85, %rd8, 3;
	add.s64 	%rd26, %rd25, %rd85;
	add.s64 	%rd86, %rd133, %rd5;
	shl.b64 	%rd87, %rd86, 2;
	mad.lo.s64 	%rd27, %rd8, 12, %rd87;
	cvt.u32.u64 	%r96, %rd65;
	mov.u32 	%r97, _ZN3cub18CUB_300001_SM_10006detail9transform4smemE;
	add.s32 	%r98, %r96, %r97;
	mul.lo.s32 	%r99, %r10, %r9;
	mul.lo.s32 	%r100, %r99, %r8;
	shl.b32 	%r101, %r100, 2;
	cvt.u32.u64 	%r102, %rd133;
	shl.b32 	%r103, %r102, 2;
	add.s32 	%r171, %r98, %r103;
	add.s32 	%r174, %r171, %r101;
	shl.b32 	%r104, %r100, 3;
	add.s32 	%r173, %r171, %r104;
	mad.lo.s32 	%r172, %r100, 12, %r171;
	cvt.s64.s32 	%rd88, %rd65;
	add.s64 	%rd134, %rd64, %rd88;
$L__BB1_14:
	add.s64 	%rd89, %rd134, %rd25;
	// begin inline asm
	cp.async.ca.shared.global [%r171], [%rd89], 4, 4;
	// end inline asm
	add.s64 	%rd93, %rd25, %rd24;
	add.s64 	%rd90, %rd134, %rd93;
	// begin inline asm
	cp.async.ca.shared.global [%r174], [%rd90], 4, 4;
	// end inline asm
	add.s64 	%rd91, %rd134, %rd26;
	// begin inline asm
	cp.async.ca.shared.global [%r173], [%rd91], 4, 4;
	// end inline asm
	add.s64 	%rd92, %rd134, %rd27;
	// begin inline asm
	cp.async.ca.shared.global [%r172], [%rd92], 4, 4;
	// end inline asm
	add.s64 	%rd133, %rd133, %rd24;
	mul.wide.u32 	%rd94, %r11, 16;
	add.s64 	%rd134, %rd134, %rd94;
	mul.lo.s32 	%r109, %r10, %r9;
	mul.lo.s32 	%r110, %r109, %r8;
	shl.b32 	%r111, %r110, 4;
	add.s32 	%r174, %r174, %r111;
	add.s32 	%r173, %r173, %r111;
	add.s32 	%r172, %r172, %r111;
	add.s32 	%r171, %r171, %r111;
	setp.lt.u64 	%p10, %rd133, %rd6;
	@%p10 bra 	$L__BB1_14;
$L__BB1_15:
	setp.le.u64 	%p11, %rd6, %rd140;
	// begin inline asm
	cp.async.commit_group;
	// end inline asm
	cvt.s64.s32 	%rd33, %r2;
	@%p11 bra 	$L__BB1_25;
	cvt.u32.u64 	%r112, %rd140;
	cvt.u64.u32 	%rd34, %r11;
	add.s32 	%r113, %r112, %r11;
	cvt.u64.u32 	%rd95, %r113;
	max.u64 	%rd96, %rd6, %rd95;
	setp.gt.u64 	%p12, %rd6, %rd95;
	selp.u64 	%rd35, 1, 0, %p12;
	add.s64 	%rd97, %rd35, %rd95;
	sub.s64 	%rd36, %rd96, %rd97;
	and.b64  	%rd98, %rd36, -4294967296;
	setp.ne.s64 	%p13, %rd98, 0;
	@%p13 bra 	$L__BB1_18;
	cvt.u32.u64 	%r114, %rd34;
	cvt.u32.u64 	%r115, %rd36;
	div.u32 	%r116, %r115, %r114;
	cvt.u64.u32 	%rd136, %r116;
	bra.uni 	$L__BB1_19;
$L__BB1_18:
	div.u64 	%rd136, %rd36, %rd34;
$L__BB1_19:
	add.s64 	%rd40, %rd136, %rd35;
	and.b64  	%rd99, %rd40, 3;
	setp.eq.s64 	%p14, %rd99, 3;
	@%p14 bra 	$L__BB1_22;
	shl.b64 	%rd100, %rd140, 2;
	shl.b64 	%rd101, %rd5, 2;
	add.s64 	%rd102, %rd100, %rd101;
	add.s64 	%rd103, %rd102, %rd33;
	add.s64 	%rd138, %rd66, %rd103;
	shl.b64 	%rd42, %rd34, 2;
	mov.u32 	%r118, _ZN3cub18CUB_300001_SM_10006detail9transform4smemE;
	add.s32 	%r119, %r2, %r118;
	add.s32 	%r120, %r119, %r7;
	shl.b32 	%r121, %r112, 2;
	add.s32 	%r175, %r120, %r121;
	mul.lo.s32 	%r122, %r10, %r9;
	mul.lo.s32 	%r123, %r122, %r8;
	shl.b32 	%r29, %r123, 2;
	add.s64 	%rd104, %rd40, 1;
	and.b64  	%rd105, %rd104, 3;
	neg.s64 	%rd137, %rd105;
$L__BB1_21:
	.pragma "nounroll";
	add.s32 	%r124, %r175, 128;
	// begin inline asm
	cp.async.ca.shared.global [%r124], [%rd138], 4, 4;
	// end inline asm
	add.s64 	%rd140, %rd140, %rd34;
	add.s64 	%rd138, %rd138, %rd42;
	add.s32 	%r175, %r175, %r29;
	add.s64 	%rd137, %rd137, 1;
	setp.ne.s64 	%p15, %rd137, 0;
	@%p15 bra 	$L__BB1_21;
$L__BB1_22:
	setp.lt.u64 	%p16, %rd40, 3;
	@%p16 bra 	$L__BB1_25;
	shl.b64 	%rd51, %rd34, 2;
	shl.b64 	%rd107, %rd140, 2;
	shl.b64 	%rd108, %rd5, 2;
	add.s64 	%rd52, %rd107, %rd108;
	add.s64 	%rd53, %rd52, %rd51;
	shl.b64 	%rd54, %rd34, 4;
	shl.b64 	%rd109, %rd34, 3;
	add.s64 	%rd55, %rd52, %rd109;
	add.s64 	%rd110, %rd140, %rd5;
	shl.b64 	%rd111, %rd110, 2;
	mad.lo.s64 	%rd56, %rd34, 12, %rd111;
	mov.u32 	%r125, _ZN3cub18CUB_300001_SM_10006detail9transform4smemE;
	add.s32 	%r126, %r2, %r125;
	mul.lo.s32 	%r127, %r10, %r9;
	mul.lo.s32 	%r128, %r127, %r8;
	shl.b32 	%r129, %r128, 2;
	cvt.u32.u64 	%r130, %rd140;
	shl.b32 	%r131, %r130, 2;
	add.s32 	%r132, %r126, %r7;
	add.s32 	%r176, %r132, %r131;
	add.s32 	%r179, %r176, %r129;
	shl.b32 	%r33, %r128, 4;
	shl.b32 	%r133, %r128, 3;
	add.s32 	%r178, %r176, %r133;
	mad.lo.s32 	%r177, %r128, 12, %r176;
	add.s64 	%rd141, %rd66, %rd33;
$L__BB1_24:
	add.s64 	%rd113, %rd141, %rd52;
	add.s32 	%r134, %r176, 128;
	// begin inline asm
	cp.async.ca.shared.global [%r134], [%rd113], 4, 4;
	// end inline asm
	add.s64 	%rd114, %rd141, %rd53;
	add.s32 	%r135, %r179, 128;
	// begin inline asm
	cp.async.ca.shared.global [%r135], [%rd114], 4, 4;
	// end inline asm
	add.s64 	%rd115, %rd141, %rd55;
	add.s32 	%r136, %r178, 128;
	// begin inline asm
	cp.async.ca.shared.global [%r136], [%rd115], 4, 4;
	// end inline asm
	add.s64 	%rd116, %rd141, %rd56;
	add.s32 	%r137, %r177, 128;
	// begin inline asm
	cp.async.ca.shared.global [%r137], [%rd116], 4, 4;
	// end inline asm
	add.s64 	%rd140, %rd140, %rd51;
	add.s64 	%rd141, %rd141, %rd54;
	add.s32 	%r179, %r179, %r33;
	add.s32 	%r178, %r178, %r33;
	add.s32 	%r177, %r177, %r33;
	add.s32 	%r176, %r176, %r33;
	setp.lt.u64 	%p17, %rd140, %rd6;
	@%p17 bra 	$L__BB1_24;
$L__BB1_25:
	// begin inline asm
	cp.async.commit_group;
	// end inline asm
	// begin inline asm
	cp.async.wait_group 0;
	// end inline asm
	barrier.sync 	0;
$L__BB1_26:
	cvt.u32.u64 	%r45, %rd65;
	setp.gt.s32 	%p22, %r3, %r5;
	@%p22 bra 	$L__BB1_30;
	setp.lt.s32 	%p23, %r70, 1;
	@%p23 bra 	$L__BB1_35;
	mov.u32 	%r180, %tid.x;
	neg.s32 	%r183, %r70;
	add.s32 	%r158, %r2, %r7;
	shl.b32 	%r159, %r180, 2;
	add.s32 	%r160, %r158, %r159;
	mov.u32 	%r161, _ZN3cub18CUB_300001_SM_10006detail9transform4smemE;
	add.s32 	%r162, %r160, %r161;
	add.s32 	%r182, %r162, 128;
	add.s32 	%r163, %r45, %r159;
	add.s32 	%r181, %r161, %r163;
	mul.wide.s32 	%rd123, %r4, 4;
	add.s64 	%rd62, %rd1, %rd123;
$L__BB1_29:
	.pragma "nounroll";
	mul.wide.s32 	%rd124, %r180, 4;
	add.s64 	%rd125, %rd62, %rd124;
	ld.shared.f32 	%f1, [%r181];
	ld.shared.f32 	%f2, [%r182];
	sub.f32 	%f3, %f1, %f2;
	st.global.f32 	[%rd125], %f3;
	add.s32 	%r183, %r183, 1;
	setp.eq.s32 	%p24, %r183, 0;
	add.s32 	%r182, %r182, 512;
	add.s32 	%r181, %r181, 512;
	add.s32 	%r180, %r180, 128;
	@%p24 bra 	$L__BB1_35;
	bra.uni 	$L__BB1_29;
$L__BB1_30:
	setp.lt.s32 	%p25, %r70, 1;
	@%p25 bra 	$L__BB1_35;
	mov.u32 	%r184, %tid.x;
	neg.s32 	%r187, %r70;
	add.s32 	%r164, %r2, %r7;
	shl.b32 	%r165, %r184, 2;
	add.s32 	%r166, %r164, %r165;
	mov.u32 	%r167, _ZN3cub18CUB_300001_SM_10006detail9transform4smemE;
	add.s32 	%r168, %r166, %r167;
	add.s32 	%r186, %r168, 128;
	add.s32 	%r169, %r45, %r165;
	add.s32 	%r185, %r167, %r169;
	mul.wide.s32 	%rd126, %r4, 4;
	add.s64 	%rd63, %rd1, %rd126;
$L__BB1_32:
	.pragma "nounroll";
	setp.ge.s32 	%p26, %r184, %r6;
	@%p26 bra 	$L__BB1_34;
	ld.shared.f32 	%f4, [%r185];
	ld.shared.f32 	%f5, [%r186];
	sub.f32 	%f6, %f4, %f5;
	mul.wide.s32 	%rd127, %r184, 4;
	add.s64 	%rd128, %rd63, %rd127;
	st.global.f32 	[%rd128], %f6;
$L__BB1_34:
	add.s32 	%r187, %r187, 1;
	setp.ne.s32 	%p27, %r187, 0;
	add.s32 	%r186, %r186, 512;
	add.s32 	%r185, %r185, 512;
	add.s32 	%r184, %r184, 128;
	@%p27 bra 	$L__BB1_32;
$L__BB1_35:
	ret;

}
	// .globl	_ZN3cub18CUB_300001_SM_10006detail9transform16transform_kernelINS2_10policy_hubILb0EN4cuda3std3__45tupleIJN6thrust24THRUST_300001_SM_1000_NS6detail15normal_iteratorINSA_10device_ptrIfEEEESF_EEEE10policy1000ElNS7_5minusIfEESF_JPfSL_EEEvT0_iT1_T2_DpNS2_10kernel_argIT3_EE
.visible .entry _ZN3cub18CUB_300001_SM_10006detail9transform16transform_kernelINS2_10policy_hubILb0EN4cuda3std3__45tupleIJN6thrust24THRUST_300001_SM_1000_NS6detail15normal_iteratorINSA_10device_ptrIfEEEESF_EEEE10policy1000ElNS7_5minusIfEESF_JPfSL_EEEvT0_iT1_T2_DpNS2_10kernel_argIT3_EE(
	.param .u64 _ZN3cub18CUB_300001_SM_10006detail9transform16transform_kernelINS2_10policy_hubILb0EN4cuda3std3__45tupleIJN6thrust24THRUST_300001_SM_1000_NS6detail15normal_iteratorINSA_10device_ptrIfEEEESF_EEEE10policy1000ElNS7_5minusIfEESF_JPfSL_EEEvT0_iT1_T2_DpNS2_10kernel_argIT3_EE_param_0,
	.param .u32 _ZN3cub18CUB_300001_SM_10006detail9transform16transform_kernelINS2_10policy_hubILb0EN4cuda3std3__45tupleIJN6thrust24THRUST_300001_SM_1000_NS6detail15normal_iteratorINSA_10device_ptrIfEEEESF_EEEE10policy1000ElNS7_5minusIfEESF_JPfSL_EEEvT0_iT1_T2_DpNS2_10kernel_argIT3_EE_param_1,
	.param .align 1 .b8 _ZN3cub18CUB_300001_SM_10006detail9transform16transform_kernelINS2_10policy_hubILb0EN4cuda3std3__45tupleIJN6thrust24THRUST_300001_SM_1000_NS6detail15normal_iteratorINSA_10device_ptrIfEEEESF_EEEE10policy1000ElNS7_5minusIfEESF_JPfSL_EEEvT0_iT1_T2_DpNS2_10kernel_argIT3_EE_param_2[1],
	.param .align 8 .b8 _ZN3cub18CUB_300001_SM_10006detail9transform16transform_kernelINS2_10policy_hubILb0EN4cuda3std3__45tupleIJN6thrust24THRUST_300001_SM_1000_NS6detail15normal_iteratorINSA_10device_ptrIfEEEESF_EEEE10policy1000ElNS7_5minusIfEESF_JPfSL_EEEvT0_iT1_T2_DpNS2_10kernel_argIT3_EE_param_3[8],
	.param .align 8 .b8 _ZN3cub18CUB_300001_SM_10006detail9transform16transform_kernelINS2_10policy_hubILb0EN4cuda3std3__45tupleIJN6thrust24THRUST_300001_SM_1000_NS6detail15normal_iteratorINSA_10device_ptrIfEEEESF_EEEE10policy1000ElNS7_5minusIfEESF_JPfSL_EEEvT0_iT1_T2_DpNS2_10kernel_argIT3_EE_param_4[16],
	.param .align 8 .b8 _ZN3cub18CUB_300001_SM_10006detail9transform16transform_kernelINS2_10policy_hubILb0EN4cuda3std3__45tupleIJN6thrust24THRUST_300001_SM_1000_NS6detail15normal_iteratorINSA_10device_ptrIfEEEESF_EEEE10policy1000ElNS7_5minusIfEESF_JPfSL_EEEvT0_iT1_T2_DpNS2_10kernel_argIT3_EE_param_5[16]
)
.maxntid 128
{
	.reg .pred 	%p<28>;
	.reg .b32 	%r<181>;
	.reg .b32 	%f<7>;
	.reg .b64 	%rd<147>;
	// demoted variable
	.shared .align 8 .u64 _ZZN3cub18CUB_300001_SM_10006detail9transform23transform_kernel_ublkcpINS2_19async_copy_policy_tILi128EEElN4cuda3std3__45minusIfEEN6thrust24THRUST_300001_SM_1000_NS6detail15normal_iteratorINSC_10device_ptrIfEEEEJffEEEvT0_iT1_T2_DpNS2_16aligned_base_ptrIT3_EEE3bar;
	ld.param.u64 	%rd68, [_ZN3cub18CUB_300001_SM_10006detail9transform16transform_kernelINS2_10policy_hubILb0EN4cuda3std3__45tupleIJN6thrust24THRUST_300001_SM_1000_NS6detail15normal_iteratorINSA_10device_ptrIfEEEESF_EEEE10policy1000ElNS7_5minusIfEESF_JPfSL_EEEvT0_iT1_T2_DpNS2_10kernel_argIT3_EE_param_5];
	ld.param.u64 	%rd66, [_ZN3cub18CUB_300001_SM_10006detail9transform16transform_kernelINS2_10policy_hubILb0EN4cuda3std3__45tupleIJN6thrust24THRUST_300001_SM_1000_NS6detail15normal_iteratorINSA_10device_ptrIfEEEESF_EEEE10policy1000ElNS7_5minusIfEESF_JPfSL_EEEvT0_iT1_T2_DpNS2_10kernel_argIT3_EE_param_4];
	ld.param.u64 	%rd70, [_ZN3cub18CUB_300001_SM_10006detail9transform16transform_kernelINS2_10policy_hubILb0EN4cuda3std3__45tupleIJN6thrust24THRUST_300001_SM_1000_NS6detail15normal_iteratorINSA_10device_ptrIfEEEESF_EEEE10policy1000ElNS7_5minusIfEESF_JPfSL_EEEvT0_iT1_T2_DpNS2_10kernel_argIT3_EE_param_0];
	ld.param.u64 	%rd69, [_ZN3cub18CUB_300001_SM_10006detail9transform16transform_kernelINS2_10policy_hubILb0EN4cuda3std3__45tupleIJN6thrust24THRUST_300001_SM_1000_NS6detail15normal_iteratorINSA_10device_ptrIfEEEESF_EEEE10policy1000ElNS7_5minusIfEESF_JPfSL_EEEvT0_iT1_T2_DpNS2_10kernel_argIT3_EE_param_5+8];
	ld.param.u64 	%rd67, [_ZN3cub18CUB_300001_SM_10006detail9transform16transform_kernelINS2_10policy_hubILb0EN4cuda3std3__45tupleIJN6thrust24THRUST_300001_SM_1000_NS6detail15normal_iteratorINSA_10device_ptrIfEEEESF_EEEE10policy1000ElNS7_5minusIfEESF_JPfSL_EEEvT0_iT1_T2_DpNS2_10kernel_argIT3_EE_param_4+8];
	ld.param.u64 	%rd71, [_ZN3cub18CUB_300001_SM_10006detail9transform16transform_kernelINS2_10policy_hubILb0EN4cuda3std3__45tupleIJN6thrust24THRUST_300001_SM_1000_NS6detail15normal_iteratorINSA_10device_ptrIfEEEESF_EEEE10policy1000ElNS7_5minusIfEESF_JPfSL_EEEvT0_iT1_T2_DpNS2_10kernel_argIT3_EE_param_3];
	ld.param.u32 	%r68, [_ZN3cub18CUB_300001_SM_10006detail9transform16transform_kernelINS2_10policy_hubILb0EN4cuda3std3__45tupleIJN6thrust24THRUST_300001_SM_1000_NS6detail15normal_iteratorINSA_10device_ptrIfEEEESF_EEEE10policy1000ElNS7_5minusIfEESF_JPfSL_EEEvT0_iT1_T2_DpNS2_10kernel_argIT3_EE_param_1];
	cvta.to.global.u64 	%rd1, %rd71;
	cvt.u32.u64 	%r1, %rd67;
	cvt.u32.u64 	%r2, %rd69;
	shl.b32 	%r3, %r68, 7;
	mov.u32 	%r69, %ctaid.x;
	cvt.u64.u32 	%rd72, %r69;
	cvt.s64.s32 	%rd73, %r3;
	mul.lo.s64 	%rd4, %rd73, %rd72;
	sub.s64 	%rd74, %rd70, %rd4;
	min.s64 	%rd75, %rd74, %rd73;
	cvt.u32.u64 	%r4, %rd75;
	setp.eq.s32 	%p1, %r69, 0;
	add.s32 	%r71, %r69, 2;
	mov.u32 	%r72, %nctaid.x;
	setp.ge.u32 	%p2, %r71, %r72;
	shl.b32 	%r5, %r68, 9;
	or.pred  	%p3, %p1, %p2;
	@%p3 bra 	$L__BB2_5;
	mov.b32 	%r132, -1;
	// begin inline asm
	{
	 .reg .pred P_OUT; 
	elect.sync _|P_OUT, %r132;
	selp.b32 %r131, 1, 0, P_OUT; 
}
	// end inline asm
	mov.u32 	%r133, %tid.x;
	setp.gt.u32 	%p18, %r133, 31;
	setp.eq.s32 	%p19, %r131, 0;
	or.pred  	%p20, %p18, %p19;
	@%p20 bra 	$L__BB2_3;
	mov.u32 	%r134, _ZZN3cub18CUB_300001_SM_10006detail9transform23transform_kernel_ublkcpINS2_19async_copy_policy_tILi128EEElN4cuda3std3__45minusIfEEN6thrust24THRUST_300001_SM_1000_NS6detail15normal_iteratorINSC_10device_ptrIfEEEEJffEEEvT0_iT1_T2_DpNS2_16aligned_base_ptrIT3_EEE3bar;
	mov.b32 	%r135, 1;
	// begin inline asm
	mbarrier.init.shared.b64 [%r134], %r135;
	// end inline asm
	// begin inline asm
	fence.proxy.async.shared::cta; // 6.
	// end inline asm
	shl.b64 	%rd124, %rd4, 2;
	add.s32 	%r144, %r5, 15;
	add.s32 	%r145, %r144, %r1;
	and.b32  	%r137, %r145, -16;
	cvta.to.global.u64 	%rd125, %rd66;
	add.s64 	%rd121, %rd125, %rd124;
	mov.u32 	%r136, _ZN3cub18CUB_300001_SM_10006detail9transform4smemE;
	// begin inline asm
	cp.async.bulk.shared::cluster.global.mbarrier::complete_tx::bytes [%r136], [%rd121], %r137, [%r134];
	// end inline asm
	add.s32 	%r146, %r144, %r2;
	and.b32  	%r140, %r146, -16;
	add.s32 	%r147, %r136, %r5;
	add.s32 	%r139, %r147, 128;
	cvta.to.global.u64 	%rd126, %rd68;
	add.s64 	%rd122, %rd126, %rd124;
	// begin inline asm
	cp.async.bulk.shared::cluster.global.mbarrier::complete_tx::bytes [%r139], [%rd122], %r140, [%r134];
	// end inline asm
	add.s32 	%r143, %r140, %r137;
	// begin inline asm
	mbarrier.arrive.expect_tx.release.cta.shared::cta.b64 %rd123, [%r134], %r143; // 8. 
	// end inline asm
$L__BB2_3:
	bar.sync 	0;
	mov.u32 	%r149, _ZZN3cub18CUB_300001_SM_10006detail9transform23transform_kernel_ublkcpINS2_19async_copy_policy_tILi128EEElN4cuda3std3__45minusIfEEN6thrust24THRUST_300001_SM_1000_NS6detail15normal_iteratorINSC_10device_ptrIfEEEEJffEEEvT0_iT1_T2_DpNS2_16aligned_base_ptrIT3_EEE3bar;
$L__BB2_4:
	mov.b32 	%r150, 0;
	// begin inline asm
	{
	 .reg .pred P_OUT; 
	mbarrier.try_wait.parity.shared::cta.b64  P_OUT, [%r149], %r150;                                // 7a. 
	selp.b32 %r148, 1, 0, P_OUT; 
}
	// end inline asm
	setp.eq.s32 	%p21, %r148, 0;
	@%p21 bra 	$L__BB2_4;
	bra.uni 	$L__BB2_26;
$L__BB2_5:
	cvt.s64.s32 	%rd5, %r1;
	shl.b32 	%r74, %r4, 2;
	cvt.s64.s32 	%rd76, %r74;
	shr.u64 	%rd6, %rd76, 2;
	mov.u32 	%r6, %ntid.x;
	mov.u32 	%r7, %ntid.y;
	mul.lo.s32 	%r75, %r6, %r7;
	mov.u32 	%r8, %ntid.z;
	mul.lo.s32 	%r9, %r75, %r8;
	mov.u32 	%r76, %tid.x;
	mov.u32 	%r77, %tid.y;
	mov.u32 	%r78, %tid.z;
	mad.lo.s32 	%r79, %r78, %r7, %r77;
	mad.lo.s32 	%r80, %r79, %r6, %r76;
	cvt.u64.u32 	%rd144, %r80;
	setp.le.u64 	%p4, %rd6, %rd144;
	@%p4 bra 	$L__BB2_15;
	cvt.u32.u64 	%r81, %rd144;
	cvt.u64.u32 	%rd8, %r9;
	add.s32 	%r82, %r81, %r9;
	cvt.u64.u32 	%rd77, %r82;
	max.u64 	%rd78, %rd6, %rd77;
	setp.gt.u64 	%p5, %rd6, %rd77;
	selp.u64 	%rd9, 1, 0, %p5;
	add.s64 	%rd79, %rd9, %rd77;
	sub.s64 	%rd10, %rd78, %rd79;
	and.b64  	%rd80, %rd10, -4294967296;
	setp.ne.s64 	%p6, %rd80, 0;
	@%p6 bra 	$L__BB2_8;
	cvt.u32.u64 	%r83, %rd8;
	cvt.u32.u64 	%r84, %rd10;
	div.u32 	%r85, %r84, %r83;
	cvt.u64.u32 	%rd133, %r85;
	bra.uni 	$L__BB2_9;
$L__BB2_8:
	div.u64 	%rd133, %rd10, %rd8;
$L__BB2_9:
	add.s64 	%rd14, %rd133, %rd9;
	and.b64  	%rd81, %rd14, 3;
	setp.eq.s64 	%p7, %rd81, 3;
	mov.u64 	%rd137, %rd144;
	@%p7 bra 	$L__BB2_12;
	shl.b64 	%rd82, %rd4, 2;
	shl.b64 	%rd83, %rd144, 2;
	add.s64 	%rd84, %rd82, %rd83;
	add.s64 	%rd85, %rd84, %rd5;
	add.s64 	%rd135, %rd66, %rd85;
	shl.b64 	%rd16, %rd8, 2;
	mov.u32 	%r87, _ZN3cub18CUB_300001_SM_10006detail9transform4smemE;
	add.s32 	%r88, %r1, %r87;
	shl.b32 	%r89, %r81, 2;
	add.s32 	%r163, %r88, %r89;
	mul.lo.s32 	%r90, %r8, %r7;
	mul.lo.s32 	%r91, %r90, %r6;
	shl.b32 	%r11, %r91, 2;
	add.s64 	%rd86, %rd14, 1;
	and.b64  	%rd87, %rd86, 3;
	neg.s64 	%rd134, %rd87;
	mov.u64 	%rd137, %rd144;
$L__BB2_11:
	.pragma "nounroll";
	// begin inline asm
	cp.async.ca.shared.global [%r163], [%rd135], 4, 4;
	// end inline asm
	add.s64 	%rd137, %rd137, %rd8;
	add.s64 	%rd135, %rd135, %rd16;
	add.s32 	%r163, %r163, %r11;
	add.s64 	%rd134, %rd134, 1;
	setp.ne.s64 	%p8, %rd134, 0;
	@%p8 bra 	$L__BB2_11;
$L__BB2_12:
	setp.lt.u64 	%p9, %rd14, 3;
	@%p9 bra 	$L__BB2_15;
	shl.b64 	%rd25, %rd8, 2;
	shl.b64 	%rd89, %rd4, 2;
	shl.b64 	%rd90, %rd137, 2;
	add.s64 	%rd26, %rd89, %rd90;
	shl.b64 	%rd27, %rd8, 4;
	shl.b64 	%rd91, %rd8, 3;
	add.s64 	%rd28, %rd26, %rd91;
	add.s64 	%rd92, %rd137, %rd4;
	shl.b64 	%rd93, %rd92, 2;
	mad.lo.s64 	%rd29, %rd8, 12, %rd93;
	mov.u32 	%r93, _ZN3cub18CUB_300001_SM_10006detail9transform4smemE;
	add.s32 	%r94, %r1, %r93;
	mul.lo.s32 	%r95, %r8, %r7;
	mul.lo.s32 	%r96, %r95, %r6;
	shl.b32 	%r97, %r96, 2;
	cvt.u32.u64 	%r98, %rd137;
	shl.b32 	%r99, %r98, 2;
	add.s32 	%r164, %r94, %r99;
	add.s32 	%r167, %r164, %r97;
	shl.b32 	%r15, %r96, 4;
	shl.b32 	%r100, %r96, 3;
	add.s32 	%r166, %r164, %r100;
	mad.lo.s32 	%r165, %r96, 12, %r164;
	cvt.s64.s32 	%rd94, %r1;
	add.s64 	%rd138, %rd66, %rd94;
$L__BB2_14:
	add.s64 	%rd95, %rd138, %rd26;
	// begin inline asm
	cp.async.ca.shared.global [%r164], [%rd95], 4, 4;
	// end inline asm
	add.s64 	%rd99, %rd26, %rd25;
	add.s64 	%rd96, %rd138, %rd99;
	// begin inline asm
	cp.async.ca.shared.global [%r167], [%rd96], 4, 4;
	// end inline asm
	add.s64 	%rd97, %rd138, %rd28;
	// begin inline asm
	cp.async.ca.shared.global [%r166], [%rd97], 4, 4;
	// end inline asm
	add.s64 	%rd98, %rd138, %rd29;
	// begin inline asm
	cp.async.ca.shared.global [%r165], [%rd98], 4, 4;
	// end inline asm
	add.s64 	%rd137, %rd137, %rd25;
	add.s64 	%rd138, %rd138, %rd27;
	add.s32 	%r167, %r167, %r15;
	add.s32 	%r166, %r166, %r15;
	add.s32 	%r165, %r165, %r15;
	add.s32 	%r164, %r164, %r15;
	setp.lt.u64 	%p10, %rd137, %rd6;
	@%p10 bra 	$L__BB2_14;
$L__BB2_15:
	setp.le.u64 	%p11, %rd6, %rd144;
	// begin inline asm
	cp.async.commit_group;
	// end inline asm
	cvt.s64.s32 	%rd35, %r2;
	@%p11 bra 	$L__BB2_25;
	cvt.u32.u64 	%r105, %rd144;
	cvt.u64.u32 	%rd36, %r9;
	add.s32 	%r106, %r105, %r9;
	cvt.u64.u32 	%rd100, %r106;
	max.u64 	%rd101, %rd6, %rd100;
	setp.gt.u64 	%p12, %rd6, %rd100;
	selp.u64 	%rd37, 1, 0, %p12;
	add.s64 	%rd102, %rd37, %rd100;
	sub.s64 	%rd38, %rd101, %rd102;
	and.b64  	%rd103, %rd38, -4294967296;
	setp.ne.s64 	%p13, %rd103, 0;
	@%p13 bra 	$L__BB2_18;
	cvt.u32.u64 	%r107, %rd36;
	cvt.u32.u64 	%r108, %rd38;
	div.u32 	%r109, %r108, %r107;
	cvt.u64.u32 	%rd140, %r109;
	bra.uni 	$L__BB2_19;
$L__BB2_18:
	div.u64 	%rd140, %rd38, %rd36;
$L__BB2_19:
	add.s64 	%rd42, %rd140, %rd37;
	and.b64  	%rd104, %rd42, 3;
	setp.eq.s64 	%p14, %rd104, 3;
	@%p14 bra 	$L__BB2_22;
	shl.b64 	%rd105, %rd4, 2;
	shl.b64 	%rd106, %rd144, 2;
	add.s64 	%rd107, %rd105, %rd106;
	add.s64 	%rd108, %rd107, %rd35;
	add.s64 	%rd142, %rd68, %rd108;
	shl.b64 	%rd44, %rd36, 2;
	mov.u32 	%r111, _ZN3cub18CUB_300001_SM_10006detail9transform4smemE;
	add.s32 	%r112, %r2, %r111;
	add.s32 	%r113, %r112, %r5;
	shl.b32 	%r114, %r105, 2;
	add.s32 	%r168, %r113, %r114;
	mul.lo.s32 	%r115, %r8, %r7;
	mul.lo.s32 	%r116, %r115, %r6;
	shl.b32 	%r28, %r116, 2;
	add.s64 	%rd109, %rd42, 1;
	and.b64  	%rd110, %rd109, 3;
	neg.s64 	%rd141, %rd110;
$L__BB2_21:
	.pragma "nounroll";
	add.s32 	%r117, %r168, 128;
	// begin inline asm
	cp.async.ca.shared.global [%r117], [%rd142], 4, 4;
	// end inline asm
	add.s64 	%rd144, %rd144, %rd36;
	add.s64 	%rd142, %rd142, %rd44;
	add.s32 	%r168, %r168, %r28;
	add.s64 	%rd141, %rd141, 1;
	setp.ne.s64 	%p15, %rd141, 0;
	@%p15 bra 	$L__BB2_21;
$L__BB2_22:
	setp.lt.u64 	%p16, %rd42, 3;
	@%p16 bra 	$L__BB2_25;
	shl.b64 	%rd53, %rd36, 2;
	shl.b64 	%rd112, %rd4, 2;
	shl.b64 	%rd113, %rd144, 2;
	add.s64 	%rd54, %rd112, %rd113;
	add.s64 	%rd55, %rd54, %rd53;
	shl.b64 	%rd56, %rd36, 4;
	shl.b64 	%rd114, %rd36, 3;
	add.s64 	%rd57, %rd54, %rd114;
	add.s64 	%rd115, %rd144, %rd4;
	shl.b64 	%rd116, %rd115, 2;
	mad.lo.s64 	%rd58, %rd36, 12, %rd116;
	mov.u32 	%r118, _ZN3cub18CUB_300001_SM_10006detail9transform4smemE;
	add.s32 	%r119, %r2, %r118;
	mul.lo.s32 	%r120, %r8, %r7;
	mul.lo.s32 	%r121, %r120, %r6;
	shl.b32 	%r122, %r121, 2;
	cvt.u32.u64 	%r123, %rd144;
	shl.b32 	%r124, %r123, 2;
	add.s32 	%r125, %r119, %r5;
	add.s32 	%r169, %r125, %r124;
	add.s32 	%r172, %r169, %r122;
	shl.b32 	%r32, %r121, 4;
	shl.b32 	%r126, %r121, 3;
	add.s32 	%r171, %r169, %r126;
	mad.lo.s32 	%r170, %r121, 12, %r169;
	add.s64 	%rd145, %rd68, %rd35;
$L__BB2_24:
	add.s64 	%rd117, %rd145, %rd54;
	add.s32 	%r127, %r169, 128;
	// begin inline asm
	cp.async.ca.shared.global [%r127], [%rd117], 4, 4;
	// end inline asm
	add.s64 	%rd118, %rd145, %rd55;
	add.s32 	%r128, %r172, 128;
	// begin inline asm
	cp.async.ca.shared.global [%r128], [%rd118], 4, 4;
	// end inline asm
	add.s64 	%rd119, %rd145, %rd57;
	add.s32 	%r129, %r171, 128;
	// begin inline asm
	cp.async.ca.shared.global [%r129], [%rd119], 4, 4;
	// end inline asm
	add.s64 	%rd120, %rd145, %rd58;
	add.s32 	%r130, %r170, 128;
	// begin inline asm
	cp.async.ca.shared.global [%r130], [%rd120], 4, 4;
	// end inline asm
	add.s64 	%rd144, %rd144, %rd53;
	add.s64 	%rd145, %rd145, %rd56;
	add.s32 	%r172, %r172, %r32;
	add.s32 	%r171, %r171, %r32;
	add.s32 	%r170, %r170, %r32;
	add.s32 	%r169, %r169, %r32;
	setp.lt.u64 	%p17, %rd144, %rd6;
	@%p17 bra 	$L__BB2_24;
$L__BB2_25:
	// begin inline asm
	cp.async.commit_group;
	// end inline asm
	// begin inline asm
	cp.async.wait_group 0;
	// end inline asm
	barrier.sync 	0;
$L__BB2_26:
	setp.eq.s32 	%p22, %r3, %r4;
	@%p22 bra 	$L__BB2_32;
	setp.lt.s32 	%p23, %r68, 1;
	@%p23 bra 	$L__BB2_35;
	mov.u32 	%r177, %tid.x;
	neg.s32 	%r180, %r68;
	add.s32 	%r151, %r2, %r5;
	shl.b32 	%r152, %r177, 2;
	add.s32 	%r153, %r151, %r152;
	mov.u32 	%r154, _ZN3cub18CUB_300001_SM_10006detail9transform4smemE;
	add.s32 	%r155, %r153, %r154;
	add.s32 	%r179, %r155, 128;
	add.s32 	%r156, %r1, %r152;
	add.s32 	%r178, %r154, %r156;
	shl.b64 	%rd127, %rd4, 2;
	add.s64 	%rd64, %rd1, %rd127;
$L__BB2_29:
	.pragma "nounroll";
	setp.ge.s32 	%p24, %r177, %r4;
	@%p24 bra 	$L__BB2_31;
	ld.shared.f32 	%f1, [%r178];
	ld.shared.f32 	%f2, [%r179];
	sub.f32 	%f3, %f1, %f2;
	mul.wide.s32 	%rd128, %r177, 4;
	add.s64 	%rd129, %rd64, %rd128;
	st.global.f32 	[%rd129], %f3;
$L__BB2_31:
	add.s32 	%r180, %r180, 1;
	setp.ne.s32 	%p25, %r180, 0;
	add.s32 	%r179, %r179, 512;
	add.s32 	%r178, %r178, 512;
	add.s32 	%r177, %r177, 128;
	@%p25 bra 	$L__BB2_29;
	bra.uni 	$L__BB2_35;
$L__BB2_32:
	setp.lt.s32 	%p26, %r68, 1;
	@%p26 bra 	$L__BB2_35;
	mov.u32 	%r173, %tid.x;
	neg.s32 	%r176, %r68;
	add.s32 	%r157, %r2, %r5;
	shl.b32 	%r158, %r173, 2;
	add.s32 	%r159, %r157, %r158;
	mov.u32 	%r160, _ZN3cub18CUB_300001_SM_10006detail9transform4smemE;
	add.s32 	%r161, %r159, %r160;
	add.s32 	%r175, %r161, 128;
	add.s32 	%r162, %r1, %r158;
	add.s32 	%r174, %r160, %r162;
	shl.b64 	%rd130, %rd4, 2;
	add.s64 	%rd65, %rd1, %rd130;
$L__BB2_34:
	.pragma "nounroll";
	mul.wide.s32 	%rd131, %r173, 4;
	add.s64 	%rd132, %rd65, %rd131;
	ld.shared.f32 	%f4, [%r174];
	ld.shared.f32 	%f5, [%r175];
	sub.f32 	%f6, %f4, %f5;
	st.global.f32 	[%rd132], %f6;
	add.s32 	%r176, %r176, 1;
	setp.eq.s32 	%p27, %r176, 0;
	add.s32 	%r175, %r175, 512;
	add.s32 	%r174, %r174, 512;
	add.s32 	%r173, %r173, 128;
	@%p27 bra 	$L__BB2_35;
	bra.uni 	$L__BB2_34;
$L__BB2_35:
	ret;

}
	// .globl	_ZN3cub18CUB_300001_SM_10006detail9transform16transform_kernelINS2_10policy_hubILb1EN4cuda3std3__45tupleIJN6thrust24THRUST_300001_SM_1000_NS6detail15normal_iteratorINSA_10device_ptrIfEEEESF_EEEE10policy1000Ei5saxpySF_JPfSK_EEEvT0_iT1_T2_DpNS2_10kernel_argIT3_EE
.visible .entry _ZN3cub18CUB_300001_SM_10006detail9transform16transform_kernelINS2_10policy_hubILb1EN4cuda3std3__45tupleIJN6thrust24THRUST_300001_SM_1000_NS6detail15normal_iteratorINSA_10device_ptrIfEEEESF_EEEE10policy1000Ei5saxpySF_JPfSK_EEEvT0_iT1_T2_DpNS2_10kernel_argIT3_EE(
	.param .u32 _ZN3cub18CUB_300001_SM_10006detail9transform16transform_kernelINS2_10policy_hubILb1EN4cuda3std3__45tupleIJN6thrust24THRUST_300001_SM_1000_NS6detail15normal_iteratorINSA_10device_ptrIfEEEESF_EEEE10policy1000Ei5saxpySF_JPfSK_EEEvT0_iT1_T2_DpNS2_10kernel_argIT3_EE_param_0,
	.param .u32 _ZN3cub18CUB_300001_SM_10006detail9transform16transform_kernelINS2_10policy_hubILb1EN4cuda3std3__45tupleIJN6thrust24THRUST_300001_SM_1000_NS6detail15normal_iteratorINSA_10device_ptrIfEEEESF_EEEE10policy1000Ei5saxpySF_JPfSK_EEEvT0_iT1_T2_DpNS2_10kernel_argIT3_EE_param_1,
	.param .align 4 .b8 _ZN3cub18CUB_300001_SM_10006detail9transform16transform_kernelINS2_10policy_hubILb1EN4cuda3std3__45tupleIJN6thrust24THRUST_300001_SM_1000_NS6detail15normal_iteratorINSA_10device_ptrIfEEEESF_EEEE10policy1000Ei5saxpySF_JPfSK_EEEvT0_iT1_T2_DpNS2_10kernel_argIT3_EE_param_2[4],
	.param .align 8 .b8 _ZN3cub18CUB_300001_SM_10006detail9transform16transform_kernelINS2_10policy_hubILb1EN4cuda3std3__45tupleIJN6thrust24THRUST_300001_SM_1000_NS6detail15normal_iteratorINSA_10device_ptrIfEEEESF_EEEE10policy1000Ei5saxpySF_JPfSK_EEEvT0_iT1_T2_DpNS2_10kernel_argIT3_EE_param_3[8],
	.param .align 8 .b8 _ZN3cub18CUB_300001_SM_10006detail9transform16transform_kernelINS2_10policy_hubILb1EN4cuda3std3__45tupleIJN6thrust24THRUST_300001_SM_1000_NS6detail15normal_iteratorINSA_10device_ptrIfEEEESF_EEEE10policy1000Ei5saxpySF_JPfSK_EEEvT0_iT1_T2_DpNS2_10kernel_argIT3_EE_param_4[16],
	.param .align 8 .b8 _ZN3cub18CUB_300001_SM_10006detail9transform16transform_kernelINS2_10policy_hubILb1EN4cuda3std3__45tupleIJN6thrust24THRUST_300001_SM_1000_NS6detail15normal_iteratorINSA_10device_ptrIfEEEESF_EEEE10policy1000Ei5saxpySF_JPfSK_EEEvT0_iT1_T2_DpNS2_10kernel_argIT3_EE_param_5[16]
)
.maxntid 128
{
	.reg .pred 	%p<38>;
	.reg .b32 	%r<81>;
	.reg .b32 	%f<93>;
	.reg .b64 	%rd<97>;

	ld.param.f32 	%f2, [_ZN3cub18CUB_300001_SM_10006detail9transform16transform_kernelINS2_10policy_hubILb1EN4cuda3std3__45tupleIJN6thrust24THRUST_300001_SM_1000_NS6detail15normal_iteratorINSA_10device_ptrIfEEEESF_EEEE10policy1000Ei5saxpySF_JPfSK_EEEvT0_iT1_T2_DpNS2_10kernel_argIT3_EE_param_2];
	ld.param.u32 	%r45, [_ZN3cub18CUB_300001_SM_10006detail9transform16transform_kernelINS2_10policy_hubILb1EN4cuda3std3__45tupleIJN6thrust24THRUST_300001_SM_1000_NS6detail15normal_iteratorINSA_10device_ptrIfEEEESF_EEEE10policy1000Ei5saxpySF_JPfSK_EEEvT0_iT1_T2_DpNS2_10kernel_argIT3_EE_param_0];
	ld.param.u64 	%rd27, [_ZN3cub18CUB_300001_SM_10006detail9transform16transform_kernelINS2_10policy_hubILb1EN4cuda3std3__45tupleIJN6thrust24THRUST_300001_SM_1000_NS6detail15normal_iteratorINSA_10device_ptrIfEEEESF_EEEE10policy1000Ei5saxpySF_JPfSK_EEEvT0_iT1_T2_DpNS2_10kernel_argIT3_EE_param_5];
	ld.param.u64 	%rd25, [_ZN3cub18CUB_300001_SM_10006detail9transform16transform_kernelINS2_10policy_hubILb1EN4cuda3std3__45tupleIJN6thrust24THRUST_300001_SM_1000_NS6detail15normal_iteratorINSA_10device_ptrIfEEEESF_EEEE10policy1000Ei5saxpySF_JPfSK_EEEvT0_iT1_T2_DpNS2_10kernel_argIT3_EE_param_4];
	ld.param.u64 	%rd29, [_ZN3cub18CUB_300001_SM_10006detail9transform16transform_kernelINS2_10policy_hubILb1EN4cuda3std3__45tupleIJN6thrust24THRUST_300001_SM_1000_NS6detail15normal_iteratorINSA_10device_ptrIfEEEESF_EEEE10policy1000Ei5saxpySF_JPfSK_EEEvT0_iT1_T2_DpNS2_10kernel_argIT3_EE_param_3];
	ld.param.u32 	%r44, [_ZN3cub18CUB_300001_SM_10006detail9transform16transform_kernelINS2_10policy_hubILb1EN4cuda3std3__45tupleIJN6thrust24THRUST_300001_SM_1000_NS6detail15normal_iteratorINSA_10device_ptrIfEEEESF_EEEE10policy1000Ei5saxpySF_JPfSK_EEEvT0_iT1_T2_DpNS2_10kernel_argIT3_EE_param_1];
	cvta.to.global.u64 	%rd1, %rd29;
	cvta.to.global.u64 	%rd2, %rd25;
	cvta.to.global.u64 	%rd3, %rd27;
	shl.b32 	%r1, %r44, 7;
	mov.u32 	%r46, %ctaid.x;
	mul.lo.s32 	%r2, %r1, %r46;
	sub.s32 	%r3, %r45, %r2;
	min.s32 	%r4, %r1, %r3;
	shl.b32 	%r5, %r4, 2;
	mov.u32 	%r6, %tid.x;
	shl.b32 	%r71, %r6, 7;
	setp.ge.s32 	%p1, %r71, %r5;
	@%p1 bra 	$L__BB3_5;
	mul.wide.u32 	%rd4, %r6, 128;
	add.s64 	%rd30, %rd2, %rd4;
	mul.wide.s32 	%rd5, %r2, 4;
	add.s64 	%rd94, %rd30, %rd5;
	mov.u32 	%r70, %r71;
$L__BB3_2:
	.pragma "nounroll";
	// begin inline asm
	prefetch.global.L2 [%rd94];
	// end inline asm
	add.s32 	%r70, %r70, 16384;
	add.s64 	%rd94, %rd94, 16384;
	setp.lt.s32 	%p2, %r70, %r5;
	@%p2 bra 	$L__BB3_2;
	add.s64 	%rd32, %rd3, %rd4;
	add.s64 	%rd95, %rd32, %rd5;
$L__BB3_4:
	.pragma "nounroll";
	// begin inline asm
	prefetch.global.L2 [%rd95];
	// end inline asm
	add.s32 	%r71, %r71, 16384;
	add.s64 	%rd95, %rd95, 16384;
	setp.lt.s32 	%p3, %r71, %r5;
	@%p3 bra 	$L__BB3_4;
$L__BB3_5:
	mul.wide.s32 	%rd96, %r2, 4;
	add.s64 	%rd12, %rd2, %rd96;
	add.s64 	%rd13, %rd3, %rd96;
	add.s64 	%rd14, %rd1, %rd96;
	setp.gt.s32 	%p4, %r1, %r3;
	@%p4 bra 	$L__BB3_18;
	setp.lt.s32 	%p5, %r44, 1;
	@%p5 bra 	$L__BB3_59;
	setp.lt.u32 	%p6, %r44, 8;
	mov.b32 	%r79, 0;
	@%p6 bra 	$L__BB3_10;
	and.b32  	%r48, %r44, 2147483640;
	neg.s32 	%r73, %r48;
	mul.wide.u32 	%rd35, %r6, 4;
	add.s64 	%rd15, %rd1, %rd35;
	add.s64 	%rd36, %rd96, 1536;
	add.s64 	%rd17, %rd2, %rd36;
	add.s32 	%r72, %r6, 128;
	add.s64 	%rd18, %rd3, %rd36;
	add.s64 	%rd19, %rd1, %rd36;
$L__BB3_9:
	.pragma "nounroll";
	and.b32  	%r79, %r44, 2147483640;
	mul.wide.s32 	%rd37, %r72, 4;
	add.s64 	%rd38, %rd17, %rd37;
	add.s64 	%rd39, %rd18, %rd37;
	add.s64 	%rd40, %rd19, %rd37;
	cvta.to.global.u64 	%rd41, %rd25;
	mul.wide.u32 	%rd42, %r6, 4;
	add.s64 	%rd43, %rd41, %rd42;
	add.s64 	%rd44, %rd43, %rd96;
	cvta.to.global.u64 	%rd45, %rd27;
	add.s64 	%rd46, %rd45, %rd42;
	add.s64 	%rd47, %rd46, %rd96;
	ld.global.f32 	%f3, [%rd44];
	ld.global.f32 	%f4, [%rd47];
	fma.rn.f32 	%f5, %f2, %f3, %f4;
	add.s64 	%rd48, %rd15, %rd96;
	st.global.f32 	[%rd48], %f5;
	ld.global.f32 	%f6, [%rd38+-1536];
	ld.global.f32 	%f7, [%rd39+-1536];
	fma.rn.f32 	%f8, %f2, %f6, %f7;
	st.global.f32 	[%rd40+-1536], %f8;
	ld.global.f32 	%f9, [%rd38+-1024];
	ld.global.f32 	%f10, [%rd39+-1024];
	fma.rn.f32 	%f11, %f2, %f9, %f10;
	st.global.f32 	[%rd40+-1024], %f11;
	ld.global.f32 	%f12, [%rd38+-512];
	ld.global.f32 	%f13, [%rd39+-512];
	fma.rn.f32 	%f14, %f2, %f12, %f13;
	st.global.f32 	[%rd40+-512], %f14;
	ld.global.f32 	%f15, [%rd38];
	ld.global.f32 	%f16, [%rd39];
	fma.rn.f32 	%f17, %f2, %f15, %f16;
	st.global.f32 	[%rd40], %f17;
	ld.global.f32 	%f18, [%rd38+512];
	ld.global.f32 	%f19, [%rd39+512];
	fma.rn.f32 	%f20, %f2, %f18, %f19;
	st.global.f32 	[%rd40+512], %f20;
	ld.global.f32 	%f21, [%rd38+1024];
	ld.global.f32 	%f22, [%rd39+1024];
	fma.rn.f32 	%f23, %f2, %f21, %f22;
	st.global.f32 	[%rd40+1024], %f23;
	ld.global.f32 	%f24, [%rd38+1536];
	ld.global.f32 	%f25, [%rd39+1536];
	fma.rn.f32 	%f26, %f2, %f24, %f25;
	st.global.f32 	[%rd40+1536], %f26;
	add.s32 	%r73, %r73, 8;
	add.s64 	%rd96, %rd96, 4096;
	add.s32 	%r72, %r72, 1024;
	setp.eq.s32 	%p7, %r73, 0;
	@%p7 bra 	$L__BB3_10;
	bra.uni 	$L__BB3_9;
$L__BB3_10:
	and.b32  	%r38, %r44, 7;
	setp.eq.s32 	%p8, %r38, 0;
	@%p8 bra 	$L__BB3_59;
	and.b32  	%r39, %r44, 3;
	setp.lt.u32 	%p9, %r38, 4;
	@%p9 bra 	$L__BB3_13;
	shl.b32 	%r49, %r79, 7;
	add.s32 	%r50, %r49, %r6;
	mul.wide.s32 	%rd49, %r50, 4;
	add.s64 	%rd50, %rd12, %rd49;
	add.s64 	%rd51, %rd13, %rd49;
	ld.global.f32 	%f27, [%rd50];
	ld.global.f32 	%f28, [%rd51];
	fma.rn.f32 	%f29, %f2, %f27, %f28;
	add.s64 	%rd52, %rd14, %rd49;
	st.global.f32 	[%rd52], %f29;
	ld.global.f32 	%f30, [%rd50+512];
	ld.global.f32 	%f31, [%rd51+512];
	fma.rn.f32 	%f32, %f2, %f30, %f31;
	st.global.f32 	[%rd52+512], %f32;
	ld.global.f32 	%f33, [%rd50+1024];
	ld.global.f32 	%f34, [%rd51+1024];
	fma.rn.f32 	%f35, %f2, %f33, %f34;
	st.global.f32 	[%rd52+1024], %f35;
	ld.global.f32 	%f36, [%rd50+1536];
	ld.global.f32 	%f37, [%rd51+1536];
	fma.rn.f32 	%f38, %f2, %f36, %f37;
	st.global.f32 	[%rd52+1536], %f38;
	add.s32 	%r79, %r79, 4;
$L__BB3_13:
	setp.eq.s32 	%p10, %r39, 0;
	@%p10 bra 	$L__BB3_59;
	setp.eq.s32 	%p11, %r39, 1;
	@%p11 bra 	$L__BB3_16;
	shl.b32 	%r51, %r79, 7;
	add.s32 	%r52, %r51, %r6;
	mul.wide.s32 	%rd53, %r52, 4;
	add.s64 	%rd54, %rd12, %rd53;
	add.s64 	%rd55, %rd13, %rd53;
	ld.global.f32 	%f39, [%rd54];
	ld.global.f32 	%f40, [%rd55];
	fma.rn.f32 	%f41, %f2, %f39, %f40;
	add.s64 	%rd56, %rd14, %rd53;
	st.global.f32 	[%rd56], %f41;
	ld.global.f32 	%f42, [%rd54+512];
	ld.global.f32 	%f43, [%rd55+512];
	fma.rn.f32 	%f44, %f2, %f42, %f43;
	st.global.f32 	[%rd56+512], %f44;
	add.s32 	%r79, %r79, 2;
$L__BB3_16:
	and.b32  	%r53, %r44, 1;
	setp.eq.b32 	%p12, %r53, 1;
	not.pred 	%p13, %p12;
	@%p13 bra 	$L__BB3_59;
	shl.b32 	%r54, %r79, 7;
	add.s32 	%r55, %r54, %r6;
	mul.wide.s32 	%rd57, %r55, 4;
	add.s64 	%rd58, %rd12, %rd57;
	add.s64 	%rd59, %rd13, %rd57;
	ld.global.f32 	%f45, [%rd58];
	ld.global.f32 	%f46, [%rd59];
	fma.rn.f32 	%f47, %f2, %f45, %f46;
	add.s64 	%rd60, %rd14, %rd57;
	st.global.f32 	[%rd60], %f47;
	bra.uni 	$L__BB3_59;
$L__BB3_18:
	setp.lt.s32 	%p14, %r44, 1;
	@%p14 bra 	$L__BB3_59;
	and.b32  	%r14, %r44, 7;
	setp.lt.u32 	%p15, %r44, 8;
	mov.b32 	%r75, 0;
	@%p15 bra 	$L__BB3_38;
	and.b32  	%r75, %r44, 2147483640;
	mov.b32 	%r74, 0;
$L__BB3_21:
	.pragma "nounroll";
	shl.b32 	%r58, %r74, 7;
	add.s32 	%r22, %r58, %r6;
	setp.ge.s32 	%p16, %r22, %r4;
	@%p16 bra 	$L__BB3_23;
	mul.wide.u32 	%rd61, %r22, 4;
	add.s64 	%rd62, %rd12, %rd61;
	add.s64 	%rd63, %rd13, %rd61;
	ld.global.f32 	%f48, [%rd62];
	ld.global.f32 	%f49, [%rd63];
	fma.rn.f32 	%f50, %f2, %f48, %f49;
	add.s64 	%rd64, %rd14, %rd61;
	st.global.f32 	[%rd64], %f50;
$L__BB3_23:
	add.s32 	%r59, %r22, 128;
	setp.ge.s32 	%p17, %r59, %r4;
	mul.wide.s32 	%rd65, %r59, 4;
	add.s64 	%rd22, %rd12, %rd65;
	add.s64 	%rd23, %rd13, %rd65;
	add.s64 	%rd24, %rd14, %rd65;
	@%p17 bra 	$L__BB3_25;
	ld.global.f32 	%f51, [%rd22];
	ld.global.f32 	%f52, [%rd23];
	fma.rn.f32 	%f53, %f2, %f51, %f52;
	st.global.f32 	[%rd24], %f53;
$L__BB3_25:
	add.s32 	%r60, %r22, 256;
	setp.ge.s32 	%p18, %r60, %r4;
	@%p18 bra 	$L__BB3_27;
	ld.global.f32 	%f54, [%rd22+512];
	ld.global.f32 	%f55, [%rd23+512];
	fma.rn.f32 	%f56, %f2, %f54, %f55;
	st.global.f32 	[%rd24+512], %f56;
$L__BB3_27:
	add.s32 	%r61, %r22, 384;
	setp.ge.s32 	%p19, %r61, %r4;
	@%p19 bra 	$L__BB3_29;
	ld.global.f32 	%f57, [%rd22+1024];
	ld.global.f32 	%f58, [%rd23+1024];
	fma.rn.f32 	%f59, %f2, %f57, %f58;
	st.global.f32 	[%rd24+1024], %f59;
$L__BB3_29:
	add.s32 	%r62, %r22, 512;
	setp.ge.s32 	%p20, %r62, %r4;
	@%p20 bra 	$L__BB3_31;
	ld.global.f32 	%f60, [%rd22+1536];
	ld.global.f32 	%f61, [%rd23+1536];
	fma.rn.f32 	%f62, %f2, %f60, %f61;
	st.global.f32 	[%rd24+1536], %f62;
$L__BB3_31:
	add.s32 	%r63, %r22, 640;
	setp.ge.s32 	%p21, %r63, %r4;
	@%p21 bra 	$L__BB3_33;
	ld.global.f32 	%f63, [%rd22+2048];
	ld.global.f32 	%f64, [%rd23+2048];
	fma.rn.f32 	%f65, %f2, %f63, %f64;
	st.global.f32 	[%rd24+2048], %f65;
$L__BB3_33:
	add.s32 	%r64, %r22, 768;
	setp.ge.s32 	%p22, %r64, %r4;
	@%p22 bra 	$L__BB3_35;
	ld.global.f32 	%f66, [%rd22+2560];
	ld.global.f32 	%f67, [%rd23+2560];
	fma.rn.f32 	%f68, %f2, %f66, %f67;
	st.global.f32 	[%rd24+2560], %f68;
$L__BB3_35:
	add.s32 	%r65, %r22, 896;
	setp.ge.s32 	%p23, %r65, %r4;
	@%p23 bra 	$L__BB3_37;
	ld.global.f32 	%f69, [%rd22+3072];
	ld.global.f32 	%f70, [%rd23+3072];
	fma.rn.f32 	%f71, %f2, %f69, %f70;
	st.global.f32 	[%rd24+3072], %f71;
$L__BB3_37:
	add.s32 	%r74, %r74, 8;
	setp.ne.s32 	%p24, %r74, %r75;
	@%p24 bra 	$L__BB3_21;
$L__BB3_38:
	setp.eq.s32 	%p25, %r14, 0;
	@%p25 bra 	$L__BB3_59;
	and.b32  	%r25, %r44, 3;
	setp.lt.u32 	%p26, %r14, 4;
	@%p26 bra 	$L__BB3_49;
	shl.b32 	%r66, %r75, 7;
	add.s32 	%r26, %r66, %r6;
	setp.ge.s32 	%p27, %r26, %r4;
	@%p27 bra 	$L__BB3_42;
	mul.wide.s32 	%rd66, %r26, 4;
	add.s64 	%rd67, %rd12, %rd66;
	add.s64 	%rd68, %rd13, %rd66;
	ld.global.f32 	%f72, [%rd67];
	ld.global.f32 	%f73, [%rd68];
	fma.rn.f32 	%f74, %f2, %f72, %f73;
	add.s64 	%rd69, %rd14, %rd66;
	st.global.f32 	[%rd69], %f74;
$L__BB3_42:
	add.s32 	%r27, %r26, 128;
	setp.ge.s32 	%p28, %r27, %r4;
	@%p28 bra 	$L__BB3_44;
	mul.wide.s32 	%rd70, %r27, 4;
	add.s64 	%rd71, %rd12, %rd70;
	add.s64 	%rd72, %rd13, %rd70;
	ld.global.f32 	%f75, [%rd71];
	ld.global.f32 	%f76, [%rd72];
	fma.rn.f32 	%f77, %f2, %f75, %f76;
	add.s64 	%rd73, %rd14, %rd70;
	st.global.f32 	[%rd73], %f77;
$L__BB3_44:
	add.s32 	%r28, %r26, 256;
	setp.ge.s32 	%p29, %r28, %r4;
	@%p29 bra 	$L__BB3_46;
	mul.wide.s32 	%rd74, %r28, 4;
	add.s64 	%rd75, %rd12, %rd74;
	add.s64 	%rd76, %rd13, %rd74;
	ld.global.f32 	%f78, [%rd75];
	ld.global.f32 	%f79, [%rd76];
	fma.rn.f32 	%f80, %f2, %f78, %f79;
	add.s64 	%rd77, %rd14, %rd74;
	st.global.f32 	[%rd77], %f80;
$L__BB3_46:
	add.s32 	%r29, %r26, 384;
	setp.ge.s32 	%p30, %r29, %r4;
	@%p30 bra 	$L__BB3_48;
	mul.wide.s32 	%rd78, %r29, 4;
	add.s64 	%rd79, %rd12, %rd78;
	add.s64 	%rd80, %rd13, %rd78;
	ld.global.f32 	%f81, [%rd79];
	ld.global.f32 	%f82, [%rd80];
	fma.rn.f32 	%f83, %f2, %f81, %f82;
	add.s64 	%rd81, %rd14, %rd78;
	st.global.f32 	[%rd81], %f83;
$L__BB3_48:
	add.s32 	%r75, %r75, 4;
$L__BB3_49:
	setp.eq.s32 	%p31, %r25, 0;
	@%p31 bra 	$L__BB3_59;
	setp.eq.s32 	%p32, %r25, 1;
	@%p32 bra 	$L__BB3_56;
	shl.b32 	%r67, %r75, 7;
	add.s32 	%r32, %r67, %r6;
	setp.ge.s32 	%p33, %r32, %r4;
	@%p33 bra 	$L__BB3_53;
	mul.wide.s32 	%rd82, %r32, 4;
	add.s64 	%rd83, %rd12, %rd82;
	add.s64 	%rd84, %rd13, %rd82;
	ld.global.f32 	%f84, [%rd83];
	ld.global.f32 	%f85, [%rd84];
	fma.rn.f32 	%f86, %f2, %f84, %f85;
	add.s64 	%rd85, %rd14, %rd82;
	st.global.f32 	[%rd85], %f86;
$L__BB3_53:
	add.s32 	%r33, %r32, 128;
	setp.ge.s32 	%p34, %r33, %r4;
	@%p34 bra 	$L__BB3_55;
	mul.wide.s32 	%rd86, %r33, 4;
	add.s64 	%rd87, %rd12, %rd86;
	add.s64 	%rd88, %rd13, %rd86;
	ld.global.f32 	%f87, [%rd87];
	ld.global.f32 	%f88, [%rd88];
	fma.rn.f32 	%f89, %f2, %f87, %f88;
	add.s64 	%rd89, %rd14, %rd86;
	st.global.f32 	[%rd89], %f89;
$L__BB3_55:
	add.s32 	%r75, %r75, 2;
$L__BB3_56:
	and.b32  	%r68, %r44, 1;
	setp.eq.b32 	%p35, %r68, 1;
	not.pred 	%p36, %p35;
	@%p36 bra 	$L__BB3_59;
	shl.b32 	%r69, %r75, 7;
	add.s32 	%r36, %r69, %r6;
	setp.ge.s32 	%p37, %r36, %r4;
	@%p37 bra 	$L__BB3_59;
	mul.wide.s32 	%rd90, %r36, 4;
	add.s64 	%rd91, %rd12, %rd90;
	add.s64 	%rd92, %rd13, %rd90;
	ld.global.f32 	%f90, [%rd91];
	ld.global.f32 	%f91, [%rd92];
	fma.rn.f32 	%f92, %f2, %f90, %f91;
	add.s64 	%rd93, %rd14, %rd90;
	st.global.f32 	[%rd93], %f92;
$L__BB3_59:
	ret;

}
	// .globl	_ZN3cub18CUB_300001_SM_10006detail9transform16transform_kernelINS2_10policy_hubILb1EN4cuda3std3__45tupleIJN6thrust24THRUST_300001_SM_1000_NS6detail15normal_iteratorINSA_10device_ptrIfEEEESF_EEEE10policy1000El5saxpySF_JPfSK_EEEvT0_iT1_T2_DpNS2_10kernel_argIT3_EE
.visible .entry _ZN3cub18CUB_300001_SM_10006detail9transform16transform_kernelINS2_10policy_hubILb1EN4cuda3std3__45tupleIJN6thrust24THRUST_300001_SM_1000_NS6detail15normal_iteratorINSA_10device_ptrIfEEEESF_EEEE10policy1000El5saxpySF_JPfSK_EEEvT0_iT1_T2_DpNS2_10kernel_argIT3_EE(
	.param .u64 _ZN3cub18CUB_300001_SM_10006detail9transform16transform_kernelINS2_10policy_hubILb1EN4cuda3std3__45tupleIJN6thrust24THRUST_300001_SM_1000_NS6detail15normal_iteratorINSA_10device_ptrIfEEEESF_EEEE10policy1000El5saxpySF_JPfSK_EEEvT0_iT1_T2_DpNS2_10kernel_argIT3_EE_param_0,
	.param .u32 _ZN3cub18CUB_300001_SM_10006detail9transform16transform_kernelINS2_10policy_hubILb1EN4cuda3std3__45tupleIJN6thrust24THRUST_300001_SM_1000_NS6detail15normal_iteratorINSA_10device_ptrIfEEEESF_EEEE10policy1000El5saxpySF_JPfSK_EEEvT0_iT1_T2_DpNS2_10kernel_argIT3_EE_param_1,
	.param .align 4 .b8 _ZN3cub18CUB_300001_SM_10006detail9transform16transform_kernelINS2_10policy_hubILb1EN4cuda3std3__45tupleIJN6thrust24THRUST_300001_SM_1000_NS6detail15normal_iteratorINSA_10device_ptrIfEEEESF_EEEE10policy1000El5saxpySF_JPfSK_EEEvT0_iT1_T2_DpNS2_10kernel_argIT3_EE_param_2[4],
	.param .align 8 .b8 _ZN3cub18CUB_300001_SM_10006detail9transform16transform_kernelINS2_10policy_hubILb1EN4cuda3std3__45tupleIJN6thrust24THRUST_300001_SM_1000_NS6detail15normal_iteratorINSA_10device_ptrIfEEEESF_EEEE10policy1000El5saxpySF_JPfSK_EEEvT0_iT1_T2_DpNS2_10kernel_argIT3_EE_param_3[8],
	.param .align 8 .b8 _ZN3cub18CUB_300001_SM_10006detail9transform16transform_kernelINS2_10policy_hubILb1EN4cuda3std3__45tupleIJN6thrust24THRUST_300001_SM_1000_NS6detail15normal_iteratorINSA_10device_ptrIfEEEESF_EEEE10policy1000El5saxpySF_JPfSK_EEEvT0_iT1_T2_DpNS2_10kernel_argIT3_EE_param_4[16],
	.param .align 8 .b8 _ZN3cub18CUB_300001_SM_10006detail9transform16transform_kernelINS2_10policy_hubILb1EN4cuda3std3__45tupleIJN6thrust24THRUST_300001_SM_1000_NS6detail15normal_iteratorINSA_10device_ptrIfEEEESF_EEEE10policy1000El5saxpySF_JPfSK_EEEvT0_iT1_T2_DpNS2_10kernel_argIT3_EE_param_5[16]
)
.maxntid 128
{
	.reg .pred 	%p<38>;
	.reg .b32 	%r<78>;
	.reg .b32 	%f<93>;
	.reg .b64 	%rd<103>;

	ld.param.f32 	%f2, [_ZN3cub18CUB_300001_SM_10006detail9transform16transform_kernelINS2_10policy_hubILb1EN4cuda3std3__45tupleIJN6thrust24THRUST_300001_SM_1000_NS6detail15normal_iteratorINSA_10device_ptrIfEEEESF_EEEE10policy1000El5saxpySF_JPfSK_EEEvT0_iT1_T2_DpNS2_10kernel_argIT3_EE_param_2];
	ld.param.u64 	%rd30, [_ZN3cub18CUB_300001_SM_10006detail9transform16transform_kernelINS2_10policy_hubILb1EN4cuda3std3__45tupleIJN6thrust24THRUST_300001_SM_1000_NS6detail15normal_iteratorINSA_10device_ptrIfEEEESF_EEEE10policy1000El5saxpySF_JPfSK_EEEvT0_iT1_T2_DpNS2_10kernel_argIT3_EE_param_0];
	ld.param.u64 	%rd28, [_ZN3cub18CUB_300001_SM_10006detail9transform16transform_kernelINS2_10policy_hubILb1EN4cuda3std3__45tupleIJN6thrust24THRUST_300001_SM_1000_NS6detail15normal_iteratorINSA_10device_ptrIfEEEESF_EEEE10policy1000El5saxpySF_JPfSK_EEEvT0_iT1_T2_DpNS2_10kernel_argIT3_EE_param_5];
	ld.param.u64 	%rd26, [_ZN3cub18CUB_300001_SM_10006detail9transform16transform_kernelINS2_10policy_hubILb1EN4cuda3std3__45tupleIJN6thrust24THRUST_300001_SM_1000_NS6detail15normal_iteratorINSA_10device_ptrIfEEEESF_EEEE10policy1000El5saxpySF_JPfSK_EEEvT0_iT1_T2_DpNS2_10kernel_argIT3_EE_param_4];
	ld.param.u64 	%rd31, [_ZN3cub18CUB_300001_SM_10006detail9transform16transform_kernelINS2_10policy_hubILb1EN4cuda3std3__45tupleIJN6thrust24THRUST_300001_SM_1000_NS6detail15normal_iteratorINSA_10device_ptrIfEEEESF_EEEE10policy1000El5saxpySF_JPfSK_EEEvT0_iT1_T2_DpNS2_10kernel_argIT3_EE_param_3];
	ld.param.u32 	%r42, [_ZN3cub18CUB_300001_SM_10006detail9transform16transform_kernelINS2_10policy_hubILb1EN4cuda3std3__45tupleIJN6thrust24THRUST_300001_SM_1000_NS6detail15normal_iteratorINSA_10device_ptrIfEEEESF_EEEE10policy1000El5saxpySF_JPfSK_EEEvT0_iT1_T2_DpNS2_10kernel_argIT3_EE_param_1];
	cvta.to.global.u64 	%rd1, %rd31;
	cvta.to.global.u64 	%rd2, %rd26;
	cvta.to.global.u64 	%rd3, %rd28;
	shl.b32 	%r1, %r42, 7;
	mov.u32 	%r43, %ctaid.x;
	cvt.u64.u32 	%rd32, %r43;
	cvt.s64.s32 	%rd33, %r1;
	mul.lo.s64 	%rd4, %rd33, %rd32;
	sub.s64 	%rd34, %rd30, %rd4;
	min.s64 	%rd35, %rd34, %rd33;
	cvt.u32.u64 	%r2, %rd35;
	shl.b32 	%r3, %r2, 2;
	mov.u32 	%r4, %tid.x;
	shl.b32 	%r68, %r4, 7;
	setp.ge.s32 	%p1, %r68, %r3;
	@%p1 bra 	$L__BB4_5;
	shl.b64 	%rd5, %rd4, 2;
	add.s64 	%rd36, %rd2, %rd5;
	mul.wide.u32 	%rd6, %r4, 128;
	add.s64 	%rd100, %rd36, %rd6;
	mov.u32 	%r67, %r68;
$L__BB4_2:
	.pragma "nounroll";
	// begin inline asm
	prefetch.global.L2 [%rd100];
	// end inline asm
	add.s32 	%r67, %r67, 16384;
	add.s64 	%rd100, %rd100, 16384;
	setp.lt.s32 	%p2, %r67, %r3;
	@%p2 bra 	$L__BB4_2;
	add.s64 	%rd38, %rd3, %rd5;
	add.s64 	%rd101, %rd38, %rd6;
$L__BB4_4:
	.pragma "nounroll";
	// begin inline asm
	prefetch.global.L2 [%rd101];
	// end inline asm
	add.s32 	%r68, %r68, 16384;
	add.s64 	%rd101, %rd101, 16384;
	setp.lt.s32 	%p3, %r68, %r3;
	@%p3 bra 	$L__BB4_4;
$L__BB4_5:
	shl.b64 	%rd102, %rd4, 2;
	add.s64 	%rd13, %rd2, %rd102;
	add.s64 	%rd14, %rd3, %rd102;
	add.s64 	%rd15, %rd1, %rd102;
	setp.eq.s32 	%p4, %r1, %r2;
	@%p4 bra 	$L__BB4_47;
	setp.lt.s32 	%p5, %r42, 1;
	@%p5 bra 	$L__BB4_59;
	and.b32  	%r10, %r42, 7;
	setp.lt.u32 	%p6, %r42, 8;
	mov.b32 	%r75, 0;
	@%p6 bra 	$L__BB4_26;
	and.b32  	%r75, %r42, 2147483640;
	mov.b32 	%r71, 0;
$L__BB4_9:
	.pragma "nounroll";
	shl.b32 	%r46, %r71, 7;
	add.s32 	%r20, %r46, %r4;
	setp.ge.s32 	%p7, %r20, %r2;
	@%p7 bra 	$L__BB4_11;
	mul.wide.u32 	%rd41, %r20, 4;
	add.s64 	%rd42, %rd13, %rd41;
	add.s64 	%rd43, %rd14, %rd41;
	ld.global.f32 	%f3, [%rd42];
	ld.global.f32 	%f4, [%rd43];
	fma.rn.f32 	%f5, %f2, %f3, %f4;
	add.s64 	%rd44, %rd15, %rd41;
	st.global.f32 	[%rd44], %f5;
$L__BB4_11:
	add.s32 	%r47, %r20, 128;
	setp.ge.s32 	%p8, %r47, %r2;
	mul.wide.s32 	%rd45, %r47, 4;
	add.s64 	%rd23, %rd13, %rd45;
	add.s64 	%rd24, %rd14, %rd45;
	add.s64 	%rd25, %rd15, %rd45;
	@%p8 bra 	$L__BB4_13;
	ld.global.f32 	%f6, [%rd23];
	ld.global.f32 	%f7, [%rd24];
	fma.rn.f32 	%f8, %f2, %f6, %f7;
	st.global.f32 	[%rd25], %f8;
$L__BB4_13:
	add.s32 	%r48, %r20, 256;
	setp.ge.s32 	%p9, %r48, %r2;
	@%p9 bra 	$L__BB4_15;
	ld.global.f32 	%f9, [%rd23+512];
	ld.global.f32 	%f10, [%rd24+512];
	fma.rn.f32 	%f11, %f2, %f9, %f10;
	st.global.f32 	[%rd25+512], %f11;
$L__BB4_15:
	add.s32 	%r49, %r20, 384;
	setp.ge.s32 	%p10, %r49, %r2;
	@%p10 bra 	$L__BB4_17;
	ld.global.f32 	%f12, [%rd23+1024];
	ld.global.f32 	%f13, [%rd24+1024];
	fma.rn.f32 	%f14, %f2, %f12, %f13;
	st.global.f32 	[%rd25+1024], %f14;
$L__BB4_17:
	add.s32 	%r50, %r20, 512;
	setp.ge.s32 	%p11, %r50, %r2;
	@%p11 bra 	$L__BB4_19;
	ld.global.f32 	%f15, [%rd23+1536];
	ld.global.f32 	%f16, [%rd24+1536];
	fma.rn.f32 	%f17, %f2, %f15, %f16;
	st.global.f32 	[%rd25+1536], %f17;
$L__BB4_19:
	add.s32 	%r51, %r20, 640;
	setp.ge.s32 	%p12, %r51, %r2;
	@%p12 bra 	$L__BB4_21;
	ld.global.f32 	%f18, [%rd23+2048];
	ld.global.f32 	%f19, [%rd24+2048];
	fma.rn.f32 	%f20, %f2, %f18, %f19;
	st.global.f32 	[%rd25+2048], %f20;
$L__BB4_21:
	add.s32 	%r52, %r20, 768;
	setp.ge.s32 	%p13, %r52, %r2;
	@%p13 bra 	$L__BB4_23;
	ld.global.f32 	%f21, [%rd23+2560];
	ld.global.f32 	%f22, [%rd24+2560];
	fma.rn.f32 	%f23, %f2, %f21, %f22;
	st.global.f32 	[%rd25+2560], %f23;
$L__BB4_23:
	add.s32 	%r53, %r20, 896;
	setp.ge.s32 	%p14, %r53, %r2;
	@%p14 bra 	$L__BB4_25;
	ld.global.f32 	%f24, [%rd23+3072];
	ld.global.f32 	%f25, [%rd24+3072];
	fma.rn.f32 	%f26, %f2, %f24, %f25;
	st.global.f32 	[%rd25+3072], %f26;
$L__BB4_25:
	add.s32 	%r71, %r71, 8;
	setp.eq.s32 	%p15, %r71, %r75;
	@%p15 bra 	$L__BB4_26;
	bra.uni 	$L__BB4_9;
$L__BB4_26:
	setp.eq.s32 	%p16, %r10, 0;
	@%p16 bra 	$L__BB4_59;
	and.b32  	%r30, %r42, 3;
	setp.lt.u32 	%p17, %r10, 4;
	@%p17 bra 	$L__BB4_37;
	shl.b32 	%r54, %r75, 7;
	add.s32 	%r31, %r54, %r4;
	setp.ge.s32 	%p18, %r31, %r2;
	@%p18 bra 	$L__BB4_30;
	mul.wide.s32 	%rd46, %r31, 4;
	add.s64 	%rd47, %rd13, %rd46;
	add.s64 	%rd48, %rd14, %rd46;
	ld.global.f32 	%f27, [%rd47];
	ld.global.f32 	%f28, [%rd48];
	fma.rn.f32 	%f29, %f2, %f27, %f28;
	add.s64 	%rd49, %rd15, %rd46;
	st.global.f32 	[%rd49], %f29;
$L__BB4_30:
	add.s32 	%r32, %r31, 128;
	setp.ge.s32 	%p19, %r32, %r2;
	@%p19 bra 	$L__BB4_32;
	mul.wide.s32 	%rd50, %r32, 4;
	add.s64 	%rd51, %rd13, %rd50;
	add.s64 	%rd52, %rd14, %rd50;
	ld.global.f32 	%f30, [%rd51];
	ld.global.f32 	%f31, [%rd52];
	fma.rn.f32 	%f32, %f2, %f30, %f31;
	add.s64 	%rd53, %rd15, %rd50;
	st.global.f32 	[%rd53], %f32;
$L__BB4_32:
	add.s32 	%r33, %r31, 256;
	setp.ge.s32 	%p20, %r33, %r2;
	@%p20 bra 	$L__BB4_34;
	mul.wide.s32 	%rd54, %r33, 4;
	add.s64 	%rd55, %rd13, %rd54;
	add.s64 	%rd56, %rd14, %rd54;
	ld.global.f32 	%f33, [%rd55];
	ld.global.f32 	%f34, [%rd56];
	fma.rn.f32 	%f35, %f2, %f33, %f34;
	add.s64 	%rd57, %rd15, %rd54;
	st.global.f32 	[%rd57], %f35;
$L__BB4_34:
	add.s32 	%r34, %r31, 384;
	setp.ge.s32 	%p21, %r34, %r2;
	@%p21 bra 	$L__BB4_36;
	mul.wide.s32 	%rd58, %r34, 4;
	add.s64 	%rd59, %rd13, %rd58;
	add.s64 	%rd60, %rd14, %rd58;
	ld.global.f32 	%f36, [%rd59];
	ld.global.f32 	%f37, [%rd60];
	fma.rn.f32 	%f38, %f2, %f36, %f37;
	add.s64 	%rd61, %rd15, %rd58;
	st.global.f32 	[%rd61], %f38;
$L__BB4_36:
	add.s32 	%r75, %r75, 4;
$L__BB4_37:
	setp.eq.s32 	%p22, %r30, 0;
	@%p22 bra 	$L__BB4_59;
	setp.eq.s32 	%p23, %r30, 1;
	@%p23 bra 	$L__BB4_44;
	shl.b32 	%r55, %r75, 7;
	add.s32 	%r37, %r55, %r4;
	setp.ge.s32 	%p24, %r37, %r2;
	@%p24 bra 	$L__BB4_41;
	mul.wide.s32 	%rd62, %r37, 4;
	add.s64 	%rd63, %rd13, %rd62;
	add.s64 	%rd64, %rd14, %rd62;
	ld.global.f32 	%f39, [%rd63];
	ld.global.f32 	%f40, [%rd64];
	fma.rn.f32 	%f41, %f2, %f39, %f40;
	add.s64 	%rd65, %rd15, %rd62;
	st.global.f32 	[%rd65], %f41;
$L__BB4_41:
	add.s32 	%r38, %r37, 128;
	setp.ge.s32 	%p25, %r38, %r2;
	@%p25 bra 	$L__BB4_43;
	mul.wide.s32 	%rd66, %r38, 4;
	add.s64 	%rd67, %rd13, %rd66;
	add.s64 	%rd68, %rd14, %rd66;
	ld.global.f32 	%f42, [%rd67];
	ld.global.f32 	%f43, [%rd68];
	fma.rn.f32 	%f44, %f2, %f42, %f43;
	add.s64 	%rd69, %rd15, %rd66;
	st.global.f32 	[%rd69], %f44;
$L__BB4_43:
	add.s32 	%r75, %r75, 2;
$L__BB4_44:
	and.b32  	%r56, %r42, 1;
	setp.eq.b32 	%p26, %r56, 1;
	not.pred 	%p27, %p26;
	@%p27 bra 	$L__BB4_59;
	shl.b32 	%r57, %r75, 7;
	add.s32 	%r41, %r57, %r4;
	setp.ge.s32 	%p28, %r41, %r2;
	@%p28 bra 	$L__BB4_59;
	mul.wide.s32 	%rd70, %r41, 4;
	add.s64 	%rd71, %rd13, %rd70;
	add.s64 	%rd72, %rd14, %rd70;
	ld.global.f32 	%f45, [%rd71];
	ld.global.f32 	%f46, [%rd72];
	fma.rn.f32 	%f47, %f2, %f45, %f46;
	add.s64 	%rd73, %rd15, %rd70;
	st.global.f32 	[%rd73], %f47;
	bra.uni 	$L__BB4_59;
$L__BB4_47:
	setp.lt.s32 	%p29, %r42, 1;
	@%p29 bra 	$L__BB4_59;
	setp.lt.u32 	%p30, %r42, 8;
	mov.b32 	%r73, 0;
	@%p30 bra 	$L__BB4_51;
	and.b32  	%r73, %r42, 2147483640;
	neg.s32 	%r70, %r73;
	mul.wide.u32 	%rd74, %r4, 4;
	add.s64 	%rd16, %rd1, %rd74;
	add.s64 	%rd75, %rd102, 1536;
	add.s64 	%rd18, %rd2, %rd75;
	add.s32 	%r69, %r4, 128;
	add.s64 	%rd19, %rd3, %rd75;
	add.s64 	%rd20, %rd1, %rd75;
$L__BB4_50:
	.pragma "nounroll";
	mul.wide.s32 	%rd76, %r69, 4;
	add.s64 	%rd77, %rd18, %rd76;
	add.s64 	%rd78, %rd19, %rd76;
	add.s64 	%rd79, %rd20, %rd76;
	cvta.to.global.u64 	%rd80, %rd26;
	mul.wide.u32 	%rd81, %r4, 4;
	add.s64 	%rd82, %rd80, %rd81;
	add.s64 	%rd83, %rd82, %rd102;
	cvta.to.global.u64 	%rd84, %rd28;
	add.s64 	%rd85, %rd84, %rd81;
	add.s64 	%rd86, %rd85, %rd102;
	ld.global.f32 	%f48, [%rd83];
	ld.global.f32 	%f49, [%rd86];
	fma.rn.f32 	%f50, %f2, %f48, %f49;
	add.s64 	%rd87, %rd16, %rd102;
	st.global.f32 	[%rd87], %f50;
	ld.global.f32 	%f51, [%rd77+-1536];
	ld.global.f32 	%f52, [%rd78+-1536];
	fma.rn.f32 	%f53, %f2, %f51, %f52;
	st.global.f32 	[%rd79+-1536], %f53;
	ld.global.f32 	%f54, [%rd77+-1024];
	ld.global.f32 	%f55, [%rd78+-1024];
	fma.rn.f32 	%f56, %f2, %f54, %f55;
	st.global.f32 	[%rd79+-1024], %f56;
	ld.global.f32 	%f57, [%rd77+-512];
	ld.global.f32 	%f58, [%rd78+-512];
	fma.rn.f32 	%f59, %f2, %f57, %f58;
	st.global.f32 	[%rd79+-512], %f59;
	ld.global.f32 	%f60, [%rd77];
	ld.global.f32 	%f61, [%rd78];
	fma.rn.f32 	%f62, %f2, %f60, %f61;
	st.global.f32 	[%rd79], %f62;
	ld.global.f32 	%f63, [%rd77+512];
	ld.global.f32 	%f64, [%rd78+512];
	fma.rn.f32 	%f65, %f2, %f63, %f64;
	st.global.f32 	[%rd79+512], %f65;
	ld.global.f32 	%f66, [%rd77+1024];
	ld.global.f32 	%f67, [%rd78+1024];
	fma.rn.f32 	%f68, %f2, %f66, %f67;
	st.global.f32 	[%rd79+1024], %f68;
	ld.global.f32 	%f69, [%rd77+1536];
	ld.global.f32 	%f70, [%rd78+1536];
	fma.rn.f32 	%f71, %f2, %f69, %f70;
	st.global.f32 	[%rd79+1536], %f71;
	add.s32 	%r70, %r70, 8;
	add.s64 	%rd102, %rd102, 4096;
	add.s32 	%r69, %r69, 1024;
	setp.eq.s32 	%p31, %r70, 0;
	@%p31 bra 	$L__BB4_51;
	bra.uni 	$L__BB4_50;
$L__BB4_51:
	and.b32  	%r23, %r42, 7;
	setp.eq.s32 	%p32, %r23, 0;
	@%p32 bra 	$L__BB4_59;
	and.b32  	%r24, %r42, 3;
	setp.lt.u32 	%p33, %r23, 4;
	@%p33 bra 	$L__BB4_54;
	shl.b32 	%r60, %r73, 7;
	add.s32 	%r61, %r60, %r4;
	mul.wide.s32 	%rd88, %r61, 4;
	add.s64 	%rd89, %rd13, %rd88;
	add.s64 	%rd90, %rd14, %rd88;
	ld.global.f32 	%f72, [%rd89];
	ld.global.f32 	%f73, [%rd90];
	fma.rn.f32 	%f74, %f2, %f72, %f73;
	add.s64 	%rd91, %rd15, %rd88;
	st.global.f32 	[%rd91], %f74;
	ld.global.f32 	%f75, [%rd89+512];
	ld.global.f32 	%f76, [%rd90+512];
	fma.rn.f32 	%f77, %f2, %f75, %f76;
	st.global.f32 	[%rd91+512], %f77;
	ld.global.f32 	%f78, [%rd89+1024];
	ld.global.f32 	%f79, [%rd90+1024];
	fma.rn.f32 	%f80, %f2, %f78, %f79;
	st.global.f32 	[%rd91+1024], %f80;
	ld.global.f32 	%f81, [%rd89+1536];
	ld.global.f32 	%f82, [%rd90+1536];
	fma.rn.f32 	%f83, %f2, %f81, %f82;
	st.global.f32 	[%rd91+1536], %f83;
	add.s32 	%r73, %r73, 4;
$L__BB4_54:
	setp.eq.s32 	%p34, %r24, 0;
	@%p34 bra 	$L__BB4_59;
	setp.eq.s32 	%p35, %r24, 1;
	@%p35 bra 	$L__BB4_57;
	shl.b32 	%r62, %r73, 7;
	add.s32 	%r63, %r62, %r4;
	mul.wide.s32 	%rd92, %r63, 4;
	add.s64 	%rd93, %rd13, %rd92;
	add.s64 	%rd94, %rd14, %rd92;
	ld.global.f32 	%f84, [%rd93];
	ld.global.f32 	%f85, [%rd94];
	fma.rn.f32 	%f86, %f2, %f84, %f85;
	add.s64 	%rd95, %rd15, %rd92;
	st.global.f32 	[%rd95], %f86;
	ld.global.f32 	%f87, [%rd93+512];
	ld.global.f32 	%f88, [%rd94+512];
	fma.rn.f32 	%f89, %f2, %f87, %f88;
	st.global.f32 	[%rd95+512], %f89;
	add.s32 	%r73, %r73, 2;
$L__BB4_57:
	and.b32  	%r64, %r42, 1;
	setp.eq.b32 	%p36, %r64, 1;
	not.pred 	%p37, %p36;
	@%p37 bra 	$L__BB4_59;
	shl.b32 	%r65, %r73, 7;
	add.s32 	%r66, %r65, %r4;
	mul.wide.s32 	%rd96, %r66, 4;
	add.s64 	%rd97, %rd13, %rd96;
	add.s64 	%rd98, %rd14, %rd96;
	ld.global.f32 	%f90, [%rd97];
	ld.global.f32 	%f91, [%rd98];
	fma.rn.f32 	%f92, %f2, %f90, %f91;
	add.s64 	%rd99, %rd15, %rd96;
	st.global.f32 	[%rd99], %f92;
$L__BB4_59:
	ret;

}
	// .globl	_ZN3cub18CUB_300001_SM_10006detail9transform16transform_kernelINS2_10policy_hubILb1EN4cuda3std3__45tupleIJN6thrust24THRUST_300001_SM_1000_NS6detail15normal_iteratorINSA_10device_ptrIfEEEEEEEE10policy1000Ei14soft_thresholdSF_JPfEEEvT0_iT1_T2_DpNS2_10kernel_argIT3_EE
.visible .entry _ZN3cub18CUB_300001_SM_10006detail9transform16transform_kernelINS2_10policy_hubILb1EN4cuda3std3__45tupleIJN6thrust24THRUST_300001_SM_1000_NS6detail15normal_iteratorINSA_10device_ptrIfEEEEEEEE10policy1000Ei14soft_thresholdSF_JPfEEEvT0_iT1_T2_DpNS2_10kernel_argIT3_EE(
	.param .u32 _ZN3cub18CUB_300001_SM_10006detail9transform16transform_kernelINS2_10policy_hubILb1EN4cuda3std3__45tupleIJN6thrust24THRUST_300001_SM_1000_NS6detail15normal_iteratorINSA_10device_ptrIfEEEEEEEE10policy1000Ei14soft_thresholdSF_JPfEEEvT0_iT1_T2_DpNS2_10kernel_argIT3_EE_param_0,
	.param .u32 _ZN3cub18CUB_300001_SM_10006detail9transform16transform_kernelINS2_10policy_hubILb1EN4cuda3std3__45tupleIJN6thrust24THRUST_300001_SM_1000_NS6detail15normal_iteratorINSA_10device_ptrIfEEEEEEEE10policy1000Ei14soft_thresholdSF_JPfEEEvT0_iT1_T2_DpNS2_10kernel_argIT3_EE_param_1,
	.param .align 4 .b8 _ZN3cub18CUB_300001_SM_10006detail9transform16transform_kernelINS2_10policy_hubILb1EN4cuda3std3__45tupleIJN6thrust24THRUST_300001_SM_1000_NS6detail15normal_iteratorINSA_10device_ptrIfEEEEEEEE10policy1000Ei14soft_thresholdSF_JPfEEEvT0_iT1_T2_DpNS2_10kernel_argIT3_EE_param_2[4],
	.param .align 8 .b8 _ZN3cub18CUB_300001_SM_10006detail9transform16transform_kernelINS2_10policy_hubILb1EN4cuda3std3__45tupleIJN6thrust24THRUST_300001_SM_1000_NS6detail15normal_iteratorINSA_10device_ptrIfEEEEEEEE10policy1000Ei14soft_thresholdSF_JPfEEEvT0_iT1_T2_DpNS2_10kernel_argIT3_EE_param_3[8],
	.param .align 8 .b8 _ZN3cub18CUB_300001_SM_10006detail9transform16transform_kernelINS2_10policy_hubILb1EN4cuda3std3__45tupleIJN6thrust24THRUST_300001_SM_1000_NS6detail15normal_iteratorINSA_10device_ptrIfEEEEEEEE10policy1000Ei14soft_thresholdSF_JPfEEEvT0_iT1_T2_DpNS2_10kernel_argIT3_EE_param_4[16]
)
.maxntid 128
{
	.reg .pred 	%p<59>;
	.reg .b32 	%r<58>;
	.reg .b32 	%f<65>;
	.reg .b64 	%rd<51>;

	ld.param.f32 	%f44, [_ZN3cub18CUB_300001_SM_10006detail9transform16transform_kernelINS2_10policy_hubILb1EN4cuda3std3__45tupleIJN6thrust24THRUST_300001_SM_1000_NS6detail15normal_iteratorINSA_10device_ptrIfEEEEEEEE10policy1000Ei14soft_thresholdSF_JPfEEEvT0_iT1_T2_DpNS2_10kernel_argIT3_EE_param_2];
	ld.param.u32 	%r40, [_ZN3cub18CUB_300001_SM_10006detail9transform16transform_kernelINS2_10policy_hubILb1EN4cuda3std3__45tupleIJN6thrust24THRUST_300001_SM_1000_NS6detail15normal_iteratorINSA_10device_ptrIfEEEEEEEE10policy1000Ei14soft_thresholdSF_JPfEEEvT0_iT1_T2_DpNS2_10kernel_argIT3_EE_param_0];
	ld.param.u64 	%rd20, [_ZN3cub18CUB_300001_SM_10006detail9transform16transform_kernelINS2_10policy_hubILb1EN4cuda3std3__45tupleIJN6thrust24THRUST_300001_SM_1000_NS6detail15normal_iteratorINSA_10device_ptrIfEEEEEEEE10policy1000Ei14soft_thresholdSF_JPfEEEvT0_iT1_T2_DpNS2_10kernel_argIT3_EE_param_4];
	ld.param.u64 	%rd21, [_ZN3cub18CUB_300001_SM_10006detail9transform16transform_kernelINS2_10policy_hubILb1EN4cuda3std3__45tupleIJN6thrust24THRUST_300001_SM_1000_NS6detail15normal_iteratorINSA_10device_ptrIfEEEEEEEE10policy1000Ei14soft_thresholdSF_JPfEEEvT0_iT1_T2_DpNS2_10kernel_argIT3_EE_param_3];
	ld.param.u32 	%r39, [_ZN3cub18CUB_300001_SM_10006detail9transform16transform_kernelINS2_10policy_hubILb1EN4cuda3std3__45tupleIJN6thrust24THRUST_300001_SM_1000_NS6detail15normal_iteratorINSA_10device_ptrIfEEEEEEEE10policy1000Ei14soft_thresholdSF_JPfEEEvT0_iT1_T2_DpNS2_10kernel_argIT3_EE_param_1];
	cvta.to.global.u64 	%rd1, %rd21;
	cvta.to.global.u64 	%rd2, %rd20;
	shl.b32 	%r1, %r39, 7;
	mov.u32 	%r41, %ctaid.x;
	mul.lo.s32 	%r2, %r1, %r41;
	sub.s32 	%r3, %r40, %r2;
	min.s32 	%r4, %r1, %r3;
	shl.b32 	%r5, %r4, 2;
	mov.u32 	%r6, %tid.x;
	shl.b32 	%r48, %r6, 7;
	setp.ge.s32 	%p1, %r48, %r5;
	@%p1 bra 	$L__BB5_3;
	mul.wide.u32 	%rd22, %r6, 128;
	add.s64 	%rd23, %rd2, %rd22;
	mul.wide.s32 	%rd24, %r2, 4;
	add.s64 	%rd50, %rd23, %rd24;
$L__BB5_2:
	.pragma "nounroll";
	// begin inline asm
	prefetch.global.L2 [%rd50];
	// end inline asm
	add.s32 	%r48, %r48, 16384;
	add.s64 	%rd50, %rd50, 16384;
	setp.lt.s32 	%p2, %r48, %r5;
	@%p2 bra 	$L__BB5_2;
$L__BB5_3:
	setp.gt.s32 	%p3, %r1, %r3;
	@%p3 bra 	$L__BB5_10;
	setp.lt.s32 	%p4, %r39, 1;
	@%p4 bra 	$L__BB5_68;
	neg.f32 	%f2, %f44;
	and.b32  	%r10, %r39, 3;
	setp.lt.u32 	%p5, %r39, 4;
	mov.b32 	%r55, 0;
	@%p5 bra 	$L__BB5_31;
	and.b32  	%r55, %r39, 2147483644;
	neg.s32 	%r50, %r55;
	mul.wide.s32 	%rd26, %r2, 4;
	add.s64 	%rd27, %rd26, 1024;
	add.s64 	%rd6, %rd2, %rd27;
	add.s64 	%rd7, %rd1, %rd27;
	mov.u32 	%r49, %r6;
$L__BB5_7:
	mul.wide.s32 	%rd10, %r49, 4;
	add.s64 	%rd11, %rd6, %rd10;
	ld.global.f32 	%f4, [%rd11+-1024];
	setp.gt.f32 	%p6, %f4, %f2;
	setp.lt.f32 	%p7, %f4, %f44;
	and.pred  	%p8, %p6, %p7;
	mov.f32 	%f55, 0f00000000;
	@%p8 bra 	$L__BB5_18;
	setp.leu.f32 	%p9, %f4, %f44;
	@%p9 bra 	$L__BB5_17;
	sub.f32 	%f55, %f4, %f44;
	bra.uni 	$L__BB5_18;
$L__BB5_10:
	setp.lt.s32 	%p29, %r39, 1;
	@%p29 bra 	$L__BB5_68;
	neg.f32 	%f3, %f44;
	and.b32  	%r13, %r39, 3;
	setp.lt.u32 	%p30, %r39, 4;
	mov.b32 	%r52, 0;
	@%p30 bra 	$L__BB5_57;
	mul.wide.s32 	%rd31, %r2, 4;
	add.s64 	%rd8, %rd2, %rd31;
	add.s64 	%rd9, %rd1, %rd31;
	and.b32  	%r52, %r39, 2147483644;
	mov.b32 	%r51, 0;
$L__BB5_13:
	shl.b32 	%r46, %r51, 7;
	add.s32 	%r20, %r46, %r6;
	setp.ge.s32 	%p31, %r20, %r4;
	@%p31 bra 	$L__BB5_38;
	mul.wide.s32 	%rd32, %r20, 4;
	add.s64 	%rd33, %rd8, %rd32;
	ld.global.f32 	%f20, [%rd33];
	setp.gt.f32 	%p32, %f20, %f3;
	setp.lt.f32 	%p33, %f20, %f44;
	and.pred  	%p34, %p32, %p33;
	mov.f32 	%f59, 0f00000000;
	@%p34 bra 	$L__BB5_37;
	setp.leu.f32 	%p35, %f20, %f44;
	@%p35 bra 	$L__BB5_36;
	sub.f32 	%f59, %f20, %f44;
	bra.uni 	$L__BB5_37;
$L__BB5_17:
	add.f32 	%f55, %f44, %f4;
$L__BB5_18:
	add.s64 	%rd12, %rd7, %rd10;
	st.global.f32 	[%rd12+-1024], %f55;
	ld.global.f32 	%f8, [%rd11+-512];
	setp.gt.f32 	%p10, %f8, %f2;
	setp.lt.f32 	%p11, %f8, %f44;
	and.pred  	%p12, %p10, %p11;
	mov.f32 	%f56, 0f00000000;
	@%p12 bra 	$L__BB5_22;
	setp.gt.f32 	%p13, %f8, %f44;
	@%p13 bra 	$L__BB5_21;
	add.f32 	%f56, %f44, %f8;
	bra.uni 	$L__BB5_22;
$L__BB5_21:
	sub.f32 	%f56, %f8, %f44;
$L__BB5_22:
	st.global.f32 	[%rd12+-512], %f56;
	ld.global.f32 	%f12, [%rd11];
	setp.gt.f32 	%p14, %f12, %f2;
	setp.lt.f32 	%p15, %f12, %f44;
	and.pred  	%p16, %p14, %p15;
	mov.f32 	%f57, 0f00000000;
	@%p16 bra 	$L__BB5_26;
	setp.gt.f32 	%p17, %f12, %f44;
	@%p17 bra 	$L__BB5_25;
	add.f32 	%f57, %f44, %f12;
	bra.uni 	$L__BB5_26;
$L__BB5_25:
	sub.f32 	%f57, %f12, %f44;
$L__BB5_26:
	st.global.f32 	[%rd12], %f57;
	ld.global.f32 	%f16, [%rd11+512];
	setp.gt.f32 	%p18, %f16, %f2;
	setp.lt.f32 	%p19, %f16, %f44;
	and.pred  	%p20, %p18, %p19;
	mov.f32 	%f58, 0f00000000;
	@%p20 bra 	$L__BB5_30;
	setp.gt.f32 	%p21, %f16, %f44;
	@%p21 bra 	$L__BB5_29;
	add.f32 	%f58, %f44, %f16;
	bra.uni 	$L__BB5_30;
$L__BB5_29:
	sub.f32 	%f58, %f16, %f44;
$L__BB5_30:
	st.global.f32 	[%rd12+512], %f58;
	add.s32 	%r50, %r50, 4;
	add.s32 	%r49, %r49, 512;
	setp.eq.s32 	%p22, %r50, 0;
	@%p22 bra 	$L__BB5_31;
	bra.uni 	$L__BB5_7;
$L__BB5_31:
	setp.eq.s32 	%p23, %r10, 0;
	@%p23 bra 	$L__BB5_68;
	mul.wide.s32 	%rd28, %r2, 4;
	add.s64 	%rd17, %rd1, %rd28;
	shl.b32 	%r43, %r55, 7;
	add.s32 	%r57, %r6, %r43;
	add.s64 	%rd18, %rd2, %rd28;
	neg.s32 	%r56, %r10;
$L__BB5_33:
	.pragma "nounroll";
	mul.wide.s32 	%rd19, %r57, 4;
	add.s64 	%rd29, %rd18, %rd19;
	ld.global.f32 	%f40, [%rd29];
	setp.gt.f32 	%p24, %f40, %f2;
	setp.lt.f32 	%p25, %f40, %f44;
	and.pred  	%p26, %p24, %p25;
	mov.f32 	%f64, 0f00000000;
	@%p26 bra 	$L__BB5_67;
	setp.gt.f32 	%p27, %f40, %f44;
	@%p27 bra 	$L__BB5_66;
	add.f32 	%f64, %f44, %f40;
	bra.uni 	$L__BB5_67;
$L__BB5_36:
	add.f32 	%f59, %f44, %f20;
$L__BB5_37:
	add.s64 	%rd35, %rd9, %rd32;
	st.global.f32 	[%rd35], %f59;
$L__BB5_38:
	add.s32 	%r21, %r20, 128;
	setp.ge.s32 	%p36, %r21, %r4;
	@%p36 bra 	$L__BB5_44;
	mul.wide.s32 	%rd36, %r21, 4;
	add.s64 	%rd37, %rd8, %rd36;
	ld.global.f32 	%f24, [%rd37];
	setp.gt.f32 	%p37, %f24, %f3;
	setp.lt.f32 	%p38, %f24, %f44;
	and.pred  	%p39, %p37, %p38;
	mov.f32 	%f60, 0f00000000;
	@%p39 bra 	$L__BB5_43;
	setp.gt.f32 	%p40, %f24, %f44;
	@%p40 bra 	$L__BB5_42;
	add.f32 	%f60, %f44, %f24;
	bra.uni 	$L__BB5_43;
$L__BB5_42:
	sub.f32 	%f60, %f24, %f44;
$L__BB5_43:
	add.s64 	%rd39, %rd9, %rd36;
	st.global.f32 	[%rd39], %f60;
$L__BB5_44:
	add.s32 	%r22, %r20, 256;
	setp.ge.s32 	%p41, %r22, %r4;
	@%p41 bra 	$L__BB5_50;
	mul.wide.s32 	%rd40, %r22, 4;
	add.s64 	%rd41, %rd8, %rd40;
	ld.global.f32 	%f28, [%rd41];
	setp.gt.f32 	%p42, %f28, %f3;
	setp.lt.f32 	%p43, %f28, %f44;
	and.pred  	%p44, %p42, %p43;
	mov.f32 	%f61, 0f00000000;
	@%p44 bra 	$L__BB5_49;
	setp.gt.f32 	%p45, %f28, %f44;
	@%p45 bra 	$L__BB5_48;
	add.f32 	%f61, %f44, %f28;
	bra.uni 	$L__BB5_49;
$L__BB5_48:
	sub.f32 	%f61, %f28, %f44;
$L__BB5_49:
	add.s64 	%rd43, %rd9, %rd40;
	st.global.f32 	[%rd43], %f61;
$L__BB5_50:
	add.s32 	%r23, %r20, 384;
	setp.ge.s32 	%p46, %r23, %r4;
	@%p46 bra 	$L__BB5_56;
	mul.wide.s32 	%rd44, %r23, 4;
	add.s64 	%rd45, %rd8, %rd44;
	ld.global.f32 	%f32, [%rd45];
	setp.gt.f32 	%p47, %f32, %f3;
	setp.lt.f32 	%p48, %f32, %f44;
	and.pred  	%p49, %p47, %p48;
	mov.f32 	%f62, 0f00000000;
	@%p49 bra 	$L__BB5_55;
	setp.gt.f32 	%p50, %f32, %f44;
	@%p50 bra 	$L__BB5_54;
	add.f32 	%f62, %f44, %f32;
	bra.uni 	$L__BB5_55;
$L__BB5_54:
	sub.f32 	%f62, %f32, %f44;
$L__BB5_55:
	add.s64 	%rd47, %rd9, %rd44;
	st.global.f32 	[%rd47], %f62;
$L__BB5_56:
	add.s32 	%r51, %r51, 4;
	setp.ne.s32 	%p51, %r51, %r52;
	@%p51 bra 	$L__BB5_13;
$L__BB5_57:
	setp.eq.s32 	%p52, %r13, 0;
	@%p52 bra 	$L__BB5_68;
	mul.wide.s32 	%rd48, %r2, 4;
	add.s64 	%rd13, %rd1, %rd48;
	shl.b32 	%r47, %r52, 7;
	add.s32 	%r54, %r6, %r47;
	add.s64 	%rd14, %rd2, %rd48;
	neg.s32 	%r53, %r13;
$L__BB5_59:
	.pragma "nounroll";
	mul.wide.s32 	%rd15, %r54, 4;
	add.s64 	%rd16, %rd13, %rd15;
	setp.ge.s32 	%p53, %r54, %r4;
	@%p53 bra 	$L__BB5_65;
	add.s64 	%rd49, %rd14, %rd15;
	ld.global.f32 	%f36, [%rd49];
	setp.gt.f32 	%p54, %f36, %f3;
	setp.lt.f32 	%p55, %f36, %f44;
	and.pred  	%p56, %p54, %p55;
	mov.f32 	%f63, 0f00000000;
	@%p56 bra 	$L__BB5_64;
	setp.gt.f32 	%p57, %f36, %f44;
	@%p57 bra 	$L__BB5_63;
	add.f32 	%f63, %f44, %f36;
	bra.uni 	$L__BB5_64;
$L__BB5_63:
	sub.f32 	%f63, %f36, %f44;
$L__BB5_64:
	st.global.f32 	[%rd16], %f63;
$L__BB5_65:
	add.s32 	%r54, %r54, 128;
	add.s32 	%r53, %r53, 1;
	setp.eq.s32 	%p58, %r53, 0;
	@%p58 bra 	$L__BB5_68;
	bra.uni 	$L__BB5_59;
$L__BB5_66:
	sub.f32 	%f64, %f40, %f44;
$L__BB5_67:
	add.s64 	%rd30, %rd17, %rd19;
	st.global.f32 	[%rd30], %f64;
	add.s32 	%r57, %r57, 128;
	add.s32 	%r56, %r56, 1;
	setp.ne.s32 	%p28, %r56, 0;
	@%p28 bra 	$L__BB5_33;
$L__BB5_68:
	ret;

}
	// .globl	_ZN3cub18CUB_300001_SM_10006detail9transform16transform_kernelINS2_10policy_hubILb1EN4cuda3std3__45tupleIJN6thrust24THRUST_300001_SM_1000_NS6detail15normal_iteratorINSA_10device_ptrIfEEEEEEEE10policy1000El14soft_thresholdSF_JPfEEEvT0_iT1_T2_DpNS2_10kernel_argIT3_EE
.visible .entry _ZN3cub18CUB_300001_SM_10006detail9transform16transform_kernelINS2_10policy_hubILb1EN4cuda3std3__45tupleIJN6thrust24THRUST_300001_SM_1000_NS6detail15normal_iteratorINSA_10device_ptrIfEEEEEEEE10policy1000El14soft_thresholdSF_JPfEEEvT0_iT1_T2_DpNS2_10kernel_argIT3_EE(
	.param .u64 _ZN3cub18CUB_300001_SM_10006detail9transform16transform_kernelINS2_10policy_hubILb1EN4cuda3std3__45tupleIJN6thrust24THRUST_300001_SM_1000_NS6detail15normal_iteratorINSA_10device_ptrIfEEEEEEEE10policy1000El14soft_thresholdSF_JPfEEEvT0_iT1_T2_DpNS2_10kernel_argIT3_EE_param_0,
	.param .u32 _ZN3cub18CUB_300001_SM_10006detail9transform16transform_kernelINS2_10policy_hubILb1EN4cuda3std3__45tupleIJN6thrust24THRUST_300001_SM_1000_NS6detail15normal_iteratorINSA_10device_ptrIfEEEEEEEE10policy1000El14soft_thresholdSF_JPfEEEvT0_iT1_T2_DpNS2_10kernel_argIT3_EE_param_1,
	.param .align 4 .b8 _ZN3cub18CUB_300001_SM_10006detail9transform16transform_kernelINS2_10policy_hubILb1EN4cuda3std3__45tupleIJN6thrust24THRUST_300001_SM_1000_NS6detail15normal_iteratorINSA_10device_ptrIfEEEEEEEE10policy1000El14soft_thresholdSF_JPfEEEvT0_iT1_T2_DpNS2_10kernel_argIT3_EE_param_2[4],
	.param .align 8 .b8 _ZN3cub18CUB_300001_SM_10006detail9transform16transform_kernelINS2_10policy_hubILb1EN4cuda3std3__45tupleIJN6thrust24THRUST_300001_SM_1000_NS6detail15normal_iteratorINSA_10device_ptrIfEEEEEEEE10policy1000El14soft_thresholdSF_JPfEEEvT0_iT1_T2_DpNS2_10kernel_argIT3_EE_param_3[8],
	.param .align 8 .b8 _ZN3cub18CUB_300001_SM_10006detail9transform16transform_kernelINS2_10policy_hubILb1EN4cuda3std3__45tupleIJN6thrust24THRUST_300001_SM_1000_NS6detail15normal_iteratorINSA_10device_ptrIfEEEEEEEE10policy1000El14soft_thresholdSF_JPfEEEvT0_iT1_T2_DpNS2_10kernel_argIT3_EE_param_4[16]
)
.maxntid 128
{
	.reg .pred 	%p<59>;
	.reg .b32 	%r<55>;
	.reg .b32 	%f<65>;
	.reg .b64 	%rd<57>;

	ld.param.f32 	%f44, [_ZN3cub18CUB_300001_SM_10006detail9transform16transform_kernelINS2_10policy_hubILb1EN4cuda3std3__45tupleIJN6thrust24THRUST_300001_SM_1000_NS6detail15normal_iteratorINSA_10device_ptrIfEEEEEEEE10policy1000El14soft_thresholdSF_JPfEEEvT0_iT1_T2_DpNS2_10kernel_argIT3_EE_param_2];
	ld.param.u64 	%rd21, [_ZN3cub18CUB_300001_SM_10006detail9transform16transform_kernelINS2_10policy_hubILb1EN4cuda3std3__45tupleIJN6thrust24THRUST_300001_SM_1000_NS6detail15normal_iteratorINSA_10device_ptrIfEEEEEEEE10policy1000El14soft_thresholdSF_JPfEEEvT0_iT1_T2_DpNS2_10kernel_argIT3_EE_param_0];
	ld.param.u64 	%rd22, [_ZN3cub18CUB_300001_SM_10006detail9transform16transform_kernelINS2_10policy_hubILb1EN4cuda3std3__45tupleIJN6thrust24THRUST_300001_SM_1000_NS6detail15normal_iteratorINSA_10device_ptrIfEEEEEEEE10policy1000El14soft_thresholdSF_JPfEEEvT0_iT1_T2_DpNS2_10kernel_argIT3_EE_param_4];
	ld.param.u64 	%rd23, [_ZN3cub18CUB_300001_SM_10006detail9transform16transform_kernelINS2_10policy_hubILb1EN4cuda3std3__45tupleIJN6thrust24THRUST_300001_SM_1000_NS6detail15normal_iteratorINSA_10device_ptrIfEEEEEEEE10policy1000El14soft_thresholdSF_JPfEEEvT0_iT1_T2_DpNS2_10kernel_argIT3_EE_param_3];
	ld.param.u32 	%r37, [_ZN3cub18CUB_300001_SM_10006detail9transform16transform_kernelINS2_10policy_hubILb1EN4cuda3std3__45tupleIJN6thrust24THRUST_300001_SM_1000_NS6detail15normal_iteratorINSA_10device_ptrIfEEEEEEEE10policy1000El14soft_thresholdSF_JPfEEEvT0_iT1_T2_DpNS2_10kernel_argIT3_EE_param_1];
	cvta.to.global.u64 	%rd1, %rd23;
	cvta.to.global.u64 	%rd2, %rd22;
	shl.b32 	%r1, %r37, 7;
	mov.u32 	%r38, %ctaid.x;
	cvt.u64.u32 	%rd24, %r38;
	cvt.s64.s32 	%rd25, %r1;
	mul.lo.s64 	%rd3, %rd25, %rd24;
	sub.s64 	%rd26, %rd21, %rd3;
	min.s64 	%rd27, %rd26, %rd25;
	cvt.u32.u64 	%r2, %rd27;
	shl.b32 	%r3, %r2, 2;
	mov.u32 	%r4, %tid.x;
	shl.b32 	%r45, %r4, 7;
	setp.ge.s32 	%p1, %r45, %r3;
	@%p1 bra 	$L__BB6_3;
	shl.b64 	%rd28, %rd3, 2;
	add.s64 	%rd29, %rd2, %rd28;
	mul.wide.u32 	%rd30, %r4, 128;
	add.s64 	%rd56, %rd29, %rd30;
$L__BB6_2:
	.pragma "nounroll";
	// begin inline asm
	prefetch.global.L2 [%rd56];
	// end inline asm
	add.s32 	%r45, %r45, 16384;
	add.s64 	%rd56, %rd56, 16384;
	setp.lt.s32 	%p2, %r45, %r3;
	@%p2 bra 	$L__BB6_2;
$L__BB6_3:
	setp.eq.s32 	%p3, %r1, %r2;
	@%p3 bra 	$L__BB6_11;
	setp.lt.s32 	%p4, %r37, 1;
	@%p4 bra 	$L__BB6_68;
	neg.f32 	%f2, %f44;
	and.b32  	%r8, %r37, 3;
	setp.lt.u32 	%p5, %r37, 4;
	mov.b32 	%r52, 0;
	@%p5 bra 	$L__BB6_57;
	shl.b64 	%rd32, %rd3, 2;
	add.s64 	%rd7, %rd2, %rd32;
	add.s64 	%rd8, %rd1, %rd32;
	and.b32  	%r52, %r37, 2147483644;
	mov.b32 	%r48, 0;
$L__BB6_7:
	shl.b32 	%r41, %r48, 7;
	add.s32 	%r18, %r41, %r4;
	setp.ge.s32 	%p6, %r18, %r2;
	@%p6 bra 	$L__BB6_38;
	mul.wide.s32 	%rd33, %r18, 4;
	add.s64 	%rd34, %rd7, %rd33;
	ld.global.f32 	%f20, [%rd34];
	setp.gt.f32 	%p7, %f20, %f2;
	setp.lt.f32 	%p8, %f20, %f44;
	and.pred  	%p9, %p7, %p8;
	mov.f32 	%f59, 0f00000000;
	@%p9 bra 	$L__BB6_37;
	setp.leu.f32 	%p10, %f20, %f44;
	@%p10 bra 	$L__BB6_36;
	sub.f32 	%f59, %f20, %f44;
	bra.uni 	$L__BB6_37;
$L__BB6_11:
	setp.lt.s32 	%p34, %r37, 1;
	@%p34 bra 	$L__BB6_68;
	neg.f32 	%f3, %f44;
	and.b32  	%r10, %r37, 3;
	setp.lt.u32 	%p35, %r37, 4;
	mov.b32 	%r49, 0;
	@%p35 bra 	$L__BB6_31;
	and.b32  	%r49, %r37, 2147483644;
	neg.s32 	%r47, %r49;
	shl.b64 	%rd51, %rd3, 2;
	add.s64 	%rd52, %rd51, 1024;
	add.s64 	%rd9, %rd2, %rd52;
	add.s64 	%rd10, %rd1, %rd52;
	mov.u32 	%r46, %r4;
$L__BB6_14:
	mul.wide.s32 	%rd11, %r46, 4;
	add.s64 	%rd12, %rd9, %rd11;
	ld.global.f32 	%f4, [%rd12+-1024];
	setp.gt.f32 	%p36, %f4, %f3;
	setp.lt.f32 	%p37, %f4, %f44;
	and.pred  	%p38, %p36, %p37;
	mov.f32 	%f55, 0f00000000;
	@%p38 bra 	$L__BB6_18;
	setp.leu.f32 	%p39, %f4, %f44;
	@%p39 bra 	$L__BB6_17;
	sub.f32 	%f55, %f4, %f44;
	bra.uni 	$L__BB6_18;
$L__BB6_17:
	add.f32 	%f55, %f44, %f4;
$L__BB6_18:
	add.s64 	%rd13, %rd10, %rd11;
	st.global.f32 	[%rd13+-1024], %f55;
	ld.global.f32 	%f8, [%rd12+-512];
	setp.gt.f32 	%p40, %f8, %f3;
	setp.lt.f32 	%p41, %f8, %f44;
	and.pred  	%p42, %p40, %p41;
	mov.f32 	%f56, 0f00000000;
	@%p42 bra 	$L__BB6_22;
	setp.gt.f32 	%p43, %f8, %f44;
	@%p43 bra 	$L__BB6_21;
	add.f32 	%f56, %f44, %f8;
	bra.uni 	$L__BB6_22;
$L__BB6_21:
	sub.f32 	%f56, %f8, %f44;
$L__BB6_22:
	st.global.f32 	[%rd13+-512], %f56;
	ld.global.f32 	%f12, [%rd12];
	setp.gt.f32 	%p44, %f12, %f3;
	setp.lt.f32 	%p45, %f12, %f44;
	and.pred  	%p46, %p44, %p45;
	mov.f32 	%f57, 0f00000000;
	@%p46 bra 	$L__BB6_26;
	setp.gt.f32 	%p47, %f12, %f44;
	@%p47 bra 	$L__BB6_25;
	add.f32 	%f57, %f44, %f12;
	bra.uni 	$L__BB6_26;
$L__BB6_25:
	sub.f32 	%f57, %f12, %f44;
$L__BB6_26:
	st.global.f32 	[%rd13], %f57;
	ld.global.f32 	%f16, [%rd12+512];
	setp.gt.f32 	%p48, %f16, %f3;
	setp.lt.f32 	%p49, %f16, %f44;
	and.pred  	%p50, %p48, %p49;
	mov.f32 	%f58, 0f00000000;
	@%p50 bra 	$L__BB6_30;
	setp.gt.f32 	%p51, %f16, %f44;
	@%p51 bra 	$L__BB6_29;
	add.f32 	%f58, %f44, %f16;
	bra.uni 	$L__BB6_30;
$L__BB6_29:
	sub.f32 	%f58, %f16, %f44;
$L__BB6_30:
	st.global.f32 	[%rd13+512], %f58;
	add.s32 	%r47, %r47, 4;
	add.s32 	%r46, %r46, 512;
	setp.eq.s32 	%p52, %r47, 0;
	@%p52 bra 	$L__BB6_31;
	bra.uni 	$L__BB6_14;
$L__BB6_31:
	setp.eq.s32 	%p53, %r10, 0;
	@%p53 bra 	$L__BB6_68;
	shl.b64 	%rd53, %rd3, 2;
	add.s64 	%rd14, %rd1, %rd53;
	shl.b32 	%r44, %r49, 7;
	add.s32 	%r51, %r4, %r44;
	add.s64 	%rd15, %rd2, %rd53;
	neg.s32 	%r50, %r10;
$L__BB6_33:
	.pragma "nounroll";
	mul.wide.s32 	%rd16, %r51, 4;
	add.s64 	%rd54, %rd15, %rd16;
	ld.global.f32 	%f36, [%rd54];
	setp.gt.f32 	%p54, %f36, %f3;
	setp.lt.f32 	%p55, %f36, %f44;
	and.pred  	%p56, %p54, %p55;
	mov.f32 	%f63, 0f00000000;
	@%p56 bra 	$L__BB6_64;
	setp.gt.f32 	%p57, %f36, %f44;
	@%p57 bra 	$L__BB6_63;
	add.f32 	%f63, %f44, %f36;
	bra.uni 	$L__BB6_64;
$L__BB6_36:
	add.f32 	%f59, %f44, %f20;
$L__BB6_37:
	add.s64 	%rd36, %rd8, %rd33;
	st.global.f32 	[%rd36], %f59;
$L__BB6_38:
	add.s32 	%r19, %r18, 128;
	setp.ge.s32 	%p11, %r19, %r2;
	@%p11 bra 	$L__BB6_44;
	mul.wide.s32 	%rd37, %r19, 4;
	add.s64 	%rd38, %rd7, %rd37;
	ld.global.f32 	%f24, [%rd38];
	setp.gt.f32 	%p12, %f24, %f2;
	setp.lt.f32 	%p13, %f24, %f44;
	and.pred  	%p14, %p12, %p13;
	mov.f32 	%f60, 0f00000000;
	@%p14 bra 	$L__BB6_43;
	setp.gt.f32 	%p15, %f24, %f44;
	@%p15 bra 	$L__BB6_42;
	add.f32 	%f60, %f44, %f24;
	bra.uni 	$L__BB6_43;
$L__BB6_42:
	sub.f32 	%f60, %f24, %f44;
$L__BB6_43:
	add.s64 	%rd40, %rd8, %rd37;
	st.global.f32 	[%rd40], %f60;
$L__BB6_44:
	add.s32 	%r20, %r18, 256;
	setp.ge.s32 	%p16, %r20, %r2;
	@%p16 bra 	$L__BB6_50;
	mul.wide.s32 	%rd41, %r20, 4;
	add.s64 	%rd42, %rd7, %rd41;
	ld.global.f32 	%f28, [%rd42];
	setp.gt.f32 	%p17, %f28, %f2;
	setp.lt.f32 	%p18, %f28, %f44;
	and.pred  	%p19, %p17, %p18;
	mov.f32 	%f61, 0f00000000;
	@%p19 bra 	$L__BB6_49;
	setp.gt.f32 	%p20, %f28, %f44;
	@%p20 bra 	$L__BB6_48;
	add.f32 	%f61, %f44, %f28;
	bra.uni 	$L__BB6_49;
$L__BB6_48:
	sub.f32 	%f61, %f28, %f44;
$L__BB6_49:
	add.s64 	%rd44, %rd8, %rd41;
	st.global.f32 	[%rd44], %f61;
$L__BB6_50:
	add.s32 	%r21, %r18, 384;
	setp.ge.s32 	%p21, %r21, %r2;
	@%p21 bra 	$L__BB6_56;
	mul.wide.s32 	%rd45, %r21, 4;
	add.s64 	%rd46, %rd7, %rd45;
	ld.global.f32 	%f32, [%rd46];
	setp.gt.f32 	%p22, %f32, %f2;
	setp.lt.f32 	%p23, %f32, %f44;
	and.pred  	%p24, %p22, %p23;
	mov.f32 	%f62, 0f00000000;
	@%p24 bra 	$L__BB6_55;
	setp.gt.f32 	%p25, %f32, %f44;
	@%p25 bra 	$L__BB6_54;
	add.f32 	%f62, %f44, %f32;
	bra.uni 	$L__BB6_55;
$L__BB6_54:
	sub.f32 	%f62, %f32, %f44;
$L__BB6_55:
	add.s64 	%rd48, %rd8, %rd45;
	st.global.f32 	[%rd48], %f62;
$L__BB6_56:
	add.s32 	%r48, %r48, 4;
	setp.eq.s32 	%p26, %r48, %r52;
	@%p26 bra 	$L__BB6_57;
	bra.uni 	$L__BB6_7;
$L__BB6_57:
	setp.eq.s32 	%p27, %r8, 0;
	@%p27 bra 	$L__BB6_68;
	shl.b64 	%rd49, %rd3, 2;
	add.s64 	%rd17, %rd1, %rd49;
	shl.b32 	%r42, %r52, 7;
	add.s32 	%r54, %r4, %r42;
	add.s64 	%rd18, %rd2, %rd49;
	neg.s32 	%r53, %r8;
$L__BB6_59:
	.pragma "nounroll";
	mul.wide.s32 	%rd19, %r54, 4;
	add.s64 	%rd20, %rd17, %rd19;
	setp.ge.s32 	%p28, %r54, %r2;
	@%p28 bra 	$L__BB6_67;
	add.s64 	%rd50, %rd18, %rd19;
	ld.global.f32 	%f40, [%rd50];
	setp.gt.f32 	%p29, %f40, %f2;
	setp.lt.f32 	%p30, %f40, %f44;
	and.pred  	%p31, %p29, %p30;
	mov.f32 	%f64, 0f00000000;
	@%p31 bra 	$L__BB6_66;
	setp.gt.f32 	%p32, %f40, %f44;
	@%p32 bra 	$L__BB6_65;
	add.f32 	%f64, %f44, %f40;
	bra.uni 	$L__BB6_66;
$L__BB6_63:
	sub.f32 	%f63, %f36, %f44;
$L__BB6_64:
	add.s64 	%rd55, %rd14, %rd16;
	st.global.f32 	[%rd55], %f63;
	add.s32 	%r51, %r51, 128;
	add.s32 	%r50, %r50, 1;
	setp.eq.s32 	%p58, %r50, 0;
	@%p58 bra 	$L__BB6_68;
	bra.uni 	$L__BB6_33;
$L__BB6_65:
	sub.f32 	%f64, %f40, %f44;
$L__BB6_66:
	st.global.f32 	[%rd20], %f64;
$L__BB6_67:
	add.s32 	%r54, %r54, 128;
	add.s32 	%r53, %r53, 1;
	setp.ne.s32 	%p33, %r53, 0;
	@%p33 bra 	$L__BB6_59;
$L__BB6_68:
	ret;

}
	// .globl	_ZN3cub18CUB_300001_SM_10006detail6reduce28DeviceReduceSingleTileKernelINS2_10policy_hubIfjN4cuda3__47maximumIfEEE10Policy1000EN6thrust24THRUST_300001_SM_1000_NS6detail15normal_iteratorINSC_10device_ptrIfEEEEPdjS8_df14absolute_valueEEvT0_T1_T2_T3_T4_T6_
.visible .entry _ZN3cub18CUB_300001_SM_10006detail6reduce28DeviceReduceSingleTileKernelINS2_10policy_hubIfjN4cuda3__47maximumIfEEE10Policy1000EN6thrust24THRUST_300001_SM_1000_NS6detail15normal_iteratorINSC_10device_ptrIfEEEEPdjS8_df14absolute_valueEEvT0_T1_T2_T3_T4_T6_(
	.param .align 8 .b8 _ZN3cub18CUB_300001_SM_10006detail6reduce28DeviceReduceSingleTileKernelINS2_10policy_hubIfjN4cuda3__47maximumIfEEE10Policy1000EN6thrust24THRUST_300001_SM_1000_NS6detail15normal_iteratorINSC_10device_ptrIfEEEEPdjS8_df14absolute_valueEEvT0_T1_T2_T3_T4_T6__param_0[8],
	.param .u64 .ptr .align 1 _ZN3cub18CUB_300001_SM_10006detail6reduce28DeviceReduceSingleTileKernelINS2_10policy_hubIfjN4cuda3__47maximumIfEEE10Policy1000EN6thrust24THRUST_300001_SM_1000_NS6detail15normal_iteratorINSC_10device_ptrIfEEEEPdjS8_df14absolute_valueEEvT0_T1_T2_T3_T4_T6__param_1,
	.param .u32 _ZN3cub18CUB_300001_SM_10006detail6reduce28DeviceReduceSingleTileKernelINS2_10policy_hubIfjN4cuda3__47maximumIfEEE10Policy1000EN6thrust24THRUST_300001_SM_1000_NS6detail15normal_iteratorINSC_10device_ptrIfEEEEPdjS8_df14absolute_valueEEvT0_T1_T2_T3_T4_T6__param_2,
	.param .align 1 .b8 _ZN3cub18CUB_300001_SM_10006detail6reduce28DeviceReduceSingleTileKernelINS2_10policy_hubIfjN4cuda3__47maximumIfEEE10Policy1000EN6thrust24THRUST_300001_SM_1000_NS6detail15normal_iteratorINSC_10device_ptrIfEEEEPdjS8_df14absolute_valueEEvT0_T1_T2_T3_T4_T6__param_3[1],
	.param .f64 _ZN3cub18CUB_300001_SM_10006detail6reduce28DeviceReduceSingleTileKernelINS2_10policy_hubIfjN4cuda3__47maximumIfEEE10Policy1000EN6thrust24THRUST_300001_SM_1000_NS6detail15normal_iteratorINSC_10device_ptrIfEEEEPdjS8_df14absolute_valueEEvT0_T1_T2_T3_T4_T6__param_4,
	.param .align 1 .b8 _ZN3cub18CUB_300001_SM_10006detail6reduce28DeviceReduceSingleTileKernelINS2_10policy_hubIfjN4cuda3__47maximumIfEEE10Policy1000EN6thrust24THRUST_300001_SM_1000_NS6detail15normal_iteratorINSC_10device_ptrIfEEEEPdjS8_df14absolute_valueEEvT0_T1_T2_T3_T4_T6__param_5[1]
)
.maxntid 256
.minnctapersm 1
{
	.reg .pred 	%p<276>;
	.reg .b32 	%r<211>;
	.reg .b32 	%f<523>;
	.reg .b64 	%rd<84>;
	.reg .b64 	%fd<3>;
	// demoted variable
	.shared .align 4 .b8 _ZZN3cub18CUB_300001_SM_10006detail6reduce28DeviceReduceSingleTileKernelINS2_10policy_hubIfjN4cuda3__47maximumIfEEE10Policy1000EN6thrust24THRUST_300001_SM_1000_NS6detail15normal_iteratorINSC_10device_ptrIfEEEEPdjS8_df14absolute_valueEEvT0_T1_T2_T3_T4_T6_E12temp_storage[44];
	ld.param.u64 	%rd9, [_ZN3cub18CUB_300001_SM_10006detail6reduce28DeviceReduceSingleTileKernelINS2_10policy_hubIfjN4cuda3__47maximumIfEEE10Policy1000EN6thrust24THRUST_300001_SM_1000_NS6detail15normal_iteratorINSC_10device_ptrIfEEEEPdjS8_df14absolute_valueEEvT0_T1_T2_T3_T4_T6__param_0];
	ld.param.u64 	%rd10, [_ZN3cub18CUB_300001_SM_10006detail6reduce28DeviceReduceSingleTileKernelINS2_10policy_hubIfjN4cuda3__47maximumIfEEE10Policy1000EN6thrust24THRUST_300001_SM_1000_NS6detail15normal_iteratorINSC_10device_ptrIfEEEEPdjS8_df14absolute_valueEEvT0_T1_T2_T3_T4_T6__param_1];
	ld.param.u32 	%r51, [_ZN3cub18CUB_300001_SM_10006detail6reduce28DeviceReduceSingleTileKernelINS2_10policy_hubIfjN4cuda3__47maximumIfEEE10Policy1000EN6thrust24THRUST_300001_SM_1000_NS6detail15normal_iteratorINSC_10device_ptrIfEEEEPdjS8_df14absolute_valueEEvT0_T1_T2_T3_T4_T6__param_2];
	ld.param.f64 	%fd1, [_ZN3cub18CUB_300001_SM_10006detail6reduce28DeviceReduceSingleTileKernelINS2_10policy_hubIfjN4cuda3__47maximumIfEEE10Policy1000EN6thrust24THRUST_300001_SM_1000_NS6detail15normal_iteratorINSC_10device_ptrIfEEEEPdjS8_df14absolute_valueEEvT0_T1_T2_T3_T4_T6__param_4];
	cvta.to.global.u64 	%rd1, %rd10;
	setp.ne.s32 	%p1, %r51, 0;
	@%p1 bra 	$L__BB7_3;
	mov.u32 	%r193, %tid.x;
	setp.ne.s32 	%p275, %r193, 0;
	@%p275 bra 	$L__BB7_52;
	st.global.f64 	[%rd1], %fd1;
	bra.uni 	$L__BB7_52;
$L__BB7_3:
	cvta.to.global.u64 	%rd2, %rd9;
	setp.gt.u32 	%p2, %r51, 4095;
	@%p2 bra 	$L__BB7_28;
	mov.u32 	%r1, %tid.x;
	setp.ge.u32 	%p157, %r1, %r51;
	mov.f32 	%f510, 0f00000000;
	mov.u32 	%r197, %r1;
	@%p157 bra 	$L__BB7_6;
	mul.wide.u32 	%rd73, %r1, 4;
	add.s64 	%rd74, %rd2, %rd73;
	ld.global.f32 	%f309, [%rd74];
	setp.lt.f32 	%p158, %f309, 0f00000000;
	neg.f32 	%f310, %f309;
	selp.f32 	%f510, %f310, %f309, %p158;
	add.s32 	%r197, %r1, 256;
$L__BB7_6:
	setp.ge.u32 	%p159, %r197, %r51;
	@%p159 bra 	$L__BB7_19;
	not.b32 	%r120, %r197;
	add.s32 	%r121, %r51, %r120;
	shr.u32 	%r122, %r121, 8;
	add.s32 	%r4, %r122, 1;
	and.b32  	%r5, %r4, 15;
	setp.lt.u32 	%p160, %r121, 3840;
	@%p160 bra 	$L__BB7_10;
	and.b32  	%r123, %r4, 33554416;
	neg.s32 	%r195, %r123;
	mul.wide.u32 	%rd75, %r197, 4;
	add.s64 	%rd76, %rd75, %rd2;
	add.s64 	%rd82, %rd76, 8192;
$L__BB7_9:
	.pragma "nounroll";
	ld.global.f32 	%f312, [%rd82+-8192];
	setp.lt.f32 	%p161, %f312, 0f00000000;
	neg.f32 	%f313, %f312;
	selp.f32 	%f314, %f313, %f312, %p161;
	setp.lt.f32 	%p162, %f510, %f314;
	selp.f32 	%f315, %f314, %f510, %p162;
	ld.global.f32 	%f316, [%rd82+-7168];
	setp.lt.f32 	%p163, %f316, 0f00000000;
	neg.f32 	%f317, %f316;
	selp.f32 	%f318, %f317, %f316, %p163;
	setp.lt.f32 	%p164, %f315, %f318;
	selp.f32 	%f319, %f318, %f315, %p164;
	ld.global.f32 	%f320, [%rd82+-6144];
	setp.lt.f32 	%p165, %f320, 0f00000000;
	neg.f32 	%f321, %f320;
	selp.f32 	%f322, %f321, %f320, %p165;
	setp.lt.f32 	%p166, %f319, %f322;
	selp.f32 	%f323, %f322, %f319, %p166;
	ld.global.f32 	%f324, [%rd82+-5120];
	setp.lt.f32 	%p167, %f324, 0f00000000;
	neg.f32 	%f325, %f324;
	selp.f32 	%f326, %f325, %f324, %p167;
	setp.lt.f32 	%p168, %f323, %f326;
	selp.f32 	%f327, %f326, %f323, %p168;
	ld.global.f32 	%f328, [%rd82+-4096];
	setp.lt.f32 	%p169, %f328, 0f00000000;
	neg.f32 	%f329, %f328;
	selp.f32 	%f330, %f329, %f328, %p169;
	setp.lt.f32 	%p170, %f327, %f330;
	selp.f32 	%f331, %f330, %f327, %p170;
	ld.global.f32 	%f332, [%rd82+-3072];
	setp.lt.f32 	%p171, %f332, 0f00000000;
	neg.f32 	%f333, %f332;
	selp.f32 	%f334, %f333, %f332, %p171;
	setp.lt.f32 	%p172, %f331, %f334;
	selp.f32 	%f335, %f334, %f331, %p172;
	ld.global.f32 	%f336, [%rd82+-2048];
	setp.lt.f32 	%p173, %f336, 0f00000000;
	neg.f32 	%f337, %f336;
	selp.f32 	%f338, %f337, %f336, %p173;
	setp.lt.f32 	%p174, %f335, %f338;
	selp.f32 	%f339, %f338, %f335, %p174;
	ld.global.f32 	%f340, [%rd82+-1024];
	setp.lt.f32 	%p175, %f340, 0f00000000;
	neg.f32 	%f341, %f340;
	selp.f32 	%f342, %f341, %f340, %p175;
	setp.lt.f32 	%p176, %f339, %f342;
	selp.f32 	%f343, %f342, %f339, %p176;
	ld.global.f32 	%f344, [%rd82];
	setp.lt.f32 	%p177, %f344, 0f00000000;
	neg.f32 	%f345, %f344;
	selp.f32 	%f346, %f345, %f344, %p177;
	setp.lt.f32 	%p178, %f343, %f346;
	selp.f32 	%f347, %f346, %f343, %p178;
	ld.global.f32 	%f348, [%rd82+1024];
	setp.lt.f32 	%p179, %f348, 0f00000000;
	neg.f32 	%f349, %f348;
	selp.f32 	%f350, %f349, %f348, %p179;
	setp.lt.f32 	%p180, %f347, %f350;
	selp.f32 	%f351, %f350, %f347, %p180;
	ld.global.f32 	%f352, [%rd82+2048];
	setp.lt.f32 	%p181, %f352, 0f00000000;
	neg.f32 	%f353, %f352;
	selp.f32 	%f354, %f353, %f352, %p181;
	setp.lt.f32 	%p182, %f351, %f354;
	selp.f32 	%f355, %f354, %f351, %p182;
	ld.global.f32 	%f356, [%rd82+3072];
	setp.lt.f32 	%p183, %f356, 0f00000000;
	neg.f32 	%f357, %f356;
	selp.f32 	%f358, %f357, %f356, %p183;
	setp.lt.f32 	%p184, %f355, %f358;
	selp.f32 	%f359, %f358, %f355, %p184;
	ld.global.f32 	%f360, [%rd82+4096];
	setp.lt.f32 	%p185, %f360, 0f00000000;
	neg.f32 	%f361, %f360;
	selp.f32 	%f362, %f361, %f360, %p185;
	setp.lt.f32 	%p186, %f359, %f362;
	selp.f32 	%f363, %f362, %f359, %p186;
	ld.global.f32 	%f364, [%rd82+5120];
	setp.lt.f32 	%p187, %f364, 0f00000000;
	neg.f32 	%f365, %f364;
	selp.f32 	%f366, %f365, %f364, %p187;
	setp.lt.f32 	%p188, %f363, %f366;
	selp.f32 	%f367, %f366, %f363, %p188;
	ld.global.f32 	%f368, [%rd82+6144];
	setp.lt.f32 	%p189, %f368, 0f00000000;
	neg.f32 	%f369, %f368;
	selp.f32 	%f370, %f369, %f368, %p189;
	setp.lt.f32 	%p190, %f367, %f370;
	selp.f32 	%f371, %f370, %f367, %p190;
	ld.global.f32 	%f372, [%rd82+7168];
	setp.lt.f32 	%p191, %f372, 0f00000000;
	neg.f32 	%f373, %f372;
	selp.f32 	%f374, %f373, %f372, %p191;
	setp.lt.f32 	%p192, %f371, %f374;
	selp.f32 	%f510, %f374, %f371, %p192;
	add.s32 	%r197, %r197, 4096;
	add.s32 	%r195, %r195, 16;
	add.s64 	%rd82, %rd82, 16384;
	setp.ne.s32 	%p193, %r195, 0;
	@%p193 bra 	$L__BB7_9;
$L__BB7_10:
	setp.eq.s32 	%p194, %r5, 0;
	@%p194 bra 	$L__BB7_19;
	and.b32  	%r12, %r4, 7;
	setp.lt.u32 	%p195, %r5, 8;
	@%p195 bra 	$L__BB7_13;
	mul.wide.u32 	%rd77, %r197, 4;
	add.s64 	%rd78, %rd2, %rd77;
	ld.global.f32 	%f376, [%rd78];
	setp.lt.f32 	%p196, %f376, 0f00000000;
	neg.f32 	%f377, %f376;
	selp.f32 	%f378, %f377, %f376, %p196;
	setp.lt.f32 	%p197, %f510, %f378;
	selp.f32 	%f379, %f378, %f510, %p197;
	ld.global.f32 	%f380, [%rd78+1024];
	setp.lt.f32 	%p198, %f380, 0f00000000;
	neg.f32 	%f381, %f380;
	selp.f32 	%f382, %f381, %f380, %p198;
	setp.lt.f32 	%p199, %f379, %f382;
	selp.f32 	%f383, %f382, %f379, %p199;
	ld.global.f32 	%f384, [%rd78+2048];
	setp.lt.f32 	%p200, %f384, 0f00000000;
	neg.f32 	%f385, %f384;
	selp.f32 	%f386, %f385, %f384, %p200;
	setp.lt.f32 	%p201, %f383, %f386;
	selp.f32 	%f387, %f386, %f383, %p201;
	ld.global.f32 	%f388, [%rd78+3072];
	setp.lt.f32 	%p202, %f388, 0f00000000;
	neg.f32 	%f389, %f388;
	selp.f32 	%f390, %f389, %f388, %p202;
	setp.lt.f32 	%p203, %f387, %f390;
	selp.f32 	%f391, %f390, %f387, %p203;
	ld.global.f32 	%f392, [%rd78+4096];
	setp.lt.f32 	%p204, %f392, 0f00000000;
	neg.f32 	%f393, %f392;
	selp.f32 	%f394, %f393, %f392, %p204;
	setp.lt.f32 	%p205, %f391, %f394;
	selp.f32 	%f395, %f394, %f391, %p205;
	ld.global.f32 	%f396, [%rd78+5120];
	setp.lt.f32 	%p206, %f396, 0f00000000;
	neg.f32 	%f397, %f396;
	selp.f32 	%f398, %f397, %f396, %p206;
	setp.lt.f32 	%p207, %f395, %f398;
	selp.f32 	%f399, %f398, %f395, %p207;
	ld.global.f32 	%f400, [%rd78+6144];
	setp.lt.f32 	%p208, %f400, 0f00000000;
	neg.f32 	%f401, %f400;
	selp.f32 	%f402, %f401, %f400, %p208;
	setp.lt.f32 	%p209, %f399, %f402;
	selp.f32 	%f403, %f402, %f399, %p209;
	ld.global.f32 	%f404, [%rd78+7168];
	setp.lt.f32 	%p210, %f404, 0f00000000;
	neg.f32 	%f405, %f404;
	selp.f32 	%f406, %f405, %f404, %p210;
	setp.lt.f32 	%p211, %f403, %f406;
	selp.f32 	%f510, %f406, %f403, %p211;
	add.s32 	%r197, %r197, 2048;
$L__BB7_13:
	setp.eq.s32 	%p212, %r12, 0;
	@%p212 bra 	$L__BB7_19;
	and.b32  	%r15, %r4, 3;
	setp.lt.u32 	%p213, %r12, 4;
	@%p213 bra 	$L__BB7_16;
	mul.wide.u32 	%rd79, %r197, 4;
	add.s64 	%rd80, %rd2, %rd79;
	ld.global.f32 	%f408, [%rd80];
	setp.lt.f32 	%p214, %f408, 0f00000000;
	neg.f32 	%f409, %f408;
	selp.f32 	%f410, %f409, %f408, %p214;
	setp.lt.f32 	%p215, %f510, %f410;
	selp.f32 	%f411, %f410, %f510, %p215;
	ld.global.f32 	%f412, [%rd80+1024];
	setp.lt.f32 	%p216, %f412, 0f00000000;
	neg.f32 	%f413, %f412;
	selp.f32 	%f414, %f413, %f412, %p216;
	setp.lt.f32 	%p217, %f411, %f414;
	selp.f32 	%f415, %f414, %f411, %p217;
	ld.global.f32 	%f416, [%rd80+2048];
	setp.lt.f32 	%p218, %f416, 0f00000000;
	neg.f32 	%f417, %f416;
	selp.f32 	%f418, %f417, %f416, %p218;
	setp.lt.f32 	%p219, %f415, %f418;
	selp.f32 	%f419, %f418, %f415, %p219;
	ld.global.f32 	%f420, [%rd80+3072];
	setp.lt.f32 	%p220, %f420, 0f00000000;
	neg.f32 	%f421, %f420;
	selp.f32 	%f422, %f421, %f420, %p220;
	setp.lt.f32 	%p221, %f419, %f422;
	selp.f32 	%f510, %f422, %f419, %p221;
	add.s32 	%r197, %r197, 1024;
$L__BB7_16:
	setp.eq.s32 	%p222, %r15, 0;
	@%p222 bra 	$L__BB7_19;
	mul.wide.u32 	%rd81, %r197, 4;
	add.s64 	%rd83, %rd2, %rd81;
	neg.s32 	%r200, %r15;
$L__BB7_18:
	.pragma "nounroll";
	ld.global.f32 	%f423, [%rd83];
	setp.lt.f32 	%p223, %f423, 0f00000000;
	neg.f32 	%f424, %f423;
	selp.f32 	%f425, %f424, %f423, %p223;
	setp.lt.f32 	%p224, %f510, %f425;
	selp.f32 	%f510, %f425, %f510, %p224;
	add.s64 	%rd83, %rd83, 1024;
	add.s32 	%r200, %r200, 1;
	setp.ne.s32 	%p225, %r200, 0;
	@%p225 bra 	$L__BB7_18;
$L__BB7_19:
	setp.lt.u32 	%p226, %r51, 256;
	@%p226 bra 	$L__BB7_24;
	// begin inline asm
	mov.u32 %r162, %laneid;
	// end inline asm
	mov.b32 	%r164, %f510;
	mov.b32 	%r165, 1;
	mov.b32 	%r186, 31;
	mov.b32 	%r187, -1;
	// begin inline asm
	shfl.sync.down.b32 %r163, %r164, %r165, %r186, %r187;
	// end inline asm
	mov.b32 	%f473, %r163;
	setp.gt.s32 	%p254, %r162, 30;
	setp.lt.f32 	%p255, %f510, %f473;
	selp.f32 	%f474, %f473, %f510, %p255;
	selp.f32 	%f475, %f510, %f474, %p254;
	mov.b32 	%r169, %f475;
	mov.b32 	%r170, 2;
	// begin inline asm
	shfl.sync.down.b32 %r168, %r169, %r170, %r186, %r187;
	// end inline asm
	mov.b32 	%f476, %r168;
	setp.gt.s32 	%p256, %r162, 29;
	setp.lt.f32 	%p257, %f475, %f476;
	selp.f32 	%f477, %f476, %f475, %p257;
	selp.f32 	%f478, %f475, %f477, %p256;
	mov.b32 	%r174, %f478;
	mov.b32 	%r175, 4;
	// begin inline asm
	shfl.sync.down.b32 %r173, %r174, %r175, %r186, %r187;
	// end inline asm
	mov.b32 	%f479, %r173;
	setp.gt.s32 	%p258, %r162, 27;
	setp.lt.f32 	%p259, %f478, %f479;
	selp.f32 	%f480, %f479, %f478, %p259;
	selp.f32 	%f481, %f478, %f480, %p258;
	mov.b32 	%r179, %f481;
	mov.b32 	%r180, 8;
	// begin inline asm
	shfl.sync.down.b32 %r178, %r179, %r180, %r186, %r187;
	// end inline asm
	mov.b32 	%f482, %r178;
	setp.gt.s32 	%p260, %r162, 23;
	setp.lt.f32 	%p261, %f481, %f482;
	selp.f32 	%f483, %f482, %f481, %p261;
	selp.f32 	%f484, %f481, %f483, %p260;
	mov.b32 	%r184, %f484;
	mov.b32 	%r185, 16;
	// begin inline asm
	shfl.sync.down.b32 %r183, %r184, %r185, %r186, %r187;
	// end inline asm
	mov.b32 	%f485, %r183;
	setp.gt.s32 	%p262, %r162, 15;
	setp.lt.f32 	%p263, %f484, %f485;
	selp.f32 	%f16, %f485, %f484, %p263;
	selp.f32 	%f522, %f484, %f16, %p262;
	setp.ne.s32 	%p264, %r162, 0;
	@%p264 bra 	$L__BB7_22;
	shr.u32 	%r188, %r1, 3;
	and.b32  	%r189, %r188, 124;
	mov.u32 	%r190, _ZZN3cub18CUB_300001_SM_10006detail6reduce28DeviceReduceSingleTileKernelINS2_10policy_hubIfjN4cuda3__47maximumIfEEE10Policy1000EN6thrust24THRUST_300001_SM_1000_NS6detail15normal_iteratorINSC_10device_ptrIfEEEEPdjS8_df14absolute_valueEEvT0_T1_T2_T3_T4_T6_E12temp_storage;
	add.s32 	%r191, %r190, %r189;
	st.shared.f32 	[%r191+8], %f16;
$L__BB7_22:
	bar.sync 	0;
	setp.ne.s32 	%p265, %r1, 0;
	@%p265 bra 	$L__BB7_50;
	ld.shared.f32 	%f486, [_ZZN3cub18CUB_300001_SM_10006detail6reduce28DeviceReduceSingleTileKernelINS2_10policy_hubIfjN4cuda3__47maximumIfEEE10Policy1000EN6thrust24THRUST_300001_SM_1000_NS6detail15normal_iteratorINSC_10device_ptrIfEEEEPdjS8_df14absolute_valueEEvT0_T1_T2_T3_T4_T6_E12temp_storage+12];
	setp.lt.f32 	%p266, %f522, %f486;
	selp.f32 	%f487, %f486, %f522, %p266;
	ld.shared.f32 	%f488, [_ZZN3cub18CUB_300001_SM_10006detail6reduce28DeviceReduceSingleTileKernelINS2_10policy_hubIfjN4cuda3__47maximumIfEEE10Policy1000EN6thrust24THRUST_300001_SM_1000_NS6detail15normal_iteratorINSC_10device_ptrIfEEEEPdjS8_df14absolute_valueEEvT0_T1_T2_T3_T4_T6_E12temp_storage+16];
	setp.lt.f32 	%p267, %f487, %f488;
	selp.f32 	%f489, %f488, %f487, %p267;
	ld.shared.f32 	%f490, [_ZZN3cub18CUB_300001_SM_10006detail6reduce28DeviceReduceSingleTileKernelINS2_10policy_hubIfjN4cuda3__47maximumIfEEE10Policy1000EN6thrust24THRUST_300001_SM_1000_NS6detail15normal_iteratorINSC_10device_ptrIfEEEEPdjS8_df14absolute_valueEEvT0_T1_T2_T3_T4_T6_E12temp_storage+20];
	setp.lt.f32 	%p268, %f489, %f490;
	selp.f32 	%f491, %f490, %f489, %p268;
	ld.shared.f32 	%f492, [_ZZN3cub18CUB_300001_SM_10006detail6reduce28DeviceReduceSingleTileKernelINS2_10policy_hubIfjN4cuda3__47maximumIfEEE10Policy1000EN6thrust24THRUST_300001_SM_1000_NS6detail15normal_iteratorINSC_10device_ptrIfEEEEPdjS8_df14absolute_valueEEvT0_T1_T2_T3_T4_T6_E12temp_storage+24];
	setp.lt.f32 	%p269, %f491, %f492;
	selp.f32 	%f493, %f492, %f491, %p269;
	ld.shared.f32 	%f494, [_ZZN3cub18CUB_300001_SM_10006detail6reduce28DeviceReduceSingleTileKernelINS2_10policy_hubIfjN4cuda3__47maximumIfEEE10Policy1000EN6thrust24THRUST_300001_SM_1000_NS6detail15normal_iteratorINSC_10device_ptrIfEEEEPdjS8_df14absolute_valueEEvT0_T1_T2_T3_T4_T6_E12temp_storage+28];
	setp.lt.f32 	%p270, %f493, %f494;
	selp.f32 	%f495, %f494, %f493, %p270;
	ld.shared.f32 	%f496, [_ZZN3cub18CUB_300001_SM_10006detail6reduce28DeviceReduceSingleTileKernelINS2_10policy_hubIfjN4cuda3__47maximumIfEEE10Policy1000EN6thrust24THRUST_300001_SM_1000_NS6detail15normal_iteratorINSC_10device_ptrIfEEEEPdjS8_df14absolute_valueEEvT0_T1_T2_T3_T4_T6_E12temp_storage+32];
	setp.lt.f32 	%p271, %f495, %f496;
	selp.f32 	%f497, %f496, %f495, %p271;
	ld.shared.f32 	%f498, [_ZZN3cub18CUB_300001_SM_10006detail6reduce28DeviceReduceSingleTileKernelINS2_10policy_hubIfjN4cuda3__47maximumIfEEE10Policy1000EN6thrust24THRUST_300001_SM_1000_NS6detail15normal_iteratorINSC_10device_ptrIfEEEEPdjS8_df14absolute_valueEEvT0_T1_T2_T3_T4_T6_E12temp_storage+36];
	setp.lt.f32 	%p272, %f497, %f498;
	selp.f32 	%f522, %f498, %f497, %p272;
	bra.uni 	$L__BB7_50;
$L__BB7_24:
	// begin inline asm
	mov.u32 %r124, %laneid;
	// end inline asm
	and.b32  	%r150, %r1, 992;
	add.s32 	%r151, %r150, 32;
	setp.gt.u32 	%p227, %r151, %r51;
	not.b32 	%r152, %r150;
	add.s32 	%r153, %r51, %r152;
	selp.b32 	%r148, %r153, 31, %p227;
	mov.b32 	%r126, %f510;
	mov.b32 	%r127, 1;
	mov.b32 	%r149, -1;
	// begin inline asm
	shfl.sync.down.b32 %r125, %r126, %r127, %r148, %r149;
	// end inline asm
	mov.b32 	%f426, %r125;
	setp.lt.s32 	%p228, %r124, %r148;
	setp.lt.f32 	%p229, %f510, %f426;
	selp.f32 	%f427, %f426, %f510, %p229;
	selp.f32 	%f428, %f427, %f510, %p228;
	mov.b32 	%r131, %f428;
	mov.b32 	%r132, 2;
	// begin inline asm
	shfl.sync.down.b32 %r130, %r131, %r132, %r148, %r149;
	// end inline asm
	mov.b32 	%f429, %r130;
	add.s32 	%r154, %r124, 2;
	setp.gt.s32 	%p230, %r154, %r148;
	setp.lt.f32 	%p231, %f428, %f429;
	selp.f32 	%f430, %f429, %f428, %p231;
	selp.f32 	%f431, %f428, %f430, %p230;
	mov.b32 	%r136, %f431;
	mov.b32 	%r137, 4;
	// begin inline asm
	shfl.sync.down.b32 %r135, %r136, %r137, %r148, %r149;
	// end inline asm
	mov.b32 	%f432, %r135;
	add.s32 	%r155, %r124, 4;
	setp.gt.s32 	%p232, %r155, %r148;
	setp.lt.f32 	%p233, %f431, %f432;
	selp.f32 	%f433, %f432, %f431, %p233;
	selp.f32 	%f434, %f431, %f433, %p232;
	mov.b32 	%r141, %f434;
	mov.b32 	%r142, 8;
	// begin inline asm
	shfl.sync.down.b32 %r140, %r141, %r142, %r148, %r149;
	// end inline asm
	mov.b32 	%f435, %r140;
	add.s32 	%r156, %r124, 8;
	setp.gt.s32 	%p234, %r156, %r148;
	setp.lt.f32 	%p235, %f434, %f435;
	selp.f32 	%f436, %f435, %f434, %p235;
	selp.f32 	%f437, %f434, %f436, %p234;
	mov.b32 	%r146, %f437;
	mov.b32 	%r147, 16;
	// begin inline asm
	shfl.sync.down.b32 %r145, %r146, %r147, %r148, %r149;
	// end inline asm
	mov.b32 	%f438, %r145;
	add.s32 	%r157, %r124, 16;
	setp.gt.s32 	%p236, %r157, %r148;
	setp.lt.f32 	%p237, %f437, %f438;
	selp.f32 	%f439, %f438, %f437, %p237;
	selp.f32 	%f522, %f437, %f439, %p236;
	setp.ne.s32 	%p238, %r124, 0;
	@%p238 bra 	$L__BB7_26;
	shr.u32 	%r158, %r1, 3;
	and.b32  	%r159, %r158, 124;
	mov.u32 	%r160, _ZZN3cub18CUB_300001_SM_10006detail6reduce28DeviceReduceSingleTileKernelINS2_10policy_hubIfjN4cuda3__47maximumIfEEE10Policy1000EN6thrust24THRUST_300001_SM_1000_NS6detail15normal_iteratorINSC_10device_ptrIfEEEEPdjS8_df14absolute_valueEEvT0_T1_T2_T3_T4_T6_E12temp_storage;
	add.s32 	%r161, %r160, %r159;
	st.shared.f32 	[%r161+8], %f522;
$L__BB7_26:
	bar.sync 	0;
	setp.ne.s32 	%p239, %r1, 0;
	@%p239 bra 	$L__BB7_50;
	setp.gt.u32 	%p240, %r51, 32;
	ld.shared.f32 	%f440, [_ZZN3cub18CUB_300001_SM_10006detail6reduce28DeviceReduceSingleTileKernelINS2_10policy_hubIfjN4cuda3__47maximumIfEEE10Policy1000EN6thrust24THRUST_300001_SM_1000_NS6detail15normal_iteratorINSC_10device_ptrIfEEEEPdjS8_df14absolute_valueEEvT0_T1_T2_T3_T4_T6_E12temp_storage+12];
	setp.lt.f32 	%p241, %f522, %f440;
	selp.f32 	%f442, %f440, %f522, %p241;
	selp.f32 	%f443, %f442, %f522, %p240;
	setp.gt.u32 	%p242, %r51, 64;
	ld.shared.f32 	%f445, [_ZZN3cub18CUB_300001_SM_10006detail6reduce28DeviceReduceSingleTileKernelINS2_10policy_hubIfjN4cuda3__47maximumIfEEE10Policy1000EN6thrust24THRUST_300001_SM_1000_NS6detail15normal_iteratorINSC_10device_ptrIfEEEEPdjS8_df14absolute_valueEEvT0_T1_T2_T3_T4_T6_E12temp_storage+16];
	setp.lt.f32 	%p243, %f443, %f445;
	selp.f32 	%f447, %f445, %f443, %p243;
	selp.f32 	%f448, %f447, %f443, %p242;
	setp.gt.u32 	%p244, %r51, 96;
	ld.shared.f32 	%f450, [_ZZN3cub18CUB_300001_SM_10006detail6reduce28DeviceReduceSingleTileKernelINS2_10policy_hubIfjN4cuda3__47maximumIfEEE10Policy1000EN6thrust24THRUST_300001_SM_1000_NS6detail15normal_iteratorINSC_10device_ptrIfEEEEPdjS8_df14absolute_valueEEvT0_T1_T2_T3_T4_T6_E12temp_storage+20];
	setp.lt.f32 	%p245, %f448, %f450;
	selp.f32 	%f452, %f450, %f448, %p245;
	selp.f32 	%f453, %f452, %f448, %p244;
	setp.gt.u32 	%p246, %r51, 128;
	ld.shared.f32 	%f455, [_ZZN3cub18CUB_300001_SM_10006detail6reduce28DeviceReduceSingleTileKernelINS2_10policy_hubIfjN4cuda3__47maximumIfEEE10Policy1000EN6thrust24THRUST_300001_SM_1000_NS6detail15normal_iteratorINSC_10device_ptrIfEEEEPdjS8_df14absolute_valueEEvT0_T1_T2_T3_T4_T6_E12temp_storage+24];
	setp.lt.f32 	%p247, %f453, %f455;
	selp.f32 	%f457, %f455, %f453, %p247;
	selp.f32 	%f458, %f457, %f453, %p246;
	setp.gt.u32 	%p248, %r51, 160;
	ld.shared.f32 	%f460, [_ZZN3cub18CUB_300001_SM_10006detail6reduce28DeviceReduceSingleTileKernelINS2_10policy_hubIfjN4cuda3__47maximumIfEEE10Policy1000EN6thrust24THRUST_300001_SM_1000_NS6detail15normal_iteratorINSC_10device_ptrIfEEEEPdjS8_df14absolute_valueEEvT0_T1_T2_T3_T4_T6_E12temp_storage+28];
	setp.lt.f32 	%p249, %f458, %f460;
	selp.f32 	%f462, %f460, %f458, %p249;
	selp.f32 	%f463, %f462, %f458, %p248;
	setp.gt.u32 	%p250, %r51, 192;
	ld.shared.f32 	%f465, [_ZZN3cub18CUB_300001_SM_10006detail6reduce28DeviceReduceSingleTileKernelINS2_10policy_hubIfjN4cuda3__47maximumIfEEE10Policy1000EN6thrust24THRUST_300001_SM_1000_NS6detail15normal_iteratorINSC_10device_ptrIfEEEEPdjS8_df14absolute_valueEEvT0_T1_T2_T3_T4_T6_E12temp_storage+32];
	setp.lt.f32 	%p251, %f463, %f465;
	selp.f32 	%f467, %f465, %f463, %p251;
	selp.f32 	%f468, %f467, %f463, %p250;
	setp.gt.u32 	%p252, %r51, 224;
	ld.shared.f32 	%f470, [_ZZN3cub18CUB_300001_SM_10006detail6reduce28DeviceReduceSingleTileKernelINS2_10policy_hubIfjN4cuda3__47maximumIfEEE10Policy1000EN6thrust24THRUST_300001_SM_1000_NS6detail15normal_iteratorINSC_10device_ptrIfEEEEPdjS8_df14absolute_valueEEvT0_T1_T2_T3_T4_T6_E12temp_storage+36];
	setp.lt.f32 	%p253, %f468, %f470;
	selp.f32 	%f472, %f470, %f468, %p253;
	selp.f32 	%f522, %f472, %f468, %p252;
	bra.uni 	$L__BB7_50;
$L__BB7_28:
	mov.u32 	%r21, %tid.x;
	mul.wide.u32 	%rd11, %r21, 4;
	add.s64 	%rd12, %rd2, %rd11;
	ld.global.f32 	%f42, [%rd12];
	setp.lt.f32 	%p3, %f42, 0f00000000;
	neg.f32 	%f43, %f42;
	selp.f32 	%f44, %f43, %f42, %p3;
	ld.global.f32 	%f45, [%rd12+1024];
	setp.lt.f32 	%p4, %f45, 0f00000000;
	neg.f32 	%f46, %f45;
	selp.f32 	%f47, %f46, %f45, %p4;
	ld.global.f32 	%f48, [%rd12+2048];
	setp.lt.f32 	%p5, %f48, 0f00000000;
	neg.f32 	%f49, %f48;
	selp.f32 	%f50, %f49, %f48, %p5;
	ld.global.f32 	%f51, [%rd12+3072];
	setp.lt.f32 	%p6, %f51, 0f00000000;
	neg.f32 	%f52, %f51;
	selp.f32 	%f53, %f52, %f51, %p6;
	ld.global.f32 	%f54, [%rd12+4096];
	setp.lt.f32 	%p7, %f54, 0f00000000;
	neg.f32 	%f55, %f54;
	selp.f32 	%f56, %f55, %f54, %p7;
	ld.global.f32 	%f57, [%rd12+5120];
	setp.lt.f32 	%p8, %f57, 0f00000000;
	neg.f32 	%f58, %f57;
	selp.f32 	%f59, %f58, %f57, %p8;
	ld.global.f32 	%f60, [%rd12+6144];
	setp.lt.f32 	%p9, %f60, 0f00000000;
	neg.f32 	%f61, %f60;
	selp.f32 	%f62, %f61, %f60, %p9;
	ld.global.f32 	%f63, [%rd12+7168];
	setp.lt.f32 	%p10, %f63, 0f00000000;
	neg.f32 	%f64, %f63;
	selp.f32 	%f65, %f64, %f63, %p10;
	ld.global.f32 	%f66, [%rd12+8192];
	setp.lt.f32 	%p11, %f66, 0f00000000;
	neg.f32 	%f67, %f66;
	selp.f32 	%f68, %f67, %f66, %p11;
	ld.global.f32 	%f69, [%rd12+9216];
	setp.lt.f32 	%p12, %f69, 0f00000000;
	neg.f32 	%f70, %f69;
	selp.f32 	%f71, %f70, %f69, %p12;
	ld.global.f32 	%f72, [%rd12+10240];
	setp.lt.f32 	%p13, %f72, 0f00000000;
	neg.f32 	%f73, %f72;
	selp.f32 	%f74, %f73, %f72, %p13;
	ld.global.f32 	%f75, [%rd12+11264];
	setp.lt.f32 	%p14, %f75, 0f00000000;
	neg.f32 	%f76, %f75;
	selp.f32 	%f77, %f76, %f75, %p14;
	ld.global.f32 	%f78, [%rd12+12288];
	setp.lt.f32 	%p15, %f78, 0f00000000;
	neg.f32 	%f79, %f78;
	selp.f32 	%f80, %f79, %f78, %p15;
	ld.global.f32 	%f81, [%rd12+13312];
	setp.lt.f32 	%p16, %f81, 0f00000000;
	neg.f32 	%f82, %f81;
	selp.f32 	%f83, %f82, %f81, %p16;
	ld.global.f32 	%f84, [%rd12+14336];
	setp.lt.f32 	%p17, %f84, 0f00000000;
	neg.f32 	%f85, %f84;
	selp.f32 	%f86, %f85, %f84, %p17;
	ld.global.f32 	%f87, [%rd12+15360];
	setp.lt.f32 	%p18, %f87, 0f00000000;
	neg.f32 	%f88, %f87;
	selp.f32 	%f89, %f88, %f87, %p18;
	setp.lt.f32 	%p19, %f44, %f47;
	selp.f32 	%f90, %f47, %f44, %p19;
	setp.lt.f32 	%p20, %f50, %f53;
	selp.f32 	%f91, %f53, %f50, %p20;
	setp.lt.f32 	%p21, %f56, %f59;
	selp.f32 	%f92, %f59, %f56, %p21;
	setp.lt.f32 	%p22, %f62, %f65;
	selp.f32 	%f93, %f65, %f62, %p22;
	setp.lt.f32 	%p23, %f68, %f71;
	selp.f32 	%f94, %f71, %f68, %p23;
	setp.lt.f32 	%p24, %f74, %f77;
	selp.f32 	%f95, %f77, %f74, %p24;
	setp.lt.f32 	%p25, %f80, %f83;
	selp.f32 	%f96, %f83, %f80, %p25;
	setp.lt.f32 	%p26, %f86, %f89;
	selp.f32 	%f97, %f89, %f86, %p26;
	setp.lt.f32 	%p27, %f90, %f91;
	selp.f32 	%f98, %f91, %f90, %p27;
	setp.lt.f32 	%p28, %f92, %f93;
	selp.f32 	%f99, %f93, %f92, %p28;
	setp.lt.f32 	%p29, %f94, %f95;
	selp.f32 	%f100, %f95, %f94, %p29;
	setp.lt.f32 	%p30, %f96, %f97;
	selp.f32 	%f101, %f97, %f96, %p30;
	setp.lt.f32 	%p31, %f98, %f99;
	selp.f32 	%f102, %f99, %f98, %p31;
	setp.lt.f32 	%p32, %f100, %f101;
	selp.f32 	%f103, %f101, %f100, %p32;
	setp.lt.f32 	%p33, %f102, %f103;
	selp.f32 	%f521, %f103, %f102, %p33;
	add.s32 	%r22, %r51, -4096;
	setp.lt.u32 	%p34, %r22, 4096;
	mov.b32 	%r202, 4096;
	@%p34 bra 	$L__BB7_32;
	mov.b32 	%r202, 4096;
$L__BB7_30:
	add.s32 	%r54, %r21, %r202;
	mul.wide.u32 	%rd13, %r54, 4;
	add.s64 	%rd14, %rd2, %rd13;
	ld.global.f32 	%f104, [%rd14];
	setp.lt.f32 	%p35, %f104, 0f00000000;
	neg.f32 	%f105, %f104;
	selp.f32 	%f106, %f105, %f104, %p35;
	ld.global.f32 	%f107, [%rd14+1024];
	setp.lt.f32 	%p36, %f107, 0f00000000;
	neg.f32 	%f108, %f107;
	selp.f32 	%f109, %f108, %f107, %p36;
	ld.global.f32 	%f110, [%rd14+2048];
	setp.lt.f32 	%p37, %f110, 0f00000000;
	neg.f32 	%f111, %f110;
	selp.f32 	%f112, %f111, %f110, %p37;
	ld.global.f32 	%f113, [%rd14+3072];
	setp.lt.f32 	%p38, %f113, 0f00000000;
	neg.f32 	%f114, %f113;
	selp.f32 	%f115, %f114, %f113, %p38;
	ld.global.f32 	%f116, [%rd14+4096];
	setp.lt.f32 	%p39, %f116, 0f00000000;
	neg.f32 	%f117, %f116;
	selp.f32 	%f118, %f117, %f116, %p39;
	ld.global.f32 	%f119, [%rd14+5120];
	setp.lt.f32 	%p40, %f119, 0f00000000;
	neg.f32 	%f120, %f119;
	selp.f32 	%f121, %f120, %f119, %p40;
	ld.global.f32 	%f122, [%rd14+6144];
	setp.lt.f32 	%p41, %f122, 0f00000000;
	neg.f32 	%f123, %f122;
	selp.f32 	%f124, %f123, %f122, %p41;
	ld.global.f32 	%f125, [%rd14+7168];
	setp.lt.f32 	%p42, %f125, 0f00000000;
	neg.f32 	%f126, %f125;
	selp.f32 	%f127, %f126, %f125, %p42;
	ld.global.f32 	%f128, [%rd14+8192];
	setp.lt.f32 	%p43, %f128, 0f00000000;
	neg.f32 	%f129, %f128;
	selp.f32 	%f130, %f129, %f128, %p43;
	ld.global.f32 	%f131, [%rd14+9216];
	setp.lt.f32 	%p44, %f131, 0f00000000;
	neg.f32 	%f132, %f131;
	selp.f32 	%f133, %f132, %f131, %p44;
	ld.global.f32 	%f134, [%rd14+10240];
	setp.lt.f32 	%p45, %f134, 0f00000000;
	neg.f32 	%f135, %f134;
	selp.f32 	%f136, %f135, %f134, %p45;
	ld.global.f32 	%f137, [%rd14+11264];
	setp.lt.f32 	%p46, %f137, 0f00000000;
	neg.f32 	%f138, %f137;
	selp.f32 	%f139, %f138, %f137, %p46;
	ld.global.f32 	%f140, [%rd14+12288];
	setp.lt.f32 	%p47, %f140, 0f00000000;
	neg.f32 	%f141, %f140;
	selp.f32 	%f142, %f141, %f140, %p47;
	ld.global.f32 	%f143, [%rd14+13312];
	setp.lt.f32 	%p48, %f143, 0f00000000;
	neg.f32 	%f144, %f143;
	selp.f32 	%f145, %f144, %f143, %p48;
	ld.global.f32 	%f146, [%rd14+14336];
	setp.lt.f32 	%p49, %f146, 0f00000000;
	neg.f32 	%f147, %f146;
	selp.f32 	%f148, %f147, %f146, %p49;
	ld.global.f32 	%f149, [%rd14+15360];
	setp.lt.f32 	%p50, %f149, 0f00000000;
	neg.f32 	%f150, %f149;
	selp.f32 	%f151, %f150, %f149, %p50;
	setp.lt.f32 	%p51, %f521, %f106;
	selp.f32 	%f152, %f106, %f521, %p51;
	setp.lt.f32 	%p52, %f109, %f112;
	selp.f32 	%f153, %f112, %f109, %p52;
	setp.lt.f32 	%p53, %f115, %f118;
	selp.f32 	%f154, %f118, %f115, %p53;
	setp.lt.f32 	%p54, %f121, %f124;
	selp.f32 	%f155, %f124, %f121, %p54;
	setp.lt.f32 	%p55, %f127, %f130;
	selp.f32 	%f156, %f130, %f127, %p55;
	setp.lt.f32 	%p56, %f133, %f136;
	selp.f32 	%f157, %f136, %f133, %p56;
	setp.lt.f32 	%p57, %f139, %f142;
	selp.f32 	%f158, %f142, %f139, %p57;
	setp.lt.f32 	%p58, %f145, %f148;
	selp.f32 	%f159, %f148, %f145, %p58;
	setp.lt.f32 	%p59, %f152, %f153;
	selp.f32 	%f160, %f153, %f152, %p59;
	setp.lt.f32 	%p60, %f154, %f155;
	selp.f32 	%f161, %f155, %f154, %p60;
	setp.lt.f32 	%p61, %f156, %f157;
	selp.f32 	%f162, %f157, %f156, %p61;
	setp.lt.f32 	%p62, %f158, %f159;
	selp.f32 	%f163, %f159, %f158, %p62;
	setp.lt.f32 	%p63, %f160, %f161;
	selp.f32 	%f164, %f161, %f160, %p63;
	setp.lt.f32 	%p64, %f162, %f163;
	selp.f32 	%f165, %f163, %f162, %p64;
	setp.lt.f32 	%p65, %f164, %f165;
	selp.f32 	%f166, %f165, %f164, %p65;
	setp.lt.f32 	%p66, %f166, %f151;
	selp.f32 	%f521, %f151, %f166, %p66;
	sub.s32 	%r55, %r51, %r202;
	setp.lt.u32 	%p67, %r55, 4096;
	@%p67 bra 	$L__BB7_46;
	add.s32 	%r202, %r202, 4096;
	setp.le.u32 	%p68, %r202, %r22;
	@%p68 bra 	$L__BB7_30;
$L__BB7_32:
	setp.le.u32 	%p69, %r51, %r202;
	sub.s32 	%r56, %r51, %r202;
	setp.ge.s32 	%p70, %r21, %r56;
	or.pred  	%p71, %p69, %p70;
	@%p71 bra 	$L__BB7_46;
	not.b32 	%r58, %r21;
	add.s32 	%r59, %r51, %r58;
	sub.s32 	%r60, %r59, %r202;
	shr.u32 	%r61, %r60, 8;
	add.s32 	%r26, %r61, 1;
	and.b32  	%r27, %r26, 15;
	setp.lt.u32 	%p72, %r60, 3840;
	mov.u32 	%r207, %r21;
	@%p72 bra 	$L__BB7_37;
	or.b32  	%r205, %r21, 2048;
	add.s32 	%r204, %r21, %r202;
	and.b32  	%r62, %r26, 33554416;
	neg.s32 	%r203, %r62;
$L__BB7_35:
	.pragma "nounroll";
	mul.wide.u32 	%rd15, %r204, 4;
	add.s64 	%rd16, %rd2, %rd15;
	ld.global.f32 	%f168, [%rd16];
	setp.lt.f32 	%p73, %f168, 0f00000000;
	neg.f32 	%f169, %f168;
	selp.f32 	%f170, %f169, %f168, %p73;
	setp.lt.f32 	%p74, %f521, %f170;
	selp.f32 	%f171, %f170, %f521, %p74;
	add.s32 	%r63, %r204, 256;
	mul.wide.u32 	%rd17, %r63, 4;
	add.s64 	%rd18, %rd2, %rd17;
	ld.global.f32 	%f172, [%rd18];
	setp.lt.f32 	%p75, %f172, 0f00000000;
	neg.f32 	%f173, %f172;
	selp.f32 	%f174, %f173, %f172, %p75;
	setp.lt.f32 	%p76, %f171, %f174;
	selp.f32 	%f175, %f174, %f171, %p76;
	add.s32 	%r64, %r204, 512;
	mul.wide.u32 	%rd19, %r64, 4;
	add.s64 	%rd20, %rd2, %rd19;
	ld.global.f32 	%f176, [%rd20];
	setp.lt.f32 	%p77, %f176, 0f00000000;
	neg.f32 	%f177, %f176;
	selp.f32 	%f178, %f177, %f176, %p77;
	setp.lt.f32 	%p78, %f175, %f178;
	selp.f32 	%f179, %f178, %f175, %p78;
	add.s32 	%r65, %r204, 768;
	mul.wide.u32 	%rd21, %r65, 4;
	add.s64 	%rd22, %rd2, %rd21;
	ld.global.f32 	%f180, [%rd22];
	setp.lt.f32 	%p79, %f180, 0f00000000;
	neg.f32 	%f181, %f180;
	selp.f32 	%f182, %f181, %f180, %p79;
	setp.lt.f32 	%p80, %f179, %f182;
	selp.f32 	%f183, %f182, %f179, %p80;
	add.s32 	%r66, %r204, 1024;
	mul.wide.u32 	%rd23, %r66, 4;
	add.s64 	%rd24, %rd2, %rd23;
	ld.global.f32 	%f184, [%rd24];
	setp.lt.f32 	%p81, %f184, 0f00000000;
	neg.f32 	%f185, %f184;
	selp.f32 	%f186, %f185, %f184, %p81;
	setp.lt.f32 	%p82, %f183, %f186;
	selp.f32 	%f187, %f186, %f183, %p82;
	add.s32 	%r67, %r204, 1280;
	mul.wide.u32 	%rd25, %r67, 4;
	add.s64 	%rd26, %rd2, %rd25;
	ld.global.f32 	%f188, [%rd26];
	setp.lt.f32 	%p83, %f188, 0f00000000;
	neg.f32 	%f189, %f188;
	selp.f32 	%f190, %f189, %f188, %p83;
	setp.lt.f32 	%p84, %f187, %f190;
	selp.f32 	%f191, %f190, %f187, %p84;
	add.s32 	%r68, %r204, 1536;
	mul.wide.u32 	%rd27, %r68, 4;
	add.s64 	%rd28, %rd2, %rd27;
	ld.global.f32 	%f192, [%rd28];
	setp.lt.f32 	%p85, %f192, 0f00000000;
	neg.f32 	%f193, %f192;
	selp.f32 	%f194, %f193, %f192, %p85;
	setp.lt.f32 	%p86, %f191, %f194;
	selp.f32 	%f195, %f194, %f191, %p86;
	add.s32 	%r69, %r204, 1792;
	mul.wide.u32 	%rd29, %r69, 4;
	add.s64 	%rd30, %rd2, %rd29;
	ld.global.f32 	%f196, [%rd30];
	setp.lt.f32 	%p87, %f196, 0f00000000;
	neg.f32 	%f197, %f196;
	selp.f32 	%f198, %f197, %f196, %p87;
	setp.lt.f32 	%p88, %f195, %f198;
	selp.f32 	%f199, %f198, %f195, %p88;
	add.s32 	%r70, %r204, 2048;
	mul.wide.u32 	%rd31, %r70, 4;
	add.s64 	%rd32, %rd2, %rd31;
	ld.global.f32 	%f200, [%rd32];
	setp.lt.f32 	%p89, %f200, 0f00000000;
	neg.f32 	%f201, %f200;
	selp.f32 	%f202, %f201, %f200, %p89;
	setp.lt.f32 	%p90, %f199, %f202;
	selp.f32 	%f203, %f202, %f199, %p90;
	add.s32 	%r71, %r204, 2304;
	mul.wide.u32 	%rd33, %r71, 4;
	add.s64 	%rd34, %rd2, %rd33;
	ld.global.f32 	%f204, [%rd34];
	setp.lt.f32 	%p91, %f204, 0f00000000;
	neg.f32 	%f205, %f204;
	selp.f32 	%f206, %f205, %f204, %p91;
	setp.lt.f32 	%p92, %f203, %f206;
	selp.f32 	%f207, %f206, %f203, %p92;
	add.s32 	%r72, %r204, 2560;
	mul.wide.u32 	%rd35, %r72, 4;
	add.s64 	%rd36, %rd2, %rd35;
	ld.global.f32 	%f208, [%rd36];
	setp.lt.f32 	%p93, %f208, 0f00000000;
	neg.f32 	%f209, %f208;
	selp.f32 	%f210, %f209, %f208, %p93;
	setp.lt.f32 	%p94, %f207, %f210;
	selp.f32 	%f211, %f210, %f207, %p94;
	add.s32 	%r73, %r204, 2816;
	mul.wide.u32 	%rd37, %r73, 4;
	add.s64 	%rd38, %rd2, %rd37;
	ld.global.f32 	%f212, [%rd38];
	setp.lt.f32 	%p95, %f212, 0f00000000;
	neg.f32 	%f213, %f212;
	selp.f32 	%f214, %f213, %f212, %p95;
	setp.lt.f32 	%p96, %f211, %f214;
	selp.f32 	%f215, %f214, %f211, %p96;
	add.s32 	%r74, %r204, 3072;
	mul.wide.u32 	%rd39, %r74, 4;
	add.s64 	%rd40, %rd2, %rd39;
	ld.global.f32 	%f216, [%rd40];
	setp.lt.f32 	%p97, %f216, 0f00000000;
	neg.f32 	%f217, %f216;
	selp.f32 	%f218, %f217, %f216, %p97;
	setp.lt.f32 	%p98, %f215, %f218;
	selp.f32 	%f219, %f218, %f215, %p98;
	add.s32 	%r75, %r204, 3328;
	mul.wide.u32 	%rd41, %r75, 4;
	add.s64 	%rd42, %rd2, %rd41;
	ld.global.f32 	%f220, [%rd42];
	setp.lt.f32 	%p99, %f220, 0f00000000;
	neg.f32 	%f221, %f220;
	selp.f32 	%f222, %f221, %f220, %p99;
	setp.lt.f32 	%p100, %f219, %f222;
	selp.f32 	%f223, %f222, %f219, %p100;
	add.s32 	%r76, %r204, 3584;
	mul.wide.u32 	%rd43, %r76, 4;
	add.s64 	%rd44, %rd2, %rd43;
	ld.global.f32 	%f224, [%rd44];
	setp.lt.f32 	%p101, %f224, 0f00000000;
	neg.f32 	%f225, %f224;
	selp.f32 	%f226, %f225, %f224, %p101;
	setp.lt.f32 	%p102, %f223, %f226;
	selp.f32 	%f227, %f226, %f223, %p102;
	add.s32 	%r77, %r204, 3840;
	mul.wide.u32 	%rd45, %r77, 4;
	add.s64 	%rd46, %rd2, %rd45;
	ld.global.f32 	%f228, [%rd46];
	setp.lt.f32 	%p103, %f228, 0f00000000;
	neg.f32 	%f229, %f228;
	selp.f32 	%f230, %f229, %f228, %p103;
	setp.lt.f32 	%p104, %f227, %f230;
	selp.f32 	%f521, %f230, %f227, %p104;
	add.s32 	%r205, %r205, 4096;
	add.s32 	%r204, %r204, 4096;
	add.s32 	%r203, %r203, 16;
	setp.ne.s32 	%p105, %r203, 0;
	@%p105 bra 	$L__BB7_35;
	add.s32 	%r207, %r205, -2048;
$L__BB7_37:
	setp.eq.s32 	%p106, %r27, 0;
	@%p106 bra 	$L__BB7_46;
	and.b32  	%r39, %r26, 7;
	setp.lt.u32 	%p107, %r27, 8;
	@%p107 bra 	$L__BB7_40;
	add.s32 	%r78, %r207, %r202;
	mul.wide.u32 	%rd47, %r78, 4;
	add.s64 	%rd48, %rd2, %rd47;
	ld.global.f32 	%f232, [%rd48];
	setp.lt.f32 	%p108, %f232, 0f00000000;
	neg.f32 	%f233, %f232;
	selp.f32 	%f234, %f233, %f232, %p108;
	setp.lt.f32 	%p109, %f521, %f234;
	selp.f32 	%f235, %f234, %f521, %p109;
	add.s32 	%r79, %r78, 256;
	mul.wide.u32 	%rd49, %r79, 4;
	add.s64 	%rd50, %rd2, %rd49;
	ld.global.f32 	%f236, [%rd50];
	setp.lt.f32 	%p110, %f236, 0f00000000;
	neg.f32 	%f237, %f236;
	selp.f32 	%f238, %f237, %f236, %p110;
	setp.lt.f32 	%p111, %f235, %f238;
	selp.f32 	%f239, %f238, %f235, %p111;
	add.s32 	%r80, %r78, 512;
	mul.wide.u32 	%rd51, %r80, 4;
	add.s64 	%rd52, %rd2, %rd51;
	ld.global.f32 	%f240, [%rd52];
	setp.lt.f32 	%p112, %f240, 0f00000000;
	neg.f32 	%f241, %f240;
	selp.f32 	%f242, %f241, %f240, %p112;
	setp.lt.f32 	%p113, %f239, %f242;
	selp.f32 	%f243, %f242, %f239, %p113;
	add.s32 	%r81, %r78, 768;
	mul.wide.u32 	%rd53, %r81, 4;
	add.s64 	%rd54, %rd2, %rd53;
	ld.global.f32 	%f244, [%rd54];
	setp.lt.f32 	%p114, %f244, 0f00000000;
	neg.f32 	%f245, %f244;
	selp.f32 	%f246, %f245, %f244, %p114;
	setp.lt.f32 	%p115, %f243, %f246;
	selp.f32 	%f247, %f246, %f243, %p115;
	add.s32 	%r82, %r78, 1024;
	mul.wide.u32 	%rd55, %r82, 4;
	add.s64 	%rd56, %rd2, %rd55;
	ld.global.f32 	%f248, [%rd56];
	setp.lt.f32 	%p116, %f248, 0f00000000;
	neg.f32 	%f249, %f248;
	selp.f32 	%f250, %f249, %f248, %p116;
	setp.lt.f32 	%p117, %f247, %f250;
	selp.f32 	%f251, %f250, %f247, %p117;
	add.s32 	%r83, %r78, 1280;
	mul.wide.u32 	%rd57, %r83, 4;
	add.s64 	%rd58, %rd2, %rd57;
	ld.global.f32 	%f252, [%rd58];
	setp.lt.f32 	%p118, %f252, 0f00000000;
	neg.f32 	%f253, %f252;
	selp.f32 	%f254, %f253, %f252, %p118;
	setp.lt.f32 	%p119, %f251, %f254;
	selp.f32 	%f255, %f254, %f251, %p119;
	add.s32 	%r84, %r78, 1536;
	mul.wide.u32 	%rd59, %r84, 4;
	add.s64 	%rd60, %rd2, %rd59;
	ld.global.f32 	%f256, [%rd60];
	setp.lt.f32 	%p120, %f256, 0f00000000;
	neg.f32 	%f257, %f256;
	selp.f32 	%f258, %f257, %f256, %p120;
	setp.lt.f32 	%p121, %f255, %f258;
	selp.f32 	%f259, %f258, %f255, %p121;
	add.s32 	%r85, %r78, 1792;
	mul.wide.u32 	%rd61, %r85, 4;
	add.s64 	%rd62, %rd2, %rd61;
	ld.global.f32 	%f260, [%rd62];
	setp.lt.f32 	%p122, %f260, 0f00000000;
	neg.f32 	%f261, %f260;
	selp.f32 	%f262, %f261, %f260, %p122;
	setp.lt.f32 	%p123, %f259, %f262;
	selp.f32 	%f521, %f262, %f259, %p123;
	add.s32 	%r207, %r207, 2048;
$L__BB7_40:
	setp.eq.s32 	%p124, %r39, 0;
	@%p124 bra 	$L__BB7_46;
	and.b32  	%r42, %r26, 3;
	setp.lt.u32 	%p125, %r39, 4;
	@%p125 bra 	$L__BB7_43;
	add.s32 	%r86, %r207, %r202;
	mul.wide.u32 	%rd63, %r86, 4;
	add.s64 	%rd64, %rd2, %rd63;
	ld.global.f32 	%f264, [%rd64];
	setp.lt.f32 	%p126, %f264, 0f00000000;
	neg.f32 	%f265, %f264;
	selp.f32 	%f266, %f265, %f264, %p126;
	setp.lt.f32 	%p127, %f521, %f266;
	selp.f32 	%f267, %f266, %f521, %p127;
	add.s32 	%r87, %r86, 256;
	mul.wide.u32 	%rd65, %r87, 4;
	add.s64 	%rd66, %rd2, %rd65;
	ld.global.f32 	%f268, [%rd66];
	setp.lt.f32 	%p128, %f268, 0f00000000;
	neg.f32 	%f269, %f268;
	selp.f32 	%f270, %f269, %f268, %p128;
	setp.lt.f32 	%p129, %f267, %f270;
	selp.f32 	%f271, %f270, %f267, %p129;
	add.s32 	%r88, %r86, 512;
	mul.wide.u32 	%rd67, %r88, 4;
	add.s64 	%rd68, %rd2, %rd67;
	ld.global.f32 	%f272, [%rd68];
	setp.lt.f32 	%p130, %f272, 0f00000000;
	neg.f32 	%f273, %f272;
	selp.f32 	%f274, %f273, %f272, %p130;
	setp.lt.f32 	%p131, %f271, %f274;
	selp.f32 	%f275, %f274, %f271, %p131;
	add.s32 	%r89, %r86, 768;
	mul.wide.u32 	%rd69, %r89, 4;
	add.s64 	%rd70, %rd2, %rd69;
	ld.global.f32 	%f276, [%rd70];
	setp.lt.f32 	%p132, %f276, 0f00000000;
	neg.f32 	%f277, %f276;
	selp.f32 	%f278, %f277, %f276, %p132;
	setp.lt.f32 	%p133, %f275, %f278;
	selp.f32 	%f521, %f278, %f275, %p133;
	add.s32 	%r207, %r207, 1024;
$L__BB7_43:
	setp.eq.s32 	%p134, %r42, 0;
	@%p134 bra 	$L__BB7_46;
	add.s32 	%r210, %r207, %r202;
	neg.s32 	%r209, %r42;
$L__BB7_45:
	.pragma "nounroll";
	mul.wide.u32 	%rd71, %r210, 4;
	add.s64 	%rd72, %rd2, %rd71;
	ld.global.f32 	%f279, [%rd72];
	setp.lt.f32 	%p135, %f279, 0f00000000;
	neg.f32 	%f280, %f279;
	selp.f32 	%f281, %f280, %f279, %p135;
	setp.lt.f32 	%p136, %f521, %f281;
	selp.f32 	%f521, %f281, %f521, %p136;
	add.s32 	%r210, %r210, 256;
	add.s32 	%r209, %r209, 1;
	setp.ne.s32 	%p137, %r209, 0;
	@%p137 bra 	$L__BB7_45;
$L__BB7_46:
	// begin inline asm
	mov.u32 %r90, %laneid;
	// end inline asm
	mov.b32 	%r92, %f521;
	mov.b32 	%r93, 1;
	mov.b32 	%r114, 31;
	mov.b32 	%r115, -1;
	// begin inline asm
	shfl.sync.down.b32 %r91, %r92, %r93, %r114, %r115;
	// end inline asm
	mov.b32 	%f282, %r91;
	setp.gt.s32 	%p138, %r90, 30;
	setp.lt.f32 	%p139, %f521, %f282;
	selp.f32 	%f283, %f282, %f521, %p139;
	selp.f32 	%f284, %f521, %f283, %p138;
	mov.b32 	%r97, %f284;
	mov.b32 	%r98, 2;
	// begin inline asm
	shfl.sync.down.b32 %r96, %r97, %r98, %r114, %r115;
	// end inline asm
	mov.b32 	%f285, %r96;
	setp.gt.s32 	%p140, %r90, 29;
	setp.lt.f32 	%p141, %f284, %f285;
	selp.f32 	%f286, %f285, %f284, %p141;
	selp.f32 	%f287, %f284, %f286, %p140;
	mov.b32 	%r102, %f287;
	mov.b32 	%r103, 4;
	// begin inline asm
	shfl.sync.down.b32 %r101, %r102, %r103, %r114, %r115;
	// end inline asm
	mov.b32 	%f288, %r101;
	setp.gt.s32 	%p142, %r90, 27;
	setp.lt.f32 	%p143, %f287, %f288;
	selp.f32 	%f289, %f288, %f287, %p143;
	selp.f32 	%f290, %f287, %f289, %p142;
	mov.b32 	%r107, %f290;
	mov.b32 	%r108, 8;
	// begin inline asm
	shfl.sync.down.b32 %r106, %r107, %r108, %r114, %r115;
	// end inline asm
	mov.b32 	%f291, %r106;
	setp.gt.s32 	%p144, %r90, 23;
	setp.lt.f32 	%p145, %f290, %f291;
	selp.f32 	%f292, %f291, %f290, %p145;
	selp.f32 	%f293, %f290, %f292, %p144;
	mov.b32 	%r112, %f293;
	mov.b32 	%r113, 16;
	// begin inline asm
	shfl.sync.down.b32 %r111, %r112, %r113, %r114, %r115;
	// end inline asm
	mov.b32 	%f294, %r111;
	setp.gt.s32 	%p146, %r90, 15;
	setp.lt.f32 	%p147, %f293, %f294;
	selp.f32 	%f38, %f294, %f293, %p147;
	selp.f32 	%f522, %f293, %f38, %p146;
	setp.ne.s32 	%p148, %r90, 0;
	@%p148 bra 	$L__BB7_48;
	shr.u32 	%r116, %r21, 3;
	and.b32  	%r117, %r116, 124;
	mov.u32 	%r118, _ZZN3cub18CUB_300001_SM_10006detail6reduce28DeviceReduceSingleTileKernelINS2_10policy_hubIfjN4cuda3__47maximumIfEEE10Policy1000EN6thrust24THRUST_300001_SM_1000_NS6detail15normal_iteratorINSC_10device_ptrIfEEEEPdjS8_df14absolute_valueEEvT0_T1_T2_T3_T4_T6_E12temp_storage;
	add.s32 	%r119, %r118, %r117;
	st.shared.f32 	[%r119+8], %f38;
$L__BB7_48:
	bar.sync 	0;
	setp.ne.s32 	%p149, %r21, 0;
	@%p149 bra 	$L__BB7_50;
	ld.shared.f32 	%f295, [_ZZN3cub18CUB_300001_SM_10006detail6reduce28DeviceReduceSingleTileKernelINS2_10policy_hubIfjN4cuda3__47maximumIfEEE10Policy1000EN6thrust24THRUST_300001_SM_1000_NS6detail15normal_iteratorINSC_10device_ptrIfEEEEPdjS8_df14absolute_valueEEvT0_T1_T2_T3_T4_T6_E12temp_storage+12];
	setp.lt.f32 	%p150, %f522, %f295;
	selp.f32 	%f296, %f295, %f522, %p150;
	ld.shared.f32 	%f297, [_ZZN3cub18CUB_300001_SM_10006detail6reduce28DeviceReduceSingleTileKernelINS2_10policy_hubIfjN4cuda3__47maximumIfEEE10Policy1000EN6thrust24THRUST_300001_SM_1000_NS6detail15normal_iteratorINSC_10device_ptrIfEEEEPdjS8_df14absolute_valueEEvT0_T1_T2_T3_T4_T6_E12temp_storage+16];
	setp.lt.f32 	%p151, %f296, %f297;
	selp.f32 	%f298, %f297, %f296, %p151;
	ld.shared.f32 	%f299, [_ZZN3cub18CUB_300001_SM_10006detail6reduce28DeviceReduceSingleTileKernelINS2_10policy_hubIfjN4cuda3__47maximumIfEEE10Policy1000EN6thrust24THRUST_300001_SM_1000_NS6detail15normal_iteratorINSC_10device_ptrIfEEEEPdjS8_df14absolute_valueEEvT0_T1_T2_T3_T4_T6_E12temp_storage+20];
	setp.lt.f32 	%p152, %f298, %f299;
	selp.f32 	%f300, %f299, %f298, %p152;
	ld.shared.f32 	%f301, [_ZZN3cub18CUB_300001_SM_10006detail6reduce28DeviceReduceSingleTileKernelINS2_10policy_hubIfjN4cuda3__47maximumIfEEE10Policy1000EN6thrust24THRUST_300001_SM_1000_NS6detail15normal_iteratorINSC_10device_ptrIfEEEEPdjS8_df14absolute_valueEEvT0_T1_T2_T3_T4_T6_E12temp_storage+24];
	setp.lt.f32 	%p153, %f300, %f301;
	selp.f32 	%f302, %f301, %f300, %p153;
	ld.shared.f32 	%f303, [_ZZN3cub18CUB_300001_SM_10006detail6reduce28DeviceReduceSingleTileKernelINS2_10policy_hubIfjN4cuda3__47maximumIfEEE10Policy1000EN6thrust24THRUST_300001_SM_1000_NS6detail15normal_iteratorINSC_10device_ptrIfEEEEPdjS8_df14absolute_valueEEvT0_T1_T2_T3_T4_T6_E12temp_storage+28];
	setp.lt.f32 	%p154, %f302, %f303;
	selp.f32 	%f304, %f303, %f302, %p154;
	ld.shared.f32 	%f305, [_ZZN3cub18CUB_300001_SM_10006detail6reduce28DeviceReduceSingleTileKernelINS2_10policy_hubIfjN4cuda3__47maximumIfEEE10Policy1000EN6thrust24THRUST_300001_SM_1000_NS6detail15normal_iteratorINSC_10device_ptrIfEEEEPdjS8_df14absolute_valueEEvT0_T1_T2_T3_T4_T6_E12temp_storage+32];
	setp.lt.f32 	%p155, %f304, %f305;
	selp.f32 	%f306, %f305, %f304, %p155;
	ld.shared.f32 	%f307, [_ZZN3cub18CUB_300001_SM_10006detail6reduce28DeviceReduceSingleTileKernelINS2_10policy_hubIfjN4cuda3__47maximumIfEEE10Policy1000EN6thrust24THRUST_300001_SM_1000_NS6detail15normal_iteratorINSC_10device_ptrIfEEEEPdjS8_df14absolute_valueEEvT0_T1_T2_T3_T4_T6_E12temp_storage+36];
	setp.lt.f32 	%p156, %f306, %f307;
	selp.f32 	%f522, %f307, %f306, %p156;
$L__BB7_50:
	mov.u32 	%r192, %tid.x;
	setp.ne.s32 	%p273, %r192, 0;
	@%p273 bra 	$L__BB7_52;
	cvt.rn.f32.f64 	%f499, %fd1;
	setp.gt.f32 	%p274, %f522, %f499;
	selp.f32 	%f500, %f522, %f499, %p274;
	cvt.f64.f32 	%fd2, %f500;
	st.global.f64 	[%rd1], %fd2;
$L__BB7_52:
	ret;

}
	// .globl	_ZN3cub18CUB_300001_SM_10006detail6reduce18DeviceReduceKernelINS2_10policy_hubIfjN4cuda3__47maximumIfEEE10Policy1000EN6thrust24THRUST_300001_SM_1000_NS6detail15normal_iteratorINSC_10device_ptrIfEEEEjS8_f14absolute_valueEEvT0_PT3_T1_NS0_13GridEvenShareISM_EET2_T4_
.visible .entry _ZN3cub18CUB_300001_SM_10006detail6reduce18DeviceReduceKernelINS2_10policy_hubIfjN4cuda3__47maximumIfEEE10Policy1000EN6thrust24THRUST_300001_SM_1000_NS6detail15normal_iteratorINSC_10device_ptrIfEEEEjS8_f14absolute_valueEEvT0_PT3_T1_NS0_13GridEvenShareISM_EET2_T4_(
	.param .align 8 .b8 _ZN3cub18CUB_300001_SM_10006detail6reduce18DeviceReduceKernelINS2_10policy_hubIfjN4cuda3__47maximumIfEEE10Policy1000EN6thrust24THRUST_300001_SM_1000_NS6detail15normal_iteratorINSC_10device_ptrIfEEEEjS8_f14absolute_valueEEvT0_PT3_T1_NS0_13GridEvenShareISM_EET2_T4__param_0[8],
	.param .u64 .ptr .align 1 _ZN3cub18CUB_300001_SM_10006detail6reduce18DeviceReduceKernelINS2_10policy_hubIfjN4cuda3__47maximumIfEEE10Policy1000EN6thrust24THRUST_300001_SM_1000_NS6detail15normal_iteratorINSC_10device_ptrIfEEEEjS8_f14absolute_valueEEvT0_PT3_T1_NS0_13GridEvenShareISM_EET2_T4__param_1,
	.param .u32 _ZN3cub18CUB_300001_SM_10006detail6reduce18DeviceReduceKernelINS2_10policy_hubIfjN4cuda3__47maximumIfEEE10Policy1000EN6thrust24THRUST_300001_SM_1000_NS6detail15normal_iteratorINSC_10device_ptrIfEEEEjS8_f14absolute_valueEEvT0_PT3_T1_NS0_13GridEvenShareISM_EET2_T4__param_2,
	.param .align 4 .b8 _ZN3cub18CUB_300001_SM_10006detail6reduce18DeviceReduceKernelINS2_10policy_hubIfjN4cuda3__47maximumIfEEE10Policy1000EN6thrust24THRUST_300001_SM_1000_NS6detail15normal_iteratorINSC_10device_ptrIfEEEEjS8_f14absolute_valueEEvT0_PT3_T1_NS0_13GridEvenShareISM_EET2_T4__param_3[40],
	.param .align 1 .b8 _ZN3cub18CUB_300001_SM_10006detail6reduce18DeviceReduceKernelINS2_10policy_hubIfjN4cuda3__47maximumIfEEE10Policy1000EN6thrust24THRUST_300001_SM_1000_NS6detail15normal_iteratorINSC_10device_ptrIfEEEEjS8_f14absolute_valueEEvT0_PT3_T1_NS0_13GridEvenShareISM_EET2_T4__param_4[1],
	.param .align 1 .b8 _ZN3cub18CUB_300001_SM_10006detail6reduce18DeviceReduceKernelINS2_10policy_hubIfjN4cuda3__47maximumIfEEE10Policy1000EN6thrust24THRUST_300001_SM_1000_NS6detail15normal_iteratorINSC_10device_ptrIfEEEEjS8_f14absolute_valueEEvT0_PT3_T1_NS0_13GridEvenShareISM_EET2_T4__param_5[1]
)
.maxntid 256
{
	.reg .pred 	%p<273>;
	.reg .b16 	%rs<4>;
	.reg .b32 	%r<279>;
	.reg .b32 	%f<519>;
	.reg .b64 	%rd<130>;
	// demoted variable
	.shared .align 4 .b8 _ZZN3cub18CUB_300001_SM_10006detail6reduce18DeviceReduceKernelINS2_10policy_hubIfjN4cuda3__47maximumIfEEE10Policy1000EN6thrust24THRUST_300001_SM_1000_NS6detail15normal_iteratorINSC_10device_ptrIfEEEEjS8_f14absolute_valueEEvT0_PT3_T1_NS0_13GridEvenShareISM_EET2_T4_E12temp_storage[44];
	ld.param.u32 	%r1, [_ZN3cub18CUB_300001_SM_10006detail6reduce18DeviceReduceKernelINS2_10policy_hubIfjN4cuda3__47maximumIfEEE10Policy1000EN6thrust24THRUST_300001_SM_1000_NS6detail15normal_iteratorINSC_10device_ptrIfEEEEjS8_f14absolute_valueEEvT0_PT3_T1_NS0_13GridEvenShareISM_EET2_T4__param_3+20];
	ld.param.u32 	%r2, [_ZN3cub18CUB_300001_SM_10006detail6reduce18DeviceReduceKernelINS2_10policy_hubIfjN4cuda3__47maximumIfEEE10Policy1000EN6thrust24THRUST_300001_SM_1000_NS6detail15normal_iteratorINSC_10device_ptrIfEEEEjS8_f14absolute_valueEEvT0_PT3_T1_NS0_13GridEvenShareISM_EET2_T4__param_3+24];
	ld.param.u64 	%rd3, [_ZN3cub18CUB_300001_SM_10006detail6reduce18DeviceReduceKernelINS2_10policy_hubIfjN4cuda3__47maximumIfEEE10Policy1000EN6thrust24THRUST_300001_SM_1000_NS6detail15normal_iteratorINSC_10device_ptrIfEEEEjS8_f14absolute_valueEEvT0_PT3_T1_NS0_13GridEvenShareISM_EET2_T4__param_0];
	cvta.to.global.u64 	%rd1, %rd3;
	mov.u32 	%r3, %ctaid.x;
	shl.b32 	%r4, %r2, 12;
	shl.b32 	%r270, %r3, 12;
	sub.s32 	%r6, %r1, %r270;
	setp.gt.u32 	%p1, %r6, 4095;
	@%p1 bra 	$L__BB8_26;
	mov.u32 	%r7, %tid.x;
	setp.ge.u32 	%p156, %r7, %r6;
	mov.f32 	%f507, 0f00000000;
	mov.u32 	%r261, %r7;
	@%p156 bra 	$L__BB8_3;
	add.s32 	%r155, %r270, %r7;
	mul.wide.u32 	%rd66, %r155, 4;
	add.s64 	%rd67, %rd1, %rd66;
	ld.global.f32 	%f308, [%rd67];
	setp.lt.f32 	%p157, %f308, 0f00000000;
	neg.f32 	%f309, %f308;
	selp.f32 	%f507, %f309, %f308, %p157;
	add.s32 	%r261, %r7, 256;
$L__BB8_3:
	setp.ge.u32 	%p158, %r261, %r6;
	@%p158 bra 	$L__BB8_17;
	not.b32 	%r156, %r261;
	add.s32 	%r157, %r1, %r156;
	sub.s32 	%r158, %r157, %r270;
	shr.u32 	%r159, %r158, 8;
	add.s32 	%r10, %r159, 1;
	and.b32  	%r11, %r10, 15;
	setp.lt.u32 	%p159, %r158, 3840;
	@%p159 bra 	$L__BB8_8;
	or.b32  	%r260, %r261, 2048;
	add.s32 	%r259, %r261, %r270;
	and.b32  	%r160, %r10, 33554416;
	neg.s32 	%r258, %r160;
$L__BB8_6:
	.pragma "nounroll";
	mul.wide.u32 	%rd68, %r259, 4;
	add.s64 	%rd69, %rd1, %rd68;
	ld.global.f32 	%f311, [%rd69];
	setp.lt.f32 	%p160, %f311, 0f00000000;
	neg.f32 	%f312, %f311;
	selp.f32 	%f313, %f312, %f311, %p160;
	setp.lt.f32 	%p161, %f507, %f313;
	selp.f32 	%f314, %f313, %f507, %p161;
	add.s32 	%r161, %r259, 256;
	mul.wide.u32 	%rd70, %r161, 4;
	add.s64 	%rd71, %rd1, %rd70;
	ld.global.f32 	%f315, [%rd71];
	setp.lt.f32 	%p162, %f315, 0f00000000;
	neg.f32 	%f316, %f315;
	selp.f32 	%f317, %f316, %f315, %p162;
	setp.lt.f32 	%p163, %f314, %f317;
	selp.f32 	%f318, %f317, %f314, %p163;
	add.s32 	%r162, %r259, 512;
	mul.wide.u32 	%rd72, %r162, 4;
	add.s64 	%rd73, %rd1, %rd72;
	ld.global.f32 	%f319, [%rd73];
	setp.lt.f32 	%p164, %f319, 0f00000000;
	neg.f32 	%f320, %f319;
	selp.f32 	%f321, %f320, %f319, %p164;
	setp.lt.f32 	%p165, %f318, %f321;
	selp.f32 	%f322, %f321, %f318, %p165;
	add.s32 	%r163, %r259, 768;
	mul.wide.u32 	%rd74, %r163, 4;
	add.s64 	%rd75, %rd1, %rd74;
	ld.global.f32 	%f323, [%rd75];
	setp.lt.f32 	%p166, %f323, 0f00000000;
	neg.f32 	%f324, %f323;
	selp.f32 	%f325, %f324, %f323, %p166;
	setp.lt.f32 	%p167, %f322, %f325;
	selp.f32 	%f326, %f325, %f322, %p167;
	add.s32 	%r164, %r259, 1024;
	mul.wide.u32 	%rd76, %r164, 4;
	add.s64 	%rd77, %rd1, %rd76;
	ld.global.f32 	%f327, [%rd77];
	setp.lt.f32 	%p168, %f327, 0f00000000;
	neg.f32 	%f328, %f327;
	selp.f32 	%f329, %f328, %f327, %p168;
	setp.lt.f32 	%p169, %f326, %f329;
	selp.f32 	%f330, %f329, %f326, %p169;
	add.s32 	%r165, %r259, 1280;
	mul.wide.u32 	%rd78, %r165, 4;
	add.s64 	%rd79, %rd1, %rd78;
	ld.global.f32 	%f331, [%rd79];
	setp.lt.f32 	%p170, %f331, 0f00000000;
	neg.f32 	%f332, %f331;
	selp.f32 	%f333, %f332, %f331, %p170;
	setp.lt.f32 	%p171, %f330, %f333;
	selp.f32 	%f334, %f333, %f330, %p171;
	add.s32 	%r166, %r259, 1536;
	mul.wide.u32 	%rd80, %r166, 4;
	add.s64 	%rd81, %rd1, %rd80;
	ld.global.f32 	%f335, [%rd81];
	setp.lt.f32 	%p172, %f335, 0f00000000;
	neg.f32 	%f336, %f335;
	selp.f32 	%f337, %f336, %f335, %p172;
	setp.lt.f32 	%p173, %f334, %f337;
	selp.f32 	%f338, %f337, %f334, %p173;
	add.s32 	%r167, %r259, 1792;
	mul.wide.u32 	%rd82, %r167, 4;
	add.s64 	%rd83, %rd1, %rd82;
	ld.global.f32 	%f339, [%rd83];
	setp.lt.f32 	%p174, %f339, 0f00000000;
	neg.f32 	%f340, %f339;
	selp.f32 	%f341, %f340, %f339, %p174;
	setp.lt.f32 	%p175, %f338, %f341;
	selp.f32 	%f342, %f341, %f338, %p175;
	add.s32 	%r168, %r259, 2048;
	mul.wide.u32 	%rd84, %r168, 4;
	add.s64 	%rd85, %rd1, %rd84;
	ld.global.f32 	%f343, [%rd85];
	setp.lt.f32 	%p176, %f343, 0f00000000;
	neg.f32 	%f344, %f343;
	selp.f32 	%f345, %f344, %f343, %p176;
	setp.lt.f32 	%p177, %f342, %f345;
	selp.f32 	%f346, %f345, %f342, %p177;
	add.s32 	%r169, %r259, 2304;
	mul.wide.u32 	%rd86, %r169, 4;
	add.s64 	%rd87, %rd1, %rd86;
	ld.global.f32 	%f347, [%rd87];
	setp.lt.f32 	%p178, %f347, 0f00000000;
	neg.f32 	%f348, %f347;
	selp.f32 	%f349, %f348, %f347, %p178;
	setp.lt.f32 	%p179, %f346, %f349;
	selp.f32 	%f350, %f349, %f346, %p179;
	add.s32 	%r170, %r259, 2560;
	mul.wide.u32 	%rd88, %r170, 4;
	add.s64 	%rd89, %rd1, %rd88;
	ld.global.f32 	%f351, [%rd89];
	setp.lt.f32 	%p180, %f351, 0f00000000;
	neg.f32 	%f352, %f351;
	selp.f32 	%f353, %f352, %f351, %p180;
	setp.lt.f32 	%p181, %f350, %f353;
	selp.f32 	%f354, %f353, %f350, %p181;
	add.s32 	%r171, %r259, 2816;
	mul.wide.u32 	%rd90, %r171, 4;
	add.s64 	%rd91, %rd1, %rd90;
	ld.global.f32 	%f355, [%rd91];
	setp.lt.f32 	%p182, %f355, 0f00000000;
	neg.f32 	%f356, %f355;
	selp.f32 	%f357, %f356, %f355, %p182;
	setp.lt.f32 	%p183, %f354, %f357;
	selp.f32 	%f358, %f357, %f354, %p183;
	add.s32 	%r172, %r259, 3072;
	mul.wide.u32 	%rd92, %r172, 4;
	add.s64 	%rd93, %rd1, %rd92;
	ld.global.f32 	%f359, [%rd93];
	setp.lt.f32 	%p184, %f359, 0f00000000;
	neg.f32 	%f360, %f359;
	selp.f32 	%f361, %f360, %f359, %p184;
	setp.lt.f32 	%p185, %f358, %f361;
	selp.f32 	%f362, %f361, %f358, %p185;
	add.s32 	%r173, %r259, 3328;
	mul.wide.u32 	%rd94, %r173, 4;
	add.s64 	%rd95, %rd1, %rd94;
	ld.global.f32 	%f363, [%rd95];
	setp.lt.f32 	%p186, %f363, 0f00000000;
	neg.f32 	%f364, %f363;
	selp.f32 	%f365, %f364, %f363, %p186;
	setp.lt.f32 	%p187, %f362, %f365;
	selp.f32 	%f366, %f365, %f362, %p187;
	add.s32 	%r174, %r259, 3584;
	mul.wide.u32 	%rd96, %r174, 4;
	add.s64 	%rd97, %rd1, %rd96;
	ld.global.f32 	%f367, [%rd97];
	setp.lt.f32 	%p188, %f367, 0f00000000;
	neg.f32 	%f368, %f367;
	selp.f32 	%f369, %f368, %f367, %p188;
	setp.lt.f32 	%p189, %f366, %f369;
	selp.f32 	%f370, %f369, %f366, %p189;
	add.s32 	%r175, %r259, 3840;
	mul.wide.u32 	%rd98, %r175, 4;
	add.s64 	%rd99, %rd1, %rd98;
	ld.global.f32 	%f371, [%rd99];
	setp.lt.f32 	%p190, %f371, 0f00000000;
	neg.f32 	%f372, %f371;
	selp.f32 	%f373, %f372, %f371, %p190;
	setp.lt.f32 	%p191, %f370, %f373;
	selp.f32 	%f507, %f373, %f370, %p191;
	add.s32 	%r260, %r260, 4096;
	add.s32 	%r259, %r259, 4096;
	add.s32 	%r258, %r258, 16;
	setp.ne.s32 	%p192, %r258, 0;
	@%p192 bra 	$L__BB8_6;
	add.s32 	%r261, %r260, -2048;
$L__BB8_8:
	setp.eq.s32 	%p193, %r11, 0;
	@%p193 bra 	$L__BB8_17;
	and.b32  	%r23, %r10, 7;
	setp.lt.u32 	%p194, %r11, 8;
	@%p194 bra 	$L__BB8_11;
	add.s32 	%r176, %r270, %r261;
	mul.wide.u32 	%rd100, %r176, 4;
	add.s64 	%rd101, %rd1, %rd100;
	ld.global.f32 	%f375, [%rd101];
	setp.lt.f32 	%p195, %f375, 0f00000000;
	neg.f32 	%f376, %f375;
	selp.f32 	%f377, %f376, %f375, %p195;
	setp.lt.f32 	%p196, %f507, %f377;
	selp.f32 	%f378, %f377, %f507, %p196;
	add.s32 	%r177, %r176, 256;
	mul.wide.u32 	%rd102, %r177, 4;
	add.s64 	%rd103, %rd1, %rd102;
	ld.global.f32 	%f379, [%rd103];
	setp.lt.f32 	%p197, %f379, 0f00000000;
	neg.f32 	%f380, %f379;
	selp.f32 	%f381, %f380, %f379, %p197;
	setp.lt.f32 	%p198, %f378, %f381;
	selp.f32 	%f382, %f381, %f378, %p198;
	add.s32 	%r178, %r176, 512;
	mul.wide.u32 	%rd104, %r178, 4;
	add.s64 	%rd105, %rd1, %rd104;
	ld.global.f32 	%f383, [%rd105];
	setp.lt.f32 	%p199, %f383, 0f00000000;
	neg.f32 	%f384, %f383;
	selp.f32 	%f385, %f384, %f383, %p199;
	setp.lt.f32 	%p200, %f382, %f385;
	selp.f32 	%f386, %f385, %f382, %p200;
	add.s32 	%r179, %r176, 768;
	mul.wide.u32 	%rd106, %r179, 4;
	add.s64 	%rd107, %rd1, %rd106;
	ld.global.f32 	%f387, [%rd107];
	setp.lt.f32 	%p201, %f387, 0f00000000;
	neg.f32 	%f388, %f387;
	selp.f32 	%f389, %f388, %f387, %p201;
	setp.lt.f32 	%p202, %f386, %f389;
	selp.f32 	%f390, %f389, %f386, %p202;
	add.s32 	%r180, %r176, 1024;
	mul.wide.u32 	%rd108, %r180, 4;
	add.s64 	%rd109, %rd1, %rd108;
	ld.global.f32 	%f391, [%rd109];
	setp.lt.f32 	%p203, %f391, 0f00000000;
	neg.f32 	%f392, %f391;
	selp.f32 	%f393, %f392, %f391, %p203;
	setp.lt.f32 	%p204, %f390, %f393;
	selp.f32 	%f394, %f393, %f390, %p204;
	add.s32 	%r181, %r176, 1280;
	mul.wide.u32 	%rd110, %r181, 4;
	add.s64 	%rd111, %rd1, %rd110;
	ld.global.f32 	%f395, [%rd111];
	setp.lt.f32 	%p205, %f395, 0f00000000;
	neg.f32 	%f396, %f395;
	selp.f32 	%f397, %f396, %f395, %p205;
	setp.lt.f32 	%p206, %f394, %f397;
	selp.f32 	%f398, %f397, %f394, %p206;
	add.s32 	%r182, %r176, 1536;
	mul.wide.u32 	%rd112, %r182, 4;
	add.s64 	%rd113, %rd1, %rd112;
	ld.global.f32 	%f399, [%rd113];
	setp.lt.f32 	%p207, %f399, 0f00000000;
	neg.f32 	%f400, %f399;
	selp.f32 	%f401, %f400, %f399, %p207;
	setp.lt.f32 	%p208, %f398, %f401;
	selp.f32 	%f402, %f401, %f398, %p208;
	add.s32 	%r183, %r176, 1792;
	mul.wide.u32 	%rd114, %r183, 4;
	add.s64 	%rd115, %rd1, %rd114;
	ld.global.f32 	%f403, [%rd115];
	setp.lt.f32 	%p209, %f403, 0f00000000;
	neg.f32 	%f404, %f403;
	selp.f32 	%f405, %f404, %f403, %p209;
	setp.lt.f32 	%p210, %f402, %f405;
	selp.f32 	%f507, %f405, %f402, %p210;
	add.s32 	%r261, %r261, 2048;
$L__BB8_11:
	setp.eq.s32 	%p211, %r23, 0;
	@%p211 bra 	$L__BB8_17;
	and.b32  	%r26, %r10, 3;
	setp.lt.u32 	%p212, %r23, 4;
	@%p212 bra 	$L__BB8_14;
	add.s32 	%r184, %r270, %r261;
	mul.wide.u32 	%rd116, %r184, 4;
	add.s64 	%rd117, %rd1, %rd116;
	ld.global.f32 	%f407, [%rd117];
	setp.lt.f32 	%p213, %f407, 0f00000000;
	neg.f32 	%f408, %f407;
	selp.f32 	%f409, %f408, %f407, %p213;
	setp.lt.f32 	%p214, %f507, %f409;
	selp.f32 	%f410, %f409, %f507, %p214;
	add.s32 	%r185, %r184, 256;
	mul.wide.u32 	%rd118, %r185, 4;
	add.s64 	%rd119, %rd1, %rd118;
	ld.global.f32 	%f411, [%rd119];
	setp.lt.f32 	%p215, %f411, 0f00000000;
	neg.f32 	%f412, %f411;
	selp.f32 	%f413, %f412, %f411, %p215;
	setp.lt.f32 	%p216, %f410, %f413;
	selp.f32 	%f414, %f413, %f410, %p216;
	add.s32 	%r186, %r184, 512;
	mul.wide.u32 	%rd120, %r186, 4;
	add.s64 	%rd121, %rd1, %rd120;
	ld.global.f32 	%f415, [%rd121];
	setp.lt.f32 	%p217, %f415, 0f00000000;
	neg.f32 	%f416, %f415;
	selp.f32 	%f417, %f416, %f415, %p217;
	setp.lt.f32 	%p218, %f414, %f417;
	selp.f32 	%f418, %f417, %f414, %p218;
	add.s32 	%r187, %r184, 768;
	mul.wide.u32 	%rd122, %r187, 4;
	add.s64 	%rd123, %rd1, %rd122;
	ld.global.f32 	%f419, [%rd123];
	setp.lt.f32 	%p219, %f419, 0f00000000;
	neg.f32 	%f420, %f419;
	selp.f32 	%f421, %f420, %f419, %p219;
	setp.lt.f32 	%p220, %f418, %f421;
	selp.f32 	%f507, %f421, %f418, %p220;
	add.s32 	%r261, %r261, 1024;
$L__BB8_14:
	setp.eq.s32 	%p221, %r26, 0;
	@%p221 bra 	$L__BB8_17;
	add.s32 	%r265, %r261, %r270;
	neg.s32 	%r264, %r26;
$L__BB8_16:
	.pragma "nounroll";
	mul.wide.u32 	%rd124, %r265, 4;
	add.s64 	%rd125, %rd1, %rd124;
	ld.global.f32 	%f422, [%rd125];
	setp.lt.f32 	%p222, %f422, 0f00000000;
	neg.f32 	%f423, %f422;
	selp.f32 	%f424, %f423, %f422, %p222;
	setp.lt.f32 	%p223, %f507, %f424;
	selp.f32 	%f507, %f424, %f507, %p223;
	add.s32 	%r265, %r265, 256;
	add.s32 	%r264, %r264, 1;
	setp.ne.s32 	%p224, %r264, 0;
	@%p224 bra 	$L__BB8_16;
$L__BB8_17:
	setp.lt.u32 	%p225, %r6, 256;
	@%p225 bra 	$L__BB8_22;
	// begin inline asm
	mov.u32 %r226, %laneid;
	// end inline asm
	mov.b32 	%r228, %f507;
	mov.b32 	%r229, 1;
	mov.b32 	%r250, 31;
	mov.b32 	%r251, -1;
	// begin inline asm
	shfl.sync.down.b32 %r227, %r228, %r229, %r250, %r251;
	// end inline asm
	mov.b32 	%f472, %r227;
	setp.gt.s32 	%p253, %r226, 30;
	setp.lt.f32 	%p254, %f507, %f472;
	selp.f32 	%f473, %f472, %f507, %p254;
	selp.f32 	%f474, %f507, %f473, %p253;
	mov.b32 	%r233, %f474;
	mov.b32 	%r234, 2;
	// begin inline asm
	shfl.sync.down.b32 %r232, %r233, %r234, %r250, %r251;
	// end inline asm
	mov.b32 	%f475, %r232;
	setp.gt.s32 	%p255, %r226, 29;
	setp.lt.f32 	%p256, %f474, %f475;
	selp.f32 	%f476, %f475, %f474, %p256;
	selp.f32 	%f477, %f474, %f476, %p255;
	mov.b32 	%r238, %f477;
	mov.b32 	%r239, 4;
	// begin inline asm
	shfl.sync.down.b32 %r237, %r238, %r239, %r250, %r251;
	// end inline asm
	mov.b32 	%f478, %r237;
	setp.gt.s32 	%p257, %r226, 27;
	setp.lt.f32 	%p258, %f477, %f478;
	selp.f32 	%f479, %f478, %f477, %p258;
	selp.f32 	%f480, %f477, %f479, %p257;
	mov.b32 	%r243, %f480;
	mov.b32 	%r244, 8;
	// begin inline asm
	shfl.sync.down.b32 %r242, %r243, %r244, %r250, %r251;
	// end inline asm
	mov.b32 	%f481, %r242;
	setp.gt.s32 	%p259, %r226, 23;
	setp.lt.f32 	%p260, %f480, %f481;
	selp.f32 	%f482, %f481, %f480, %p260;
	selp.f32 	%f483, %f480, %f482, %p259;
	mov.b32 	%r248, %f483;
	mov.b32 	%r249, 16;
	// begin inline asm
	shfl.sync.down.b32 %r247, %r248, %r249, %r250, %r251;
	// end inline asm
	mov.b32 	%f484, %r247;
	setp.gt.s32 	%p261, %r226, 15;
	setp.lt.f32 	%p262, %f483, %f484;
	selp.f32 	%f16, %f484, %f483, %p262;
	selp.f32 	%f518, %f483, %f16, %p261;
	setp.ne.s32 	%p263, %r226, 0;
	@%p263 bra 	$L__BB8_20;
	shr.u32 	%r252, %r7, 3;
	and.b32  	%r253, %r252, 124;
	mov.u32 	%r254, _ZZN3cub18CUB_300001_SM_10006detail6reduce18DeviceReduceKernelINS2_10policy_hubIfjN4cuda3__47maximumIfEEE10Policy1000EN6thrust24THRUST_300001_SM_1000_NS6detail15normal_iteratorINSC_10device_ptrIfEEEEjS8_f14absolute_valueEEvT0_PT3_T1_NS0_13GridEvenShareISM_EET2_T4_E12temp_storage;
	add.s32 	%r255, %r254, %r253;
	st.shared.f32 	[%r255+8], %f16;
$L__BB8_20:
	bar.sync 	0;
	setp.ne.s32 	%p264, %r7, 0;
	@%p264 bra 	$L__BB8_48;
	ld.shared.f32 	%f485, [_ZZN3cub18CUB_300001_SM_10006detail6reduce18DeviceReduceKernelINS2_10policy_hubIfjN4cuda3__47maximumIfEEE10Policy1000EN6thrust24THRUST_300001_SM_1000_NS6detail15normal_iteratorINSC_10device_ptrIfEEEEjS8_f14absolute_valueEEvT0_PT3_T1_NS0_13GridEvenShareISM_EET2_T4_E12temp_storage+12];
	setp.lt.f32 	%p265, %f518, %f485;
	selp.f32 	%f486, %f485, %f518, %p265;
	ld.shared.f32 	%f487, [_ZZN3cub18CUB_300001_SM_10006detail6reduce18DeviceReduceKernelINS2_10policy_hubIfjN4cuda3__47maximumIfEEE10Policy1000EN6thrust24THRUST_300001_SM_1000_NS6detail15normal_iteratorINSC_10device_ptrIfEEEEjS8_f14absolute_valueEEvT0_PT3_T1_NS0_13GridEvenShareISM_EET2_T4_E12temp_storage+16];
	setp.lt.f32 	%p266, %f486, %f487;
	selp.f32 	%f488, %f487, %f486, %p266;
	ld.shared.f32 	%f489, [_ZZN3cub18CUB_300001_SM_10006detail6reduce18DeviceReduceKernelINS2_10policy_hubIfjN4cuda3__47maximumIfEEE10Policy1000EN6thrust24THRUST_300001_SM_1000_NS6detail15normal_iteratorINSC_10device_ptrIfEEEEjS8_f14absolute_valueEEvT0_PT3_T1_NS0_13GridEvenShareISM_EET2_T4_E12temp_storage+20];
	setp.lt.f32 	%p267, %f488, %f489;
	selp.f32 	%f490, %f489, %f488, %p267;
	ld.shared.f32 	%f491, [_ZZN3cub18CUB_300001_SM_10006detail6reduce18DeviceReduceKernelINS2_10policy_hubIfjN4cuda3__47maximumIfEEE10Policy1000EN6thrust24THRUST_300001_SM_1000_NS6detail15normal_iteratorINSC_10device_ptrIfEEEEjS8_f14absolute_valueEEvT0_PT3_T1_NS0_13GridEvenShareISM_EET2_T4_E12temp_storage+24];
	setp.lt.f32 	%p268, %f490, %f491;
	selp.f32 	%f492, %f491, %f490, %p268;
	ld.shared.f32 	%f493, [_ZZN3cub18CUB_300001_SM_10006detail6reduce18DeviceReduceKernelINS2_10policy_hubIfjN4cuda3__47maximumIfEEE10Policy1000EN6thrust24THRUST_300001_SM_1000_NS6detail15normal_iteratorINSC_10device_ptrIfEEEEjS8_f14absolute_valueEEvT0_PT3_T1_NS0_13GridEvenShareISM_EET2_T4_E12temp_storage+28];
	setp.lt.f32 	%p269, %f492, %f493;
	selp.f32 	%f494, %f493, %f492, %p269;
	ld.shared.f32 	%f495, [_ZZN3cub18CUB_300001_SM_10006detail6reduce18DeviceReduceKernelINS2_10policy_hubIfjN4cuda3__47maximumIfEEE10Policy1000EN6thrust24THRUST_300001_SM_1000_NS6detail15normal_iteratorINSC_10device_ptrIfEEEEjS8_f14absolute_valueEEvT0_PT3_T1_NS0_13GridEvenShareISM_EET2_T4_E12temp_storage+32];
	setp.lt.f32 	%p270, %f494, %f495;
	selp.f32 	%f496, %f495, %f494, %p270;
	ld.shared.f32 	%f497, [_ZZN3cub18CUB_300001_SM_10006detail6reduce18DeviceReduceKernelINS2_10policy_hubIfjN4cuda3__47maximumIfEEE10Policy1000EN6thrust24THRUST_300001_SM_1000_NS6detail15normal_iteratorINSC_10device_ptrIfEEEEjS8_f14absolute_valueEEvT0_PT3_T1_NS0_13GridEvenShareISM_EET2_T4_E12temp_storage+36];
	setp.lt.f32 	%p271, %f496, %f497;
	selp.f32 	%f518, %f497, %f496, %p271;
	bra.uni 	$L__BB8_48;
$L__BB8_22:
	// begin inline asm
	mov.u32 %r188, %laneid;
	// end inline asm
	and.b32  	%r214, %r7, 992;
	add.s32 	%r215, %r214, 32;
	setp.gt.u32 	%p226, %r215, %r6;
	not.b32 	%r216, %r214;
	add.s32 	%r217, %r6, %r216;
	selp.b32 	%r212, %r217, 31, %p226;
	mov.b32 	%r190, %f507;
	mov.b32 	%r191, 1;
	mov.b32 	%r213, -1;
	// begin inline asm
	shfl.sync.down.b32 %r189, %r190, %r191, %r212, %r213;
	// end inline asm
	mov.b32 	%f425, %r189;
	setp.lt.s32 	%p227, %r188, %r212;
	setp.lt.f32 	%p228, %f507, %f425;
	selp.f32 	%f426, %f425, %f507, %p228;
	selp.f32 	%f427, %f426, %f507, %p227;
	mov.b32 	%r195, %f427;
	mov.b32 	%r196, 2;
	// begin inline asm
	shfl.sync.down.b32 %r194, %r195, %r196, %r212, %r213;
	// end inline asm
	mov.b32 	%f428, %r194;
	add.s32 	%r218, %r188, 2;
	setp.gt.s32 	%p229, %r218, %r212;
	setp.lt.f32 	%p230, %f427, %f428;
	selp.f32 	%f429, %f428, %f427, %p230;
	selp.f32 	%f430, %f427, %f429, %p229;
	mov.b32 	%r200, %f430;
	mov.b32 	%r201, 4;
	// begin inline asm
	shfl.sync.down.b32 %r199, %r200, %r201, %r212, %r213;
	// end inline asm
	mov.b32 	%f431, %r199;
	add.s32 	%r219, %r188, 4;
	setp.gt.s32 	%p231, %r219, %r212;
	setp.lt.f32 	%p232, %f430, %f431;
	selp.f32 	%f432, %f431, %f430, %p232;
	selp.f32 	%f433, %f430, %f432, %p231;
	mov.b32 	%r205, %f433;
	mov.b32 	%r206, 8;
	// begin inline asm
	shfl.sync.down.b32 %r204, %r205, %r206, %r212, %r213;
	// end inline asm
	mov.b32 	%f434, %r204;
	add.s32 	%r220, %r188, 8;
	setp.gt.s32 	%p233, %r220, %r212;
	setp.lt.f32 	%p234, %f433, %f434;
	selp.f32 	%f435, %f434, %f433, %p234;
	selp.f32 	%f436, %f433, %f435, %p233;
	mov.b32 	%r210, %f436;
	mov.b32 	%r211, 16;
	// begin inline asm
	shfl.sync.down.b32 %r209, %r210, %r211, %r212, %r213;
	// end inline asm
	mov.b32 	%f437, %r209;
	add.s32 	%r221, %r188, 16;
	setp.gt.s32 	%p235, %r221, %r212;
	setp.lt.f32 	%p236, %f436, %f437;
	selp.f32 	%f438, %f437, %f436, %p236;
	selp.f32 	%f518, %f436, %f438, %p235;
	setp.ne.s32 	%p237, %r188, 0;
	@%p237 bra 	$L__BB8_24;
	shr.u32 	%r222, %r7, 3;
	and.b32  	%r223, %r222, 124;
	mov.u32 	%r224, _ZZN3cub18CUB_300001_SM_10006detail6reduce18DeviceReduceKernelINS2_10policy_hubIfjN4cuda3__47maximumIfEEE10Policy1000EN6thrust24THRUST_300001_SM_1000_NS6detail15normal_iteratorINSC_10device_ptrIfEEEEjS8_f14absolute_valueEEvT0_PT3_T1_NS0_13GridEvenShareISM_EET2_T4_E12temp_storage;
	add.s32 	%r225, %r224, %r223;
	st.shared.f32 	[%r225+8], %f518;
$L__BB8_24:
	bar.sync 	0;
	setp.ne.s32 	%p238, %r7, 0;
	@%p238 bra 	$L__BB8_48;
	setp.gt.u32 	%p239, %r6, 32;
	ld.shared.f32 	%f439, [_ZZN3cub18CUB_300001_SM_10006detail6reduce18DeviceReduceKernelINS2_10policy_hubIfjN4cuda3__47maximumIfEEE10Policy1000EN6thrust24THRUST_300001_SM_1000_NS6detail15normal_iteratorINSC_10device_ptrIfEEEEjS8_f14absolute_valueEEvT0_PT3_T1_NS0_13GridEvenShareISM_EET2_T4_E12temp_storage+12];
	setp.lt.f32 	%p240, %f518, %f439;
	selp.f32 	%f441, %f439, %f518, %p240;
	selp.f32 	%f442, %f441, %f518, %p239;
	setp.gt.u32 	%p241, %r6, 64;
	ld.shared.f32 	%f444, [_ZZN3cub18CUB_300001_SM_10006detail6reduce18DeviceReduceKernelINS2_10policy_hubIfjN4cuda3__47maximumIfEEE10Policy1000EN6thrust24THRUST_300001_SM_1000_NS6detail15normal_iteratorINSC_10device_ptrIfEEEEjS8_f14absolute_valueEEvT0_PT3_T1_NS0_13GridEvenShareISM_EET2_T4_E12temp_storage+16];
	setp.lt.f32 	%p242, %f442, %f444;
	selp.f32 	%f446, %f444, %f442, %p242;
	selp.f32 	%f447, %f446, %f442, %p241;
	setp.gt.u32 	%p243, %r6, 96;
	ld.shared.f32 	%f449, [_ZZN3cub18CUB_300001_SM_10006detail6reduce18DeviceReduceKernelINS2_10policy_hubIfjN4cuda3__47maximumIfEEE10Policy1000EN6thrust24THRUST_300001_SM_1000_NS6detail15normal_iteratorINSC_10device_ptrIfEEEEjS8_f14absolute_valueEEvT0_PT3_T1_NS0_13GridEvenShareISM_EET2_T4_E12temp_storage+20];
	setp.lt.f32 	%p244, %f447, %f449;
	selp.f32 	%f451, %f449, %f447, %p244;
	selp.f32 	%f452, %f451, %f447, %p243;
	setp.gt.u32 	%p245, %r6, 128;
	ld.shared.f32 	%f454, [_ZZN3cub18CUB_300001_SM_10006detail6reduce18DeviceReduceKernelINS2_10policy_hubIfjN4cuda3__47maximumIfEEE10Policy1000EN6thrust24THRUST_300001_SM_1000_NS6detail15normal_iteratorINSC_10device_ptrIfEEEEjS8_f14absolute_valueEEvT0_PT3_T1_NS0_13GridEvenShareISM_EET2_T4_E12temp_storage+24];
	setp.lt.f32 	%p246, %f452, %f454;
	selp.f32 	%f456, %f454, %f452, %p246;
	selp.f32 	%f457, %f456, %f452, %p245;
	setp.gt.u32 	%p247, %r6, 160;
	ld.shared.f32 	%f459, [_ZZN3cub18CUB_300001_SM_10006detail6reduce18DeviceReduceKernelINS2_10policy_hubIfjN4cuda3__47maximumIfEEE10Policy1000EN6thrust24THRUST_300001_SM_1000_NS6detail15normal_iteratorINSC_10device_ptrIfEEEEjS8_f14absolute_valueEEvT0_PT3_T1_NS0_13GridEvenShareISM_EET2_T4_E12temp_storage+28];
	setp.lt.f32 	%p248, %f457, %f459;
	selp.f32 	%f461, %f459, %f457, %p248;
	selp.f32 	%f462, %f461, %f457, %p247;
	setp.gt.u32 	%p249, %r6, 192;
	ld.shared.f32 	%f464, [_ZZN3cub18CUB_300001_SM_10006detail6reduce18DeviceReduceKernelINS2_10policy_hubIfjN4cuda3__47maximumIfEEE10Policy1000EN6thrust24THRUST_300001_SM_1000_NS6detail15normal_iteratorINSC_10device_ptrIfEEEEjS8_f14absolute_valueEEvT0_PT3_T1_NS0_13GridEvenShareISM_EET2_T4_E12temp_storage+32];
	setp.lt.f32 	%p250, %f462, %f464;
	selp.f32 	%f466, %f464, %f462, %p250;
	selp.f32 	%f467, %f466, %f462, %p249;
	setp.gt.u32 	%p251, %r6, 224;
	ld.shared.f32 	%f469, [_ZZN3cub18CUB_300001_SM_10006detail6reduce18DeviceReduceKernelINS2_10policy_hubIfjN4cuda3__47maximumIfEEE10Policy1000EN6thrust24THRUST_300001_SM_1000_NS6detail15normal_iteratorINSC_10device_ptrIfEEEEjS8_f14absolute_valueEEvT0_PT3_T1_NS0_13GridEvenShareISM_EET2_T4_E12temp_storage+36];
	setp.lt.f32 	%p252, %f467, %f469;
	selp.f32 	%f471, %f469, %f467, %p252;
	selp.f32 	%f518, %f471, %f467, %p251;
	bra.uni 	$L__BB8_48;
$L__BB8_26:
	mov.u32 	%r35, %tid.x;
	add.s32 	%r72, %r35, %r270;
	mul.wide.u32 	%rd4, %r72, 4;
	add.s64 	%rd5, %rd1, %rd4;
	ld.global.f32 	%f41, [%rd5];
	setp.lt.f32 	%p2, %f41, 0f00000000;
	neg.f32 	%f42, %f41;
	selp.f32 	%f43, %f42, %f41, %p2;
	ld.global.f32 	%f44, [%rd5+1024];
	setp.lt.f32 	%p3, %f44, 0f00000000;
	neg.f32 	%f45, %f44;
	selp.f32 	%f46, %f45, %f44, %p3;
	ld.global.f32 	%f47, [%rd5+2048];
	setp.lt.f32 	%p4, %f47, 0f00000000;
	neg.f32 	%f48, %f47;
	selp.f32 	%f49, %f48, %f47, %p4;
	ld.global.f32 	%f50, [%rd5+3072];
	setp.lt.f32 	%p5, %f50, 0f00000000;
	neg.f32 	%f51, %f50;
	selp.f32 	%f52, %f51, %f50, %p5;
	ld.global.f32 	%f53, [%rd5+4096];
	setp.lt.f32 	%p6, %f53, 0f00000000;
	neg.f32 	%f54, %f53;
	selp.f32 	%f55, %f54, %f53, %p6;
	ld.global.f32 	%f56, [%rd5+5120];
	setp.lt.f32 	%p7, %f56, 0f00000000;
	neg.f32 	%f57, %f56;
	selp.f32 	%f58, %f57, %f56, %p7;
	ld.global.f32 	%f59, [%rd5+6144];
	setp.lt.f32 	%p8, %f59, 0f00000000;
	neg.f32 	%f60, %f59;
	selp.f32 	%f61, %f60, %f59, %p8;
	ld.global.f32 	%f62, [%rd5+7168];
	setp.lt.f32 	%p9, %f62, 0f00000000;
	neg.f32 	%f63, %f62;
	selp.f32 	%f64, %f63, %f62, %p9;
	ld.global.f32 	%f65, [%rd5+8192];
	setp.lt.f32 	%p10, %f65, 0f00000000;
	neg.f32 	%f66, %f65;
	selp.f32 	%f67, %f66, %f65, %p10;
	ld.global.f32 	%f68, [%rd5+9216];
	setp.lt.f32 	%p11, %f68, 0f00000000;
	neg.f32 	%f69, %f68;
	selp.f32 	%f70, %f69, %f68, %p11;
	ld.global.f32 	%f71, [%rd5+10240];
	setp.lt.f32 	%p12, %f71, 0f00000000;
	neg.f32 	%f72, %f71;
	selp.f32 	%f73, %f72, %f71, %p12;
	ld.global.f32 	%f74, [%rd5+11264];
	setp.lt.f32 	%p13, %f74, 0f00000000;
	neg.f32 	%f75, %f74;
	selp.f32 	%f76, %f75, %f74, %p13;
	ld.global.f32 	%f77, [%rd5+12288];
	setp.lt.f32 	%p14, %f77, 0f00000000;
	neg.f32 	%f78, %f77;
	selp.f32 	%f79, %f78, %f77, %p14;
	ld.global.f32 	%f80, [%rd5+13312];
	setp.lt.f32 	%p15, %f80, 0f00000000;
	neg.f32 	%f81, %f80;
	selp.f32 	%f82, %f81, %f80, %p15;
	ld.global.f32 	%f83, [%rd5+14336];
	setp.lt.f32 	%p16, %f83, 0f00000000;
	neg.f32 	%f84, %f83;
	selp.f32 	%f85, %f84, %f83, %p16;
	ld.global.f32 	%f86, [%rd5+15360];
	setp.lt.f32 	%p17, %f86, 0f00000000;
	neg.f32 	%f87, %f86;
	selp.f32 	%f88, %f87, %f86, %p17;
	setp.lt.f32 	%p18, %f43, %f46;
	selp.f32 	%f89, %f46, %f43, %p18;
	setp.lt.f32 	%p19, %f49, %f52;
	selp.f32 	%f90, %f52, %f49, %p19;
	setp.lt.f32 	%p20, %f55, %f58;
	selp.f32 	%f91, %f58, %f55, %p20;
	setp.lt.f32 	%p21, %f61, %f64;
	selp.f32 	%f92, %f64, %f61, %p21;
	setp.lt.f32 	%p22, %f67, %f70;
	selp.f32 	%f93, %f70, %f67, %p22;
	setp.lt.f32 	%p23, %f73, %f76;
	selp.f32 	%f94, %f76, %f73, %p23;
	setp.lt.f32 	%p24, %f79, %f82;
	selp.f32 	%f95, %f82, %f79, %p24;
	setp.lt.f32 	%p25, %f85, %f88;
	selp.f32 	%f96, %f88, %f85, %p25;
	setp.lt.f32 	%p26, %f89, %f90;
	selp.f32 	%f97, %f90, %f89, %p26;
	setp.lt.f32 	%p27, %f91, %f92;
	selp.f32 	%f98, %f92, %f91, %p27;
	setp.lt.f32 	%p28, %f93, %f94;
	selp.f32 	%f99, %f94, %f93, %p28;
	setp.lt.f32 	%p29, %f95, %f96;
	selp.f32 	%f100, %f96, %f95, %p29;
	setp.lt.f32 	%p30, %f97, %f98;
	selp.f32 	%f101, %f98, %f97, %p30;
	setp.lt.f32 	%p31, %f99, %f100;
	selp.f32 	%f102, %f100, %f99, %p31;
	setp.lt.f32 	%p32, %f101, %f102;
	selp.f32 	%f517, %f102, %f101, %p32;
	setp.lt.u32 	%p33, %r6, %r4;
	@%p33 bra 	$L__BB8_44;
	add.s32 	%r36, %r4, %r270;
	not.b32 	%r74, %r35;
	add.s32 	%r75, %r74, %r1;
	sub.s32 	%r76, %r75, %r4;
	sub.s32 	%r267, %r76, %r270;
	add.s32 	%r77, %r36, %r35;
	add.s32 	%r266, %r77, 2048;
	mov.b32 	%r269, 0;
	mov.u32 	%r268, %r36;
$L__BB8_28:
	shl.b32 	%r78, %r2, 12;
	add.s32 	%r270, %r270, %r78;
	add.s32 	%r79, %r1, -4096;
	setp.gt.u32 	%p34, %r270, %r79;
	@%p34 bra 	$L__BB8_30;
	add.s32 	%r80, %r35, %r270;
	mul.wide.u32 	%rd6, %r80, 4;
	add.s64 	%rd7, %rd1, %rd6;
	ld.global.f32 	%f103, [%rd7];
	setp.lt.f32 	%p35, %f103, 0f00000000;
	neg.f32 	%f104, %f103;
	selp.f32 	%f105, %f104, %f103, %p35;
	ld.global.f32 	%f106, [%rd7+1024];
	setp.lt.f32 	%p36, %f106, 0f00000000;
	neg.f32 	%f107, %f106;
	selp.f32 	%f108, %f107, %f106, %p36;
	ld.global.f32 	%f109, [%rd7+2048];
	setp.lt.f32 	%p37, %f109, 0f00000000;
	neg.f32 	%f110, %f109;
	selp.f32 	%f111, %f110, %f109, %p37;
	ld.global.f32 	%f112, [%rd7+3072];
	setp.lt.f32 	%p38, %f112, 0f00000000;
	neg.f32 	%f113, %f112;
	selp.f32 	%f114, %f113, %f112, %p38;
	ld.global.f32 	%f115, [%rd7+4096];
	setp.lt.f32 	%p39, %f115, 0f00000000;
	neg.f32 	%f116, %f115;
	selp.f32 	%f117, %f116, %f115, %p39;
	ld.global.f32 	%f118, [%rd7+5120];
	setp.lt.f32 	%p40, %f118, 0f00000000;
	neg.f32 	%f119, %f118;
	selp.f32 	%f120, %f119, %f118, %p40;
	ld.global.f32 	%f121, [%rd7+6144];
	setp.lt.f32 	%p41, %f121, 0f00000000;
	neg.f32 	%f122, %f121;
	selp.f32 	%f123, %f122, %f121, %p41;
	ld.global.f32 	%f124, [%rd7+7168];
	setp.lt.f32 	%p42, %f124, 0f00000000;
	neg.f32 	%f125, %f124;
	selp.f32 	%f126, %f125, %f124, %p42;
	ld.global.f32 	%f127, [%rd7+8192];
	setp.lt.f32 	%p43, %f127, 0f00000000;
	neg.f32 	%f128, %f127;
	selp.f32 	%f129, %f128, %f127, %p43;
	ld.global.f32 	%f130, [%rd7+9216];
	setp.lt.f32 	%p44, %f130, 0f00000000;
	neg.f32 	%f131, %f130;
	selp.f32 	%f132, %f131, %f130, %p44;
	ld.global.f32 	%f133, [%rd7+10240];
	setp.lt.f32 	%p45, %f133, 0f00000000;
	neg.f32 	%f134, %f133;
	selp.f32 	%f135, %f134, %f133, %p45;
	ld.global.f32 	%f136, [%rd7+11264];
	setp.lt.f32 	%p46, %f136, 0f00000000;
	neg.f32 	%f137, %f136;
	selp.f32 	%f138, %f137, %f136, %p46;
	ld.global.f32 	%f139, [%rd7+12288];
	setp.lt.f32 	%p47, %f139, 0f00000000;
	neg.f32 	%f140, %f139;
	selp.f32 	%f141, %f140, %f139, %p47;
	ld.global.f32 	%f142, [%rd7+13312];
	setp.lt.f32 	%p48, %f142, 0f00000000;
	neg.f32 	%f143, %f142;
	selp.f32 	%f144, %f143, %f142, %p48;
	ld.global.f32 	%f145, [%rd7+14336];
	setp.lt.f32 	%p49, %f145, 0f00000000;
	neg.f32 	%f146, %f145;
	selp.f32 	%f147, %f146, %f145, %p49;
	ld.global.f32 	%f148, [%rd7+15360];
	setp.lt.f32 	%p50, %f148, 0f00000000;
	neg.f32 	%f149, %f148;
	selp.f32 	%f150, %f149, %f148, %p50;
	setp.lt.f32 	%p51, %f517, %f105;
	selp.f32 	%f151, %f105, %f517, %p51;
	setp.lt.f32 	%p52, %f108, %f111;
	selp.f32 	%f152, %f111, %f108, %p52;
	setp.lt.f32 	%p53, %f114, %f117;
	selp.f32 	%f153, %f117, %f114, %p53;
	setp.lt.f32 	%p54, %f120, %f123;
	selp.f32 	%f154, %f123, %f120, %p54;
	setp.lt.f32 	%p55, %f126, %f129;
	selp.f32 	%f155, %f129, %f126, %p55;
	setp.lt.f32 	%p56, %f132, %f135;
	selp.f32 	%f156, %f135, %f132, %p56;
	setp.lt.f32 	%p57, %f138, %f141;
	selp.f32 	%f157, %f141, %f138, %p57;
	setp.lt.f32 	%p58, %f144, %f147;
	selp.f32 	%f158, %f147, %f144, %p58;
	setp.lt.f32 	%p59, %f151, %f152;
	selp.f32 	%f159, %f152, %f151, %p59;
	setp.lt.f32 	%p60, %f153, %f154;
	selp.f32 	%f160, %f154, %f153, %p60;
	setp.lt.f32 	%p61, %f155, %f156;
	selp.f32 	%f161, %f156, %f155, %p61;
	setp.lt.f32 	%p62, %f157, %f158;
	selp.f32 	%f162, %f158, %f157, %p62;
	setp.lt.f32 	%p63, %f159, %f160;
	selp.f32 	%f163, %f160, %f159, %p63;
	setp.lt.f32 	%p64, %f161, %f162;
	selp.f32 	%f164, %f162, %f161, %p64;
	setp.lt.f32 	%p65, %f163, %f164;
	selp.f32 	%f165, %f164, %f163, %p65;
	setp.lt.f32 	%p66, %f165, %f150;
	selp.f32 	%f517, %f150, %f165, %p66;
	sub.s32 	%r81, %r1, %r270;
	shl.b32 	%r82, %r2, 12;
	setp.lt.u32 	%p67, %r81, %r82;
	add.s32 	%r269, %r269, 1;
	add.s32 	%r268, %r268, %r82;
	sub.s32 	%r267, %r267, %r82;
	add.s32 	%r266, %r266, %r82;
	@%p67 bra 	$L__BB8_44;
	bra.uni 	$L__BB8_28;
$L__BB8_30:
	setp.le.u32 	%p68, %r1, %r270;
	sub.s32 	%r83, %r1, %r270;
	setp.ge.s32 	%p69, %r35, %r83;
	or.pred  	%p70, %p68, %p69;
	@%p70 bra 	$L__BB8_44;
	not.b32 	%r85, %r35;
	add.s32 	%r86, %r1, %r85;
	sub.s32 	%r87, %r86, %r36;
	mul.lo.s32 	%r88, %r2, %r269;
	shl.b32 	%r89, %r88, 12;
	sub.s32 	%r90, %r87, %r89;
	shr.u32 	%r91, %r90, 8;
	add.s32 	%r49, %r91, 1;
	and.b32  	%r50, %r49, 15;
	setp.lt.u32 	%p71, %r90, 3840;
	mov.u32 	%r275, %r35;
	@%p71 bra 	$L__BB8_35;
	or.b32  	%r273, %r35, 2048;
	shr.u32 	%r92, %r267, 8;
	add.s32 	%r93, %r92, 1;
	and.b32  	%r94, %r93, 33554416;
	neg.s32 	%r271, %r94;
$L__BB8_33:
	.pragma "nounroll";
	add.s32 	%r95, %r266, -2048;
	mul.wide.u32 	%rd8, %r95, 4;
	add.s64 	%rd9, %rd1, %rd8;
	ld.global.f32 	%f167, [%rd9];
	setp.lt.f32 	%p72, %f167, 0f00000000;
	neg.f32 	%f168, %f167;
	selp.f32 	%f169, %f168, %f167, %p72;
	setp.lt.f32 	%p73, %f517, %f169;
	selp.f32 	%f170, %f169, %f517, %p73;
	add.s32 	%r96, %r266, -1792;
	mul.wide.u32 	%rd10, %r96, 4;
	add.s64 	%rd11, %rd1, %rd10;
	ld.global.f32 	%f171, [%rd11];
	setp.lt.f32 	%p74, %f171, 0f00000000;
	neg.f32 	%f172, %f171;
	selp.f32 	%f173, %f172, %f171, %p74;
	setp.lt.f32 	%p75, %f170, %f173;
	selp.f32 	%f174, %f173, %f170, %p75;
	add.s32 	%r97, %r266, -1536;
	mul.wide.u32 	%rd12, %r97, 4;
	add.s64 	%rd13, %rd1, %rd12;
	ld.global.f32 	%f175, [%rd13];
	setp.lt.f32 	%p76, %f175, 0f00000000;
	neg.f32 	%f176, %f175;
	selp.f32 	%f177, %f176, %f175, %p76;
	setp.lt.f32 	%p77, %f174, %f177;
	selp.f32 	%f178, %f177, %f174, %p77;
	add.s32 	%r98, %r266, -1280;
	mul.wide.u32 	%rd14, %r98, 4;
	add.s64 	%rd15, %rd1, %rd14;
	ld.global.f32 	%f179, [%rd15];
	setp.lt.f32 	%p78, %f179, 0f00000000;
	neg.f32 	%f180, %f179;
	selp.f32 	%f181, %f180, %f179, %p78;
	setp.lt.f32 	%p79, %f178, %f181;
	selp.f32 	%f182, %f181, %f178, %p79;
	add.s32 	%r99, %r266, -1024;
	mul.wide.u32 	%rd16, %r99, 4;
	add.s64 	%rd17, %rd1, %rd16;
	ld.global.f32 	%f183, [%rd17];
	setp.lt.f32 	%p80, %f183, 0f00000000;
	neg.f32 	%f184, %f183;
	selp.f32 	%f185, %f184, %f183, %p80;
	setp.lt.f32 	%p81, %f182, %f185;
	selp.f32 	%f186, %f185, %f182, %p81;
	add.s32 	%r100, %r266, -768;
	mul.wide.u32 	%rd18, %r100, 4;
	add.s64 	%rd19, %rd1, %rd18;
	ld.global.f32 	%f187, [%rd19];
	setp.lt.f32 	%p82, %f187, 0f00000000;
	neg.f32 	%f188, %f187;
	selp.f32 	%f189, %f188, %f187, %p82;
	setp.lt.f32 	%p83, %f186, %f189;
	selp.f32 	%f190, %f189, %f186, %p83;
	add.s32 	%r101, %r266, -512;
	mul.wide.u32 	%rd20, %r101, 4;
	add.s64 	%rd21, %rd1, %rd20;
	ld.global.f32 	%f191, [%rd21];
	setp.lt.f32 	%p84, %f191, 0f00000000;
	neg.f32 	%f192, %f191;
	selp.f32 	%f193, %f192, %f191, %p84;
	setp.lt.f32 	%p85, %f190, %f193;
	selp.f32 	%f194, %f193, %f190, %p85;
	add.s32 	%r102, %r266, 1792;
	add.s32 	%r103, %r266, -256;
	mul.wide.u32 	%rd22, %r103, 4;
	add.s64 	%rd23, %rd1, %rd22;
	ld.global.f32 	%f195, [%rd23];
	setp.lt.f32 	%p86, %f195, 0f00000000;
	neg.f32 	%f196, %f195;
	selp.f32 	%f197, %f196, %f195, %p86;
	setp.lt.f32 	%p87, %f194, %f197;
	selp.f32 	%f198, %f197, %f194, %p87;
	mul.wide.u32 	%rd24, %r266, 4;
	add.s64 	%rd25, %rd1, %rd24;
	ld.global.f32 	%f199, [%rd25];
	setp.lt.f32 	%p88, %f199, 0f00000000;
	neg.f32 	%f200, %f199;
	selp.f32 	%f201, %f200, %f199, %p88;
	setp.lt.f32 	%p89, %f198, %f201;
	selp.f32 	%f202, %f201, %f198, %p89;
	add.s32 	%r104, %r266, 256;
	mul.wide.u32 	%rd26, %r104, 4;
	add.s64 	%rd27, %rd1, %rd26;
	ld.global.f32 	%f203, [%rd27];
	setp.lt.f32 	%p90, %f203, 0f00000000;
	neg.f32 	%f204, %f203;
	selp.f32 	%f205, %f204, %f203, %p90;
	setp.lt.f32 	%p91, %f202, %f205;
	selp.f32 	%f206, %f205, %f202, %p91;
	add.s32 	%r105, %r266, 512;
	mul.wide.u32 	%rd28, %r105, 4;
	add.s64 	%rd29, %rd1, %rd28;
	ld.global.f32 	%f207, [%rd29];
	setp.lt.f32 	%p92, %f207, 0f00000000;
	neg.f32 	%f208, %f207;
	selp.f32 	%f209, %f208, %f207, %p92;
	setp.lt.f32 	%p93, %f206, %f209;
	selp.f32 	%f210, %f209, %f206, %p93;
	add.s32 	%r106, %r266, 768;
	mul.wide.u32 	%rd30, %r106, 4;
	add.s64 	%rd31, %rd1, %rd30;
	ld.global.f32 	%f211, [%rd31];
	setp.lt.f32 	%p94, %f211, 0f00000000;
	neg.f32 	%f212, %f211;
	selp.f32 	%f213, %f212, %f211, %p94;
	setp.lt.f32 	%p95, %f210, %f213;
	selp.f32 	%f214, %f213, %f210, %p95;
	add.s32 	%r107, %r266, 1024;
	mul.wide.u32 	%rd32, %r107, 4;
	add.s64 	%rd33, %rd1, %rd32;
	ld.global.f32 	%f215, [%rd33];
	setp.lt.f32 	%p96, %f215, 0f00000000;
	neg.f32 	%f216, %f215;
	selp.f32 	%f217, %f216, %f215, %p96;
	setp.lt.f32 	%p97, %f214, %f217;
	selp.f32 	%f218, %f217, %f214, %p97;
	add.s32 	%r108, %r266, 1280;
	mul.wide.u32 	%rd34, %r108, 4;
	add.s64 	%rd35, %rd1, %rd34;
	ld.global.f32 	%f219, [%rd35];
	setp.lt.f32 	%p98, %f219, 0f00000000;
	neg.f32 	%f220, %f219;
	selp.f32 	%f221, %f220, %f219, %p98;
	setp.lt.f32 	%p99, %f218, %f221;
	selp.f32 	%f222, %f221, %f218, %p99;
	add.s32 	%r109, %r266, 1536;
	mul.wide.u32 	%rd36, %r109, 4;
	add.s64 	%rd37, %rd1, %rd36;
	ld.global.f32 	%f223, [%rd37];
	setp.lt.f32 	%p100, %f223, 0f00000000;
	neg.f32 	%f224, %f223;
	selp.f32 	%f225, %f224, %f223, %p100;
	setp.lt.f32 	%p101, %f222, %f225;
	selp.f32 	%f226, %f225, %f222, %p101;
	mul.wide.u32 	%rd38, %r102, 4;
	add.s64 	%rd39, %rd1, %rd38;
	ld.global.f32 	%f227, [%rd39];
	setp.lt.f32 	%p102, %f227, 0f00000000;
	neg.f32 	%f228, %f227;
	selp.f32 	%f229, %f228, %f227, %p102;
	setp.lt.f32 	%p103, %f226, %f229;
	selp.f32 	%f517, %f229, %f226, %p103;
	add.s32 	%r273, %r273, 4096;
	add.s32 	%r266, %r266, 4096;
	add.s32 	%r271, %r271, 16;
	setp.ne.s32 	%p104, %r271, 0;
	@%p104 bra 	$L__BB8_33;
	add.s32 	%r275, %r273, -2048;
$L__BB8_35:
	setp.eq.s32 	%p105, %r50, 0;
	@%p105 bra 	$L__BB8_44;
	and.b32  	%r61, %r49, 7;
	setp.lt.u32 	%p106, %r50, 8;
	@%p106 bra 	$L__BB8_38;
	add.s32 	%r110, %r275, %r270;
	mul.wide.u32 	%rd40, %r110, 4;
	add.s64 	%rd41, %rd1, %rd40;
	ld.global.f32 	%f231, [%rd41];
	setp.lt.f32 	%p107, %f231, 0f00000000;
	neg.f32 	%f232, %f231;
	selp.f32 	%f233, %f232, %f231, %p107;
	setp.lt.f32 	%p108, %f517, %f233;
	selp.f32 	%f234, %f233, %f517, %p108;
	add.s32 	%r111, %r110, 256;
	mul.wide.u32 	%rd42, %r111, 4;
	add.s64 	%rd43, %rd1, %rd42;
	ld.global.f32 	%f235, [%rd43];
	setp.lt.f32 	%p109, %f235, 0f00000000;
	neg.f32 	%f236, %f235;
	selp.f32 	%f237, %f236, %f235, %p109;
	setp.lt.f32 	%p110, %f234, %f237;
	selp.f32 	%f238, %f237, %f234, %p110;
	add.s32 	%r112, %r110, 512;
	mul.wide.u32 	%rd44, %r112, 4;
	add.s64 	%rd45, %rd1, %rd44;
	ld.global.f32 	%f239, [%rd45];
	setp.lt.f32 	%p111, %f239, 0f00000000;
	neg.f32 	%f240, %f239;
	selp.f32 	%f241, %f240, %f239, %p111;
	setp.lt.f32 	%p112, %f238, %f241;
	selp.f32 	%f242, %f241, %f238, %p112;
	add.s32 	%r113, %r110, 768;
	mul.wide.u32 	%rd46, %r113, 4;
	add.s64 	%rd47, %rd1, %rd46;
	ld.global.f32 	%f243, [%rd47];
	setp.lt.f32 	%p113, %f243, 0f00000000;
	neg.f32 	%f244, %f243;
	selp.f32 	%f245, %f244, %f243, %p113;
	setp.lt.f32 	%p114, %f242, %f245;
	selp.f32 	%f246, %f245, %f242, %p114;
	add.s32 	%r114, %r110, 1024;
	mul.wide.u32 	%rd48, %r114, 4;
	add.s64 	%rd49, %rd1, %rd48;
	ld.global.f32 	%f247, [%rd49];
	setp.lt.f32 	%p115, %f247, 0f00000000;
	neg.f32 	%f248, %f247;
	selp.f32 	%f249, %f248, %f247, %p115;
	setp.lt.f32 	%p116, %f246, %f249;
	selp.f32 	%f250, %f249, %f246, %p116;
	add.s32 	%r115, %r110, 1280;
	mul.wide.u32 	%rd50, %r115, 4;
	add.s64 	%rd51, %rd1, %rd50;
	ld.global.f32 	%f251, [%rd51];
	setp.lt.f32 	%p117, %f251, 0f00000000;
	neg.f32 	%f252, %f251;
	selp.f32 	%f253, %f252, %f251, %p117;
	setp.lt.f32 	%p118, %f250, %f253;
	selp.f32 	%f254, %f253, %f250, %p118;
	add.s32 	%r116, %r110, 1536;
	mul.wide.u32 	%rd52, %r116, 4;
	add.s64 	%rd53, %rd1, %rd52;
	ld.global.f32 	%f255, [%rd53];
	setp.lt.f32 	%p119, %f255, 0f00000000;
	neg.f32 	%f256, %f255;
	selp.f32 	%f257, %f256, %f255, %p119;
	setp.lt.f32 	%p120, %f254, %f257;
	selp.f32 	%f258, %f257, %f254, %p120;
	add.s32 	%r117, %r110, 1792;
	mul.wide.u32 	%rd54, %r117, 4;
	add.s64 	%rd55, %rd1, %rd54;
	ld.global.f32 	%f259, [%rd55];
	setp.lt.f32 	%p121, %f259, 0f00000000;
	neg.f32 	%f260, %f259;
	selp.f32 	%f261, %f260, %f259, %p121;
	setp.lt.f32 	%p122, %f258, %f261;
	selp.f32 	%f517, %f261, %f258, %p122;
	add.s32 	%r275, %r275, 2048;
$L__BB8_38:
	setp.eq.s32 	%p123, %r61, 0;
	@%p123 bra 	$L__BB8_44;
	setp.lt.u32 	%p124, %r61, 4;
	@%p124 bra 	$L__BB8_41;
	add.s32 	%r118, %r275, %r270;
	mul.wide.u32 	%rd56, %r118, 4;
	add.s64 	%rd57, %rd1, %rd56;
	ld.global.f32 	%f263, [%rd57];
	setp.lt.f32 	%p125, %f263, 0f00000000;
	neg.f32 	%f264, %f263;
	selp.f32 	%f265, %f264, %f263, %p125;
	setp.lt.f32 	%p126, %f517, %f265;
	selp.f32 	%f266, %f265, %f517, %p126;
	add.s32 	%r119, %r118, 256;
	mul.wide.u32 	%rd58, %r119, 4;
	add.s64 	%rd59, %rd1, %rd58;
	ld.global.f32 	%f267, [%rd59];
	setp.lt.f32 	%p127, %f267, 0f00000000;
	neg.f32 	%f268, %f267;
	selp.f32 	%f269, %f268, %f267, %p127;
	setp.lt.f32 	%p128, %f266, %f269;
	selp.f32 	%f270, %f269, %f266, %p128;
	add.s32 	%r120, %r118, 512;
	mul.wide.u32 	%rd60, %r120, 4;
	add.s64 	%rd61, %rd1, %rd60;
	ld.global.f32 	%f271, [%rd61];
	setp.lt.f32 	%p129, %f271, 0f00000000;
	neg.f32 	%f272, %f271;
	selp.f32 	%f273, %f272, %f271, %p129;
	setp.lt.f32 	%p130, %f270, %f273;
	selp.f32 	%f274, %f273, %f270, %p130;
	add.s32 	%r121, %r118, 768;
	mul.wide.u32 	%rd62, %r121, 4;
	add.s64 	%rd63, %rd1, %rd62;
	ld.global.f32 	%f275, [%rd63];
	setp.lt.f32 	%p131, %f275, 0f00000000;
	neg.f32 	%f276, %f275;
	selp.f32 	%f277, %f276, %f275, %p131;
	setp.lt.f32 	%p132, %f274, %f277;
	selp.f32 	%f517, %f277, %f274, %p132;
	add.s32 	%r275, %r275, 1024;
$L__BB8_41:
	and.b32  	%r122, %r49, 3;
	setp.eq.s32 	%p133, %r122, 0;
	@%p133 bra 	$L__BB8_44;
	add.s32 	%r278, %r275, %r268;
	cvt.u16.u32 	%rs1, %r267;
	shr.u16 	%rs2, %rs1, 8;
	add.s16 	%rs3, %rs2, 1;
	cvt.u32.u16 	%r123, %rs3;
	and.b32  	%r124, %r123, 3;
	neg.s32 	%r277, %r124;
$L__BB8_43:
	.pragma "nounroll";
	mul.wide.u32 	%rd64, %r278, 4;
	add.s64 	%rd65, %rd1, %rd64;
	ld.global.f32 	%f278, [%rd65];
	setp.lt.f32 	%p134, %f278, 0f00000000;
	neg.f32 	%f279, %f278;
	selp.f32 	%f280, %f279, %f278, %p134;
	setp.lt.f32 	%p135, %f517, %f280;
	selp.f32 	%f517, %f280, %f517, %p135;
	add.s32 	%r278, %r278, 256;
	add.s32 	%r277, %r277, 1;
	setp.ne.s32 	%p136, %r277, 0;
	@%p136 bra 	$L__BB8_43;
$L__BB8_44:
	// begin inline asm
	mov.u32 %r125, %laneid;
	// end inline asm
	mov.b32 	%r127, %f517;
	mov.b32 	%r128, 1;
	mov.b32 	%r149, 31;
	mov.b32 	%r150, -1;
	// begin inline asm
	shfl.sync.down.b32 %r126, %r127, %r128, %r149, %r150;
	// end inline asm
	mov.b32 	%f281, %r126;
	setp.gt.s32 	%p137, %r125, 30;
	setp.lt.f32 	%p138, %f517, %f281;
	selp.f32 	%f282, %f281, %f517, %p138;
	selp.f32 	%f283, %f517, %f282, %p137;
	mov.b32 	%r132, %f283;
	mov.b32 	%r133, 2;
	// begin inline asm
	shfl.sync.down.b32 %r131, %r132, %r133, %r149, %r150;
	// end inline asm
	mov.b32 	%f284, %r131;
	setp.gt.s32 	%p139, %r125, 29;
	setp.lt.f32 	%p140, %f283, %f284;
	selp.f32 	%f285, %f284, %f283, %p140;
	selp.f32 	%f286, %f283, %f285, %p139;
	mov.b32 	%r137, %f286;
	mov.b32 	%r138, 4;
	// begin inline asm
	shfl.sync.down.b32 %r136, %r137, %r138, %r149, %r150;
	// end inline asm
	mov.b32 	%f287, %r136;
	setp.gt.s32 	%p141, %r125, 27;
	setp.lt.f32 	%p142, %f286, %f287;
	selp.f32 	%f288, %f287, %f286, %p142;
	selp.f32 	%f289, %f286, %f288, %p141;
	mov.b32 	%r142, %f289;
	mov.b32 	%r143, 8;
	// begin inline asm
	shfl.sync.down.b32 %r141, %r142, %r143, %r149, %r150;
	// end inline asm
	mov.b32 	%f290, %r141;
	setp.gt.s32 	%p143, %r125, 23;
	setp.lt.f32 	%p144, %f289, %f290;
	selp.f32 	%f291, %f290, %f289, %p144;
	selp.f32 	%f292, %f289, %f291, %p143;
	mov.b32 	%r147, %f292;
	mov.b32 	%r148, 16;
	// begin inline asm
	shfl.sync.down.b32 %r146, %r147, %r148, %r149, %r150;
	// end inline asm
	mov.b32 	%f293, %r146;
	setp.gt.s32 	%p145, %r125, 15;
	setp.lt.f32 	%p146, %f292, %f293;
	selp.f32 	%f37, %f293, %f292, %p146;
	selp.f32 	%f518, %f292, %f37, %p145;
	setp.ne.s32 	%p147, %r125, 0;
	@%p147 bra 	$L__BB8_46;
	shr.u32 	%r151, %r35, 3;
	and.b32  	%r152, %r151, 124;
	mov.u32 	%r153, _ZZN3cub18CUB_300001_SM_10006detail6reduce18DeviceReduceKernelINS2_10policy_hubIfjN4cuda3__47maximumIfEEE10Policy1000EN6thrust24THRUST_300001_SM_1000_NS6detail15normal_iteratorINSC_10device_ptrIfEEEEjS8_f14absolute_valueEEvT0_PT3_T1_NS0_13GridEvenShareISM_EET2_T4_E12temp_storage;
	add.s32 	%r154, %r153, %r152;
	st.shared.f32 	[%r154+8], %f37;
$L__BB8_46:
	bar.sync 	0;
	setp.ne.s32 	%p148, %r35, 0;
	@%p148 bra 	$L__BB8_48;
	ld.shared.f32 	%f294, [_ZZN3cub18CUB_300001_SM_10006detail6reduce18DeviceReduceKernelINS2_10policy_hubIfjN4cuda3__47maximumIfEEE10Policy1000EN6thrust24THRUST_300001_SM_1000_NS6detail15normal_iteratorINSC_10device_ptrIfEEEEjS8_f14absolute_valueEEvT0_PT3_T1_NS0_13GridEvenShareISM_EET2_T4_E12temp_storage+12];
	setp.lt.f32 	%p149, %f518, %f294;
	selp.f32 	%f295, %f294, %f518, %p149;
	ld.shared.f32 	%f296, [_ZZN3cub18CUB_300001_SM_10006detail6reduce18DeviceReduceKernelINS2_10policy_hubIfjN4cuda3__47maximumIfEEE10Policy1000EN6thrust24THRUST_300001_SM_1000_NS6detail15normal_iteratorINSC_10device_ptrIfEEEEjS8_f14absolute_valueEEvT0_PT3_T1_NS0_13GridEvenShareISM_EET2_T4_E12temp_storage+16];
	setp.lt.f32 	%p150, %f295, %f296;
	selp.f32 	%f297, %f296, %f295, %p150;
	ld.shared.f32 	%f298, [_ZZN3cub18CUB_300001_SM_10006detail6reduce18DeviceReduceKernelINS2_10policy_hubIfjN4cuda3__47maximumIfEEE10Policy1000EN6thrust24THRUST_300001_SM_1000_NS6detail15normal_iteratorINSC_10device_ptrIfEEEEjS8_f14absolute_valueEEvT0_PT3_T1_NS0_13GridEvenShareISM_EET2_T4_E12temp_storage+20];
	setp.lt.f32 	%p151, %f297, %f298;
	selp.f32 	%f299, %f298, %f297, %p151;
	ld.shared.f32 	%f300, [_ZZN3cub18CUB_300001_SM_10006detail6reduce18DeviceReduceKernelINS2_10policy_hubIfjN4cuda3__47maximumIfEEE10Policy1000EN6thrust24THRUST_300001_SM_1000_NS6detail15normal_iteratorINSC_10device_ptrIfEEEEjS8_f14absolute_valueEEvT0_PT3_T1_NS0_13GridEvenShareISM_EET2_T4_E12temp_storage+24];
	setp.lt.f32 	%p152, %f299, %f300;
	selp.f32 	%f301, %f300, %f299, %p152;
	ld.shared.f32 	%f302, [_ZZN3cub18CUB_300001_SM_10006detail6reduce18DeviceReduceKernelINS2_10policy_hubIfjN4cuda3__47maximumIfEEE10Policy1000EN6thrust24THRUST_300001_SM_1000_NS6detail15normal_iteratorINSC_10device_ptrIfEEEEjS8_f14absolute_valueEEvT0_PT3_T1_NS0_13GridEvenShareISM_EET2_T4_E12temp_storage+28];
	setp.lt.f32 	%p153, %f301, %f302;
	selp.f32 	%f303, %f302, %f301, %p153;
	ld.shared.f32 	%f304, [_ZZN3cub18CUB_300001_SM_10006detail6reduce18DeviceReduceKernelINS2_10policy_hubIfjN4cuda3__47maximumIfEEE10Policy1000EN6thrust24THRUST_300001_SM_1000_NS6detail15normal_iteratorINSC_10device_ptrIfEEEEjS8_f14absolute_valueEEvT0_PT3_T1_NS0_13GridEvenShareISM_EET2_T4_E12temp_storage+32];
	setp.lt.f32 	%p154, %f303, %f304;
	selp.f32 	%f305, %f304, %f303, %p154;
	ld.shared.f32 	%f306, [_ZZN3cub18CUB_300001_SM_10006detail6reduce18DeviceReduceKernelINS2_10policy_hubIfjN4cuda3__47maximumIfEEE10Policy1000EN6thrust24THRUST_300001_SM_1000_NS6detail15normal_iteratorINSC_10device_ptrIfEEEEjS8_f14absolute_valueEEvT0_PT3_T1_NS0_13GridEvenShareISM_EET2_T4_E12temp_storage+36];
	setp.lt.f32 	%p155, %f305, %f306;
	selp.f32 	%f518, %f306, %f305, %p155;
$L__BB8_48:
	mov.u32 	%r256, %tid.x;
	setp.ne.s32 	%p272, %r256, 0;
	@%p272 bra 	$L__BB8_50;
	ld.param.u64 	%rd129, [_ZN3cub18CUB_300001_SM_10006detail6reduce18DeviceReduceKernelINS2_10policy_hubIfjN4cuda3__47maximumIfEEE10Policy1000EN6thrust24THRUST_300001_SM_1000_NS6detail15normal_iteratorINSC_10device_ptrIfEEEEjS8_f14absolute_valueEEvT0_PT3_T1_NS0_13GridEvenShareISM_EET2_T4__param_1];
	cvta.to.global.u64 	%rd126, %rd129;
	mul.wide.u32 	%rd127, %r3, 4;
	add.s64 	%rd128, %rd126, %rd127;
	st.global.f32 	[%rd128], %f518;
$L__BB8_50:
	ret;

}
	// .globl	_ZN3cub18CUB_300001_SM_10006detail6reduce28DeviceReduceSingleTileKernelINS2_10policy_hubIfjN4cuda3__47maximumIfEEE10Policy1000EPfPdiS8_dfNS5_3std3__410__identityEEEvT0_T1_T2_T3_T4_T6_
.visible .entry _ZN3cub18CUB_300001_SM_10006detail6reduce28DeviceReduceSingleTileKernelINS2_10policy_hubIfjN4cuda3__47maximumIfEEE10Policy1000EPfPdiS8_dfNS5_3std3__410__identityEEEvT0_T1_T2_T3_T4_T6_(
	.param .u64 .ptr .align 1 _ZN3cub18CUB_300001_SM_10006detail6reduce28DeviceReduceSingleTileKernelINS2_10policy_hubIfjN4cuda3__47maximumIfEEE10Policy1000EPfPdiS8_dfNS5_3std3__410__identityEEEvT0_T1_T2_T3_T4_T6__param_0,
	.param .u64 .ptr .align 1 _ZN3cub18CUB_300001_SM_10006detail6reduce28DeviceReduceSingleTileKernelINS2_10policy_hubIfjN4cuda3__47maximumIfEEE10Policy1000EPfPdiS8_dfNS5_3std3__410__identityEEEvT0_T1_T2_T3_T4_T6__param_1,
	.param .u32 _ZN3cub18CUB_300001_SM_10006detail6reduce28DeviceReduceSingleTileKernelINS2_10policy_hubIfjN4cuda3__47maximumIfEEE10Policy1000EPfPdiS8_dfNS5_3std3__410__identityEEEvT0_T1_T2_T3_T4_T6__param_2,
	.param .align 1 .b8 _ZN3cub18CUB_300001_SM_10006detail6reduce28DeviceReduceSingleTileKernelINS2_10policy_hubIfjN4cuda3__47maximumIfEEE10Policy1000EPfPdiS8_dfNS5_3std3__410__identityEEEvT0_T1_T2_T3_T4_T6__param_3[1],
	.param .f64 _ZN3cub18CUB_300001_SM_10006detail6reduce28DeviceReduceSingleTileKernelINS2_10policy_hubIfjN4cuda3__47maximumIfEEE10Policy1000EPfPdiS8_dfNS5_3std3__410__identityEEEvT0_T1_T2_T3_T4_T6__param_4,
	.param .align 1 .b8 _ZN3cub18CUB_300001_SM_10006detail6reduce28DeviceReduceSingleTileKernelINS2_10policy_hubIfjN4cuda3__47maximumIfEEE10Policy1000EPfPdiS8_dfNS5_3std3__410__identityEEEvT0_T1_T2_T3_T4_T6__param_5[1]
)
.maxntid 256
.minnctapersm 1
{
	.reg .pred 	%p<252>;
	.reg .b32 	%r<407>;
	.reg .b32 	%f<445>;
	.reg .b64 	%rd<125>;
	.reg .b64 	%fd<3>;
	// demoted variable
	.shared .align 4 .b8 _ZZN3cub18CUB_300001_SM_10006detail6reduce28DeviceReduceSingleTileKernelINS2_10policy_hubIfjN4cuda3__47maximumIfEEE10Policy1000EPfPdiS8_dfNS5_3std3__410__identityEEEvT0_T1_T2_T3_T4_T6_E12temp_storage[44];
	ld.param.u64 	%rd16, [_ZN3cub18CUB_300001_SM_10006detail6reduce28DeviceReduceSingleTileKernelINS2_10policy_hubIfjN4cuda3__47maximumIfEEE10Policy1000EPfPdiS8_dfNS5_3std3__410__identityEEEvT0_T1_T2_T3_T4_T6__param_0];
	ld.param.u64 	%rd17, [_ZN3cub18CUB_300001_SM_10006detail6reduce28DeviceReduceSingleTileKernelINS2_10policy_hubIfjN4cuda3__47maximumIfEEE10Policy1000EPfPdiS8_dfNS5_3std3__410__identityEEEvT0_T1_T2_T3_T4_T6__param_1];
	ld.param.u32 	%r67, [_ZN3cub18CUB_300001_SM_10006detail6reduce28DeviceReduceSingleTileKernelINS2_10policy_hubIfjN4cuda3__47maximumIfEEE10Policy1000EPfPdiS8_dfNS5_3std3__410__identityEEEvT0_T1_T2_T3_T4_T6__param_2];
	ld.param.f64 	%fd1, [_ZN3cub18CUB_300001_SM_10006detail6reduce28DeviceReduceSingleTileKernelINS2_10policy_hubIfjN4cuda3__47maximumIfEEE10Policy1000EPfPdiS8_dfNS5_3std3__410__identityEEEvT0_T1_T2_T3_T4_T6__param_4];
	cvta.to.global.u64 	%rd1, %rd17;
	setp.ne.s32 	%p1, %r67, 0;
	@%p1 bra 	$L__BB9_3;
	mov.u32 	%r380, %tid.x;
	setp.ne.s32 	%p251, %r380, 0;
	@%p251 bra 	$L__BB9_74;
	st.global.f64 	[%rd1], %fd1;
	bra.uni 	$L__BB9_74;
$L__BB9_3:
	and.b64  	%rd18, %rd16, 15;
	setp.ne.s64 	%p2, %rd18, 0;
	@%p2 bra 	$L__BB9_38;
	setp.gt.s32 	%p126, %r67, 4095;
	@%p126 bra 	$L__BB9_22;
	mov.u32 	%r1, %tid.x;
	setp.ge.s32 	%p191, %r1, %r67;
	mov.f32 	%f423, 0f00000000;
	mov.u32 	%r384, %r1;
	@%p191 bra 	$L__BB9_7;
	mul.wide.u32 	%rd113, %r1, 4;
	add.s64 	%rd112, %rd16, %rd113;
	// begin inline asm
	ld.global.nc.u32 %r300, [%rd112];
	// end inline asm
	mov.b32 	%f423, %r300;
	add.s32 	%r384, %r1, 256;
$L__BB9_7:
	setp.ge.s32 	%p192, %r384, %r67;
	@%p192 bra 	$L__BB9_13;
	not.b32 	%r301, %r384;
	add.s32 	%r4, %r67, %r301;
	and.b32  	%r302, %r4, 768;
	setp.eq.s32 	%p193, %r302, 768;
	@%p193 bra 	$L__BB9_11;
	mul.wide.u32 	%rd114, %r384, 4;
	add.s64 	%rd121, %rd16, %rd114;
	shr.u32 	%r303, %r4, 8;
	add.s32 	%r304, %r303, 1;
	and.b32  	%r305, %r304, 3;
	neg.s32 	%r382, %r305;
$L__BB9_10:
	.pragma "nounroll";
	// begin inline asm
	ld.global.nc.u32 %r306, [%rd121];
	// end inline asm
	mov.b32 	%f335, %r306;
	setp.lt.f32 	%p194, %f423, %f335;
	selp.f32 	%f423, %f335, %f423, %p194;
	add.s32 	%r384, %r384, 256;
	add.s64 	%rd121, %rd121, 1024;
	add.s32 	%r382, %r382, 1;
	setp.ne.s32 	%p195, %r382, 0;
	@%p195 bra 	$L__BB9_10;
$L__BB9_11:
	setp.lt.u32 	%p196, %r4, 768;
	@%p196 bra 	$L__BB9_13;
$L__BB9_12:
	mul.wide.s32 	%rd120, %r384, 4;
	add.s64 	%rd116, %rd16, %rd120;
	// begin inline asm
	ld.global.nc.u32 %r307, [%rd116];
	// end inline asm
	mov.b32 	%f336, %r307;
	setp.lt.f32 	%p197, %f423, %f336;
	selp.f32 	%f337, %f336, %f423, %p197;
	add.s64 	%rd117, %rd116, 1024;
	// begin inline asm
	ld.global.nc.u32 %r308, [%rd117];
	// end inline asm
	mov.b32 	%f338, %r308;
	setp.lt.f32 	%p198, %f337, %f338;
	selp.f32 	%f339, %f338, %f337, %p198;
	add.s64 	%rd118, %rd116, 2048;
	// begin inline asm
	ld.global.nc.u32 %r309, [%rd118];
	// end inline asm
	mov.b32 	%f340, %r309;
	setp.lt.f32 	%p199, %f339, %f340;
	selp.f32 	%f341, %f340, %f339, %p199;
	add.s64 	%rd119, %rd116, 3072;
	// begin inline asm
	ld.global.nc.u32 %r310, [%rd119];
	// end inline asm
	mov.b32 	%f342, %r310;
	setp.lt.f32 	%p200, %f341, %f342;
	selp.f32 	%f423, %f342, %f341, %p200;
	add.s32 	%r384, %r384, 1024;
	setp.lt.s32 	%p201, %r384, %r67;
	@%p201 bra 	$L__BB9_12;
$L__BB9_13:
	setp.lt.s32 	%p202, %r67, 256;
	@%p202 bra 	$L__BB9_18;
	// begin inline asm
	mov.u32 %r349, %laneid;
	// end inline asm
	mov.b32 	%r351, %f423;
	mov.b32 	%r352, 1;
	mov.b32 	%r373, 31;
	mov.b32 	%r374, -1;
	// begin inline asm
	shfl.sync.down.b32 %r350, %r351, %r352, %r373, %r374;
	// end inline asm
	mov.b32 	%f390, %r350;
	setp.gt.s32 	%p230, %r349, 30;
	setp.lt.f32 	%p231, %f423, %f390;
	selp.f32 	%f391, %f390, %f423, %p231;
	selp.f32 	%f392, %f423, %f391, %p230;
	mov.b32 	%r356, %f392;
	mov.b32 	%r357, 2;
	// begin inline asm
	shfl.sync.down.b32 %r355, %r356, %r357, %r373, %r374;
	// end inline asm
	mov.b32 	%f393, %r355;
	setp.gt.s32 	%p232, %r349, 29;
	setp.lt.f32 	%p233, %f392, %f393;
	selp.f32 	%f394, %f393, %f392, %p233;
	selp.f32 	%f395, %f392, %f394, %p232;
	mov.b32 	%r361, %f395;
	mov.b32 	%r362, 4;
	// begin inline asm
	shfl.sync.down.b32 %r360, %r361, %r362, %r373, %r374;
	// end inline asm
	mov.b32 	%f396, %r360;
	setp.gt.s32 	%p234, %r349, 27;
	setp.lt.f32 	%p235, %f395, %f396;
	selp.f32 	%f397, %f396, %f395, %p235;
	selp.f32 	%f398, %f395, %f397, %p234;
	mov.b32 	%r366, %f398;
	mov.b32 	%r367, 8;
	// begin inline asm
	shfl.sync.down.b32 %r365, %r366, %r367, %r373, %r374;
	// end inline asm
	mov.b32 	%f399, %r365;
	setp.gt.s32 	%p236, %r349, 23;
	setp.lt.f32 	%p237, %f398, %f399;
	selp.f32 	%f400, %f399, %f398, %p237;
	selp.f32 	%f401, %f398, %f400, %p236;
	mov.b32 	%r371, %f401;
	mov.b32 	%r372, 16;
	// begin inline asm
	shfl.sync.down.b32 %r370, %r371, %r372, %r373, %r374;
	// end inline asm
	mov.b32 	%f402, %r370;
	setp.gt.s32 	%p238, %r349, 15;
	setp.lt.f32 	%p239, %f401, %f402;
	selp.f32 	%f10, %f402, %f401, %p239;
	selp.f32 	%f444, %f401, %f10, %p238;
	setp.ne.s32 	%p240, %r349, 0;
	@%p240 bra 	$L__BB9_16;
	shr.u32 	%r375, %r1, 3;
	and.b32  	%r376, %r375, 124;
	mov.u32 	%r377, _ZZN3cub18CUB_300001_SM_10006detail6reduce28DeviceReduceSingleTileKernelINS2_10policy_hubIfjN4cuda3__47maximumIfEEE10Policy1000EPfPdiS8_dfNS5_3std3__410__identityEEEvT0_T1_T2_T3_T4_T6_E12temp_storage;
	add.s32 	%r378, %r377, %r376;
	st.shared.f32 	[%r378+8], %f10;
$L__BB9_16:
	bar.sync 	0;
	setp.ne.s32 	%p241, %r1, 0;
	@%p241 bra 	$L__BB9_72;
	ld.shared.f32 	%f403, [_ZZN3cub18CUB_300001_SM_10006detail6reduce28DeviceReduceSingleTileKernelINS2_10policy_hubIfjN4cuda3__47maximumIfEEE10Policy1000EPfPdiS8_dfNS5_3std3__410__identityEEEvT0_T1_T2_T3_T4_T6_E12temp_storage+12];
	setp.lt.f32 	%p242, %f444, %f403;
	selp.f32 	%f404, %f403, %f444, %p242;
	ld.shared.f32 	%f405, [_ZZN3cub18CUB_300001_SM_10006detail6reduce28DeviceReduceSingleTileKernelINS2_10policy_hubIfjN4cuda3__47maximumIfEEE10Policy1000EPfPdiS8_dfNS5_3std3__410__identityEEEvT0_T1_T2_T3_T4_T6_E12temp_storage+16];
	setp.lt.f32 	%p243, %f404, %f405;
	selp.f32 	%f406, %f405, %f404, %p243;
	ld.shared.f32 	%f407, [_ZZN3cub18CUB_300001_SM_10006detail6reduce28DeviceReduceSingleTileKernelINS2_10policy_hubIfjN4cuda3__47maximumIfEEE10Policy1000EPfPdiS8_dfNS5_3std3__410__identityEEEvT0_T1_T2_T3_T4_T6_E12temp_storage+20];
	setp.lt.f32 	%p244, %f406, %f407;
	selp.f32 	%f408, %f407, %f406, %p244;
	ld.shared.f32 	%f409, [_ZZN3cub18CUB_300001_SM_10006detail6reduce28DeviceReduceSingleTileKernelINS2_10policy_hubIfjN4cuda3__47maximumIfEEE10Policy1000EPfPdiS8_dfNS5_3std3__410__identityEEEvT0_T1_T2_T3_T4_T6_E12temp_storage+24];
	setp.lt.f32 	%p245, %f408, %f409;
	selp.f32 	%f410, %f409, %f408, %p245;
	ld.shared.f32 	%f411, [_ZZN3cub18CUB_300001_SM_10006detail6reduce28DeviceReduceSingleTileKernelINS2_10policy_hubIfjN4cuda3__47maximumIfEEE10Policy1000EPfPdiS8_dfNS5_3std3__410__identityEEEvT0_T1_T2_T3_T4_T6_E12temp_storage+28];
	setp.lt.f32 	%p246, %f410, %f411;
	selp.f32 	%f412, %f411, %f410, %p246;
	ld.shared.f32 	%f413, [_ZZN3cub18CUB_300001_SM_10006detail6reduce28DeviceReduceSingleTileKernelINS2_10policy_hubIfjN4cuda3__47maximumIfEEE10Policy1000EPfPdiS8_dfNS5_3std3__410__identityEEEvT0_T1_T2_T3_T4_T6_E12temp_storage+32];
	setp.lt.f32 	%p247, %f412, %f413;
	selp.f32 	%f414, %f413, %f412, %p247;
	ld.shared.f32 	%f415, [_ZZN3cub18CUB_300001_SM_10006detail6reduce28DeviceReduceSingleTileKernelINS2_10policy_hubIfjN4cuda3__47maximumIfEEE10Policy1000EPfPdiS8_dfNS5_3std3__410__identityEEEvT0_T1_T2_T3_T4_T6_E12temp_storage+36];
	setp.lt.f32 	%p248, %f414, %f415;
	selp.f32 	%f444, %f415, %f414, %p248;
	bra.uni 	$L__BB9_72;
$L__BB9_18:
	// begin inline asm
	mov.u32 %r311, %laneid;
	// end inline asm
	and.b32  	%r337, %r1, 992;
	add.s32 	%r338, %r337, 32;
	setp.gt.s32 	%p203, %r338, %r67;
	not.b32 	%r339, %r337;
	add.s32 	%r340, %r67, %r339;
	selp.b32 	%r335, %r340, 31, %p203;
	mov.b32 	%r313, %f423;
	mov.b32 	%r314, 1;
	mov.b32 	%r336, -1;
	// begin inline asm
	shfl.sync.down.b32 %r312, %r313, %r314, %r335, %r336;
	// end inline asm
	mov.b32 	%f343, %r312;
	setp.lt.s32 	%p204, %r311, %r335;
	setp.lt.f32 	%p205, %f423, %f343;
	selp.f32 	%f344, %f343, %f423, %p205;
	selp.f32 	%f345, %f344, %f423, %p204;
	mov.b32 	%r318, %f345;
	mov.b32 	%r319, 2;
	// begin inline asm
	shfl.sync.down.b32 %r317, %r318, %r319, %r335, %r336;
	// end inline asm
	mov.b32 	%f346, %r317;
	add.s32 	%r341, %r311, 2;
	setp.gt.s32 	%p206, %r341, %r335;
	setp.lt.f32 	%p207, %f345, %f346;
	selp.f32 	%f347, %f346, %f345, %p207;
	selp.f32 	%f348, %f345, %f347, %p206;
	mov.b32 	%r323, %f348;
	mov.b32 	%r324, 4;
	// begin inline asm
	shfl.sync.down.b32 %r322, %r323, %r324, %r335, %r336;
	// end inline asm
	mov.b32 	%f349, %r322;
	add.s32 	%r342, %r311, 4;
	setp.gt.s32 	%p208, %r342, %r335;
	setp.lt.f32 	%p209, %f348, %f349;
	selp.f32 	%f350, %f349, %f348, %p209;
	selp.f32 	%f351, %f348, %f350, %p208;
	mov.b32 	%r328, %f351;
	mov.b32 	%r329, 8;
	// begin inline asm
	shfl.sync.down.b32 %r327, %r328, %r329, %r335, %r336;
	// end inline asm
	mov.b32 	%f352, %r327;
	add.s32 	%r343, %r311, 8;
	setp.gt.s32 	%p210, %r343, %r335;
	setp.lt.f32 	%p211, %f351, %f352;
	selp.f32 	%f353, %f352, %f351, %p211;
	selp.f32 	%f354, %f351, %f353, %p210;
	mov.b32 	%r333, %f354;
	mov.b32 	%r334, 16;
	// begin inline asm
	shfl.sync.down.b32 %r332, %r333, %r334, %r335, %r336;
	// end inline asm
	mov.b32 	%f355, %r332;
	add.s32 	%r344, %r311, 16;
	setp.gt.s32 	%p212, %r344, %r335;
	setp.lt.f32 	%p213, %f354, %f355;
	selp.f32 	%f356, %f355, %f354, %p213;
	selp.f32 	%f444, %f354, %f356, %p212;
	setp.ne.s32 	%p214, %r311, 0;
	@%p214 bra 	$L__BB9_20;
	shr.u32 	%r345, %r1, 3;
	and.b32  	%r346, %r345, 124;
	mov.u32 	%r347, _ZZN3cub18CUB_300001_SM_10006detail6reduce28DeviceReduceSingleTileKernelINS2_10policy_hubIfjN4cuda3__47maximumIfEEE10Policy1000EPfPdiS8_dfNS5_3std3__410__identityEEEvT0_T1_T2_T3_T4_T6_E12temp_storage;
	add.s32 	%r348, %r347, %r346;
	st.shared.f32 	[%r348+8], %f444;
$L__BB9_20:
	bar.sync 	0;
	setp.ne.s32 	%p215, %r1, 0;
	@%p215 bra 	$L__BB9_72;
	setp.gt.s32 	%p216, %r67, 32;
	ld.shared.f32 	%f357, [_ZZN3cub18CUB_300001_SM_10006detail6reduce28DeviceReduceSingleTileKernelINS2_10policy_hubIfjN4cuda3__47maximumIfEEE10Policy1000EPfPdiS8_dfNS5_3std3__410__identityEEEvT0_T1_T2_T3_T4_T6_E12temp_storage+12];
	setp.lt.f32 	%p217, %f444, %f357;
	selp.f32 	%f359, %f357, %f444, %p217;
	selp.f32 	%f360, %f359, %f444, %p216;
	setp.gt.s32 	%p218, %r67, 64;
	ld.shared.f32 	%f362, [_ZZN3cub18CUB_300001_SM_10006detail6reduce28DeviceReduceSingleTileKernelINS2_10policy_hubIfjN4cuda3__47maximumIfEEE10Policy1000EPfPdiS8_dfNS5_3std3__410__identityEEEvT0_T1_T2_T3_T4_T6_E12temp_storage+16];
	setp.lt.f32 	%p219, %f360, %f362;
	selp.f32 	%f364, %f362, %f360, %p219;
	selp.f32 	%f365, %f364, %f360, %p218;
	setp.gt.s32 	%p220, %r67, 96;
	ld.shared.f32 	%f367, [_ZZN3cub18CUB_300001_SM_10006detail6reduce28DeviceReduceSingleTileKernelINS2_10policy_hubIfjN4cuda3__47maximumIfEEE10Policy1000EPfPdiS8_dfNS5_3std3__410__identityEEEvT0_T1_T2_T3_T4_T6_E12temp_storage+20];
	setp.lt.f32 	%p221, %f365, %f367;
	selp.f32 	%f369, %f367, %f365, %p221;
	selp.f32 	%f370, %f369, %f365, %p220;
	setp.gt.s32 	%p222, %r67, 128;
	ld.shared.f32 	%f372, [_ZZN3cub18CUB_300001_SM_10006detail6reduce28DeviceReduceSingleTileKernelINS2_10policy_hubIfjN4cuda3__47maximumIfEEE10Policy1000EPfPdiS8_dfNS5_3std3__410__identityEEEvT0_T1_T2_T3_T4_T6_E12temp_storage+24];
	setp.lt.f32 	%p223, %f370, %f372;
	selp.f32 	%f374, %f372, %f370, %p223;
	selp.f32 	%f375, %f374, %f370, %p222;
	setp.gt.s32 	%p224, %r67, 160;
	ld.shared.f32 	%f377, [_ZZN3cub18CUB_300001_SM_10006detail6reduce28DeviceReduceSingleTileKernelINS2_10policy_hubIfjN4cuda3__47maximumIfEEE10Policy1000EPfPdiS8_dfNS5_3std3__410__identityEEEvT0_T1_T2_T3_T4_T6_E12temp_storage+28];
	setp.lt.f32 	%p225, %f375, %f377;
	selp.f32 	%f379, %f377, %f375, %p225;
	selp.f32 	%f380, %f379, %f375, %p224;
	setp.gt.s32 	%p226, %r67, 192;
	ld.shared.f32 	%f382, [_ZZN3cub18CUB_300001_SM_10006detail6reduce28DeviceReduceSingleTileKernelINS2_10policy_hubIfjN4cuda3__47maximumIfEEE10Policy1000EPfPdiS8_dfNS5_3std3__410__identityEEEvT0_T1_T2_T3_T4_T6_E12temp_storage+32];
	setp.lt.f32 	%p227, %f380, %f382;
	selp.f32 	%f384, %f382, %f380, %p227;
	selp.f32 	%f385, %f384, %f380, %p226;
	setp.gt.s32 	%p228, %r67, 224;
	ld.shared.f32 	%f387, [_ZZN3cub18CUB_300001_SM_10006detail6reduce28DeviceReduceSingleTileKernelINS2_10policy_hubIfjN4cuda3__47maximumIfEEE10Policy1000EPfPdiS8_dfNS5_3std3__410__identityEEEvT0_T1_T2_T3_T4_T6_E12temp_storage+36];
	setp.lt.f32 	%p229, %f385, %f387;
	selp.f32 	%f389, %f387, %f385, %p229;
	selp.f32 	%f444, %f389, %f385, %p228;
	bra.uni 	$L__BB9_72;
$L__BB9_22:
	mov.u32 	%r13, %tid.x;
	shl.b32 	%r224, %r13, 2;
	mul.wide.u32 	%rd86, %r224, 4;
	add.s64 	%rd76, %rd16, %rd86;
	// begin inline asm
	ld.global.nc.v2.u64 {%rd74, %rd75}, [%rd76];
	// end inline asm
	mov.b64 	{%r225, %r226}, %rd75;
	mov.b64 	{%r227, %r228}, %rd74;
	mov.b32 	%f237, %r228;
	mov.b32 	%f238, %r227;
	mov.b32 	%f239, %r226;
	mov.b32 	%f240, %r225;
	add.s64 	%rd79, %rd76, 4096;
	// begin inline asm
	ld.global.nc.v2.u64 {%rd77, %rd78}, [%rd79];
	// end inline asm
	mov.b64 	{%r229, %r230}, %rd78;
	mov.b64 	{%r231, %r232}, %rd77;
	mov.b32 	%f241, %r232;
	mov.b32 	%f242, %r231;
	mov.b32 	%f243, %r230;
	mov.b32 	%f244, %r229;
	add.s64 	%rd82, %rd76, 8192;
	// begin inline asm
	ld.global.nc.v2.u64 {%rd80, %rd81}, [%rd82];
	// end inline asm
	mov.b64 	{%r233, %r234}, %rd81;
	mov.b64 	{%r235, %r236}, %rd80;
	mov.b32 	%f245, %r236;
	mov.b32 	%f246, %r235;
	mov.b32 	%f247, %r234;
	mov.b32 	%f248, %r233;
	add.s64 	%rd85, %rd76, 12288;
	// begin inline asm
	ld.global.nc.v2.u64 {%rd83, %rd84}, [%rd85];
	// end inline asm
	mov.b64 	{%r237, %r238}, %rd84;
	mov.b64 	{%r239, %r240}, %rd83;
	mov.b32 	%f249, %r240;
	mov.b32 	%f250, %r239;
	mov.b32 	%f251, %r238;
	mov.b32 	%f252, %r237;
	setp.lt.f32 	%p127, %f238, %f237;
	selp.f32 	%f253, %f237, %f238, %p127;
	setp.lt.f32 	%p128, %f240, %f239;
	selp.f32 	%f254, %f239, %f240, %p128;
	setp.lt.f32 	%p129, %f242, %f241;
	selp.f32 	%f255, %f241, %f242, %p129;
	setp.lt.f32 	%p130, %f244, %f243;
	selp.f32 	%f256, %f243, %f244, %p130;
	setp.lt.f32 	%p131, %f246, %f245;
	selp.f32 	%f257, %f245, %f246, %p131;
	setp.lt.f32 	%p132, %f248, %f247;
	selp.f32 	%f258, %f247, %f248, %p132;
	setp.lt.f32 	%p133, %f250, %f249;
	selp.f32 	%f259, %f249, %f250, %p133;
	setp.lt.f32 	%p134, %f252, %f251;
	selp.f32 	%f260, %f251, %f252, %p134;
	setp.lt.f32 	%p135, %f253, %f254;
	selp.f32 	%f261, %f254, %f253, %p135;
	setp.lt.f32 	%p136, %f255, %f256;
	selp.f32 	%f262, %f256, %f255, %p136;
	setp.lt.f32 	%p137, %f257, %f258;
	selp.f32 	%f263, %f258, %f257, %p137;
	setp.lt.f32 	%p138, %f259, %f260;
	selp.f32 	%f264, %f260, %f259, %p138;
	setp.lt.f32 	%p139, %f261, %f262;
	selp.f32 	%f265, %f262, %f261, %p139;
	setp.lt.f32 	%p140, %f263, %f264;
	selp.f32 	%f266, %f264, %f263, %p140;
	setp.lt.f32 	%p141, %f265, %f266;
	selp.f32 	%f430, %f266, %f265, %p141;
	setp.lt.u32 	%p142, %r67, 8192;
	mov.b32 	%r387, 4096;
	@%p142 bra 	$L__BB9_26;
	add.s32 	%r14, %r67, -4096;
	mov.b32 	%r387, 4096;
$L__BB9_24:
	mul.wide.s32 	%rd99, %r387, 4;
	add.s64 	%rd89, %rd76, %rd99;
	// begin inline asm
	ld.global.nc.v2.u64 {%rd87, %rd88}, [%rd89];
	// end inline asm
	mov.b64 	{%r242, %r243}, %rd88;
	mov.b64 	{%r244, %r245}, %rd87;
	mov.b32 	%f267, %r245;
	mov.b32 	%f268, %r244;
	mov.b32 	%f269, %r243;
	mov.b32 	%f270, %r242;
	add.s64 	%rd92, %rd89, 4096;
	// begin inline asm
	ld.global.nc.v2.u64 {%rd90, %rd91}, [%rd92];
	// end inline asm
	mov.b64 	{%r246, %r247}, %rd91;
	mov.b64 	{%r248, %r249}, %rd90;
	mov.b32 	%f271, %r249;
	mov.b32 	%f272, %r248;
	mov.b32 	%f273, %r247;
	mov.b32 	%f274, %r246;
	add.s64 	%rd95, %rd89, 8192;
	// begin inline asm
	ld.global.nc.v2.u64 {%rd93, %rd94}, [%rd95];
	// end inline asm
	mov.b64 	{%r250, %r251}, %rd94;
	mov.b64 	{%r252, %r253}, %rd93;
	mov.b32 	%f275, %r253;
	mov.b32 	%f276, %r252;
	mov.b32 	%f277, %r251;
	mov.b32 	%f278, %r250;
	add.s64 	%rd98, %rd89, 12288;
	// begin inline asm
	ld.global.nc.v2.u64 {%rd96, %rd97}, [%rd98];
	// end inline asm
	mov.b64 	{%r254, %r255}, %rd97;
	mov.b64 	{%r256, %r257}, %rd96;
	mov.b32 	%f279, %r257;
	mov.b32 	%f280, %r256;
	mov.b32 	%f281, %r255;
	mov.b32 	%f282, %r254;
	setp.lt.f32 	%p143, %f430, %f268;
	selp.f32 	%f283, %f268, %f430, %p143;
	setp.lt.f32 	%p144, %f267, %f270;
	selp.f32 	%f284, %f270, %f267, %p144;
	setp.lt.f32 	%p145, %f269, %f272;
	selp.f32 	%f285, %f272, %f269, %p145;
	setp.lt.f32 	%p146, %f271, %f274;
	selp.f32 	%f286, %f274, %f271, %p146;
	setp.lt.f32 	%p147, %f273, %f276;
	selp.f32 	%f287, %f276, %f273, %p147;
	setp.lt.f32 	%p148, %f275, %f278;
	selp.f32 	%f288, %f278, %f275, %p148;
	setp.lt.f32 	%p149, %f277, %f280;
	selp.f32 	%f289, %f280, %f277, %p149;
	setp.lt.f32 	%p150, %f279, %f282;
	selp.f32 	%f290, %f282, %f279, %p150;
	setp.lt.f32 	%p151, %f283, %f284;
	selp.f32 	%f291, %f284, %f283, %p151;
	setp.lt.f32 	%p152, %f285, %f286;
	selp.f32 	%f292, %f286, %f285, %p152;
	setp.lt.f32 	%p153, %f287, %f288;
	selp.f32 	%f293, %f288, %f287, %p153;
	setp.lt.f32 	%p154, %f289, %f290;
	selp.f32 	%f294, %f290, %f289, %p154;
	setp.lt.f32 	%p155, %f291, %f292;
	selp.f32 	%f295, %f292, %f291, %p155;
	setp.lt.f32 	%p156, %f293, %f294;
	selp.f32 	%f296, %f294, %f293, %p156;
	setp.lt.f32 	%p157, %f295, %f296;
	selp.f32 	%f297, %f296, %f295, %p157;
	setp.lt.f32 	%p158, %f297, %f281;
	selp.f32 	%f430, %f281, %f297, %p158;
	sub.s32 	%r258, %r67, %r387;
	setp.lt.s32 	%p159, %r258, 4096;
	@%p159 bra 	$L__BB9_34;
	add.s32 	%r387, %r387, 4096;
	setp.le.s32 	%p160, %r387, %r14;
	@%p160 bra 	$L__BB9_24;
$L__BB9_26:
	setp.le.s32 	%p161, %r67, %r387;
	@%p161 bra 	$L__BB9_34;
	sub.s32 	%r18, %r67, %r387;
	setp.ge.s32 	%p162, %r13, %r18;
	@%p162 bra 	$L__BB9_34;
	not.b32 	%r259, %r13;
	add.s32 	%r260, %r67, %r259;
	sub.s32 	%r19, %r260, %r387;
	and.b32  	%r261, %r19, 768;
	setp.eq.s32 	%p163, %r261, 768;
	mov.u32 	%r391, %r13;
	@%p163 bra 	$L__BB9_31;
	add.s32 	%r389, %r13, %r387;
	shr.u32 	%r262, %r19, 8;
	add.s32 	%r263, %r262, 1;
	and.b32  	%r264, %r263, 3;
	neg.s32 	%r388, %r264;
	mov.u32 	%r391, %r13;
$L__BB9_30:
	.pragma "nounroll";
	mul.wide.u32 	%rd101, %r389, 4;
	add.s64 	%rd100, %rd16, %rd101;
	// begin inline asm
	ld.global.nc.u32 %r265, [%rd100];
	// end inline asm
	mov.b32 	%f299, %r265;
	setp.lt.f32 	%p164, %f430, %f299;
	selp.f32 	%f430, %f299, %f430, %p164;
	add.s32 	%r391, %r391, 256;
	add.s32 	%r389, %r389, 256;
	add.s32 	%r388, %r388, 1;
	setp.ne.s32 	%p165, %r388, 0;
	@%p165 bra 	$L__BB9_30;
$L__BB9_31:
	setp.lt.u32 	%p166, %r19, 768;
	@%p166 bra 	$L__BB9_34;
	cvt.u64.u32 	%rd102, %r391;
	cvt.u64.u32 	%rd103, %r387;
	add.s64 	%rd104, %rd102, %rd103;
	shl.b64 	%rd105, %rd104, 2;
	add.s64 	%rd106, %rd105, %rd16;
	add.s64 	%rd122, %rd106, 2048;
	add.s32 	%r392, %r391, %r387;
$L__BB9_33:
	mul.wide.u32 	%rd111, %r392, 4;
	add.s64 	%rd107, %rd16, %rd111;
	// begin inline asm
	ld.global.nc.u32 %r266, [%rd107];
	// end inline asm
	mov.b32 	%f300, %r266;
	setp.lt.f32 	%p167, %f430, %f300;
	selp.f32 	%f301, %f300, %f430, %p167;
	add.s64 	%rd108, %rd122, -1024;
	// begin inline asm
	ld.global.nc.u32 %r267, [%rd108];
	// end inline asm
	mov.b32 	%f302, %r267;
	setp.lt.f32 	%p168, %f301, %f302;
	selp.f32 	%f303, %f302, %f301, %p168;
	// begin inline asm
	ld.global.nc.u32 %r268, [%rd122];
	// end inline asm
	mov.b32 	%f304, %r268;
	setp.lt.f32 	%p169, %f303, %f304;
	selp.f32 	%f305, %f304, %f303, %p169;
	add.s64 	%rd110, %rd122, 1024;
	// begin inline asm
	ld.global.nc.u32 %r269, [%rd110];
	// end inline asm
	mov.b32 	%f306, %r269;
	setp.lt.f32 	%p170, %f305, %f306;
	selp.f32 	%f430, %f306, %f305, %p170;
	add.s32 	%r391, %r391, 1024;
	add.s64 	%rd122, %rd122, 4096;
	add.s32 	%r392, %r392, 1024;
	setp.lt.s32 	%p171, %r391, %r18;
	@%p171 bra 	$L__BB9_33;
$L__BB9_34:
	// begin inline asm
	mov.u32 %r270, %laneid;
	// end inline asm
	mov.b32 	%r272, %f430;
	mov.b32 	%r273, 1;
	mov.b32 	%r294, 31;
	mov.b32 	%r295, -1;
	// begin inline asm
	shfl.sync.down.b32 %r271, %r272, %r273, %r294, %r295;
	// end inline asm
	mov.b32 	%f307, %r271;
	setp.gt.s32 	%p172, %r270, 30;
	setp.lt.f32 	%p173, %f430, %f307;
	selp.f32 	%f308, %f307, %f430, %p173;
	selp.f32 	%f309, %f430, %f308, %p172;
	mov.b32 	%r277, %f309;
	mov.b32 	%r278, 2;
	// begin inline asm
	shfl.sync.down.b32 %r276, %r277, %r278, %r294, %r295;
	// end inline asm
	mov.b32 	%f310, %r276;
	setp.gt.s32 	%p174, %r270, 29;
	setp.lt.f32 	%p175, %f309, %f310;
	selp.f32 	%f311, %f310, %f309, %p175;
	selp.f32 	%f312, %f309, %f311, %p174;
	mov.b32 	%r282, %f312;
	mov.b32 	%r283, 4;
	// begin inline asm
	shfl.sync.down.b32 %r281, %r282, %r283, %r294, %r295;
	// end inline asm
	mov.b32 	%f313, %r281;
	setp.gt.s32 	%p176, %r270, 27;
	setp.lt.f32 	%p177, %f312, %f313;
	selp.f32 	%f314, %f313, %f312, %p177;
	selp.f32 	%f315, %f312, %f314, %p176;
	mov.b32 	%r287, %f315;
	mov.b32 	%r288, 8;
	// begin inline asm
	shfl.sync.down.b32 %r286, %r287, %r288, %r294, %r295;
	// end inline asm
	mov.b32 	%f316, %r286;
	setp.gt.s32 	%p178, %r270, 23;
	setp.lt.f32 	%p179, %f315, %f316;
	selp.f32 	%f317, %f316, %f315, %p179;
	selp.f32 	%f318, %f315, %f317, %p178;
	mov.b32 	%r292, %f318;
	mov.b32 	%r293, 16;
	// begin inline asm
	shfl.sync.down.b32 %r291, %r292, %r293, %r294, %r295;
	// end inline asm
	mov.b32 	%f319, %r291;
	setp.gt.s32 	%p180, %r270, 15;
	setp.lt.f32 	%p181, %f318, %f319;
	selp.f32 	%f26, %f319, %f318, %p181;
	selp.f32 	%f444, %f318, %f26, %p180;
	setp.ne.s32 	%p182, %r270, 0;
	@%p182 bra 	$L__BB9_36;
	shr.u32 	%r296, %r13, 3;
	and.b32  	%r297, %r296, 124;
	mov.u32 	%r298, _ZZN3cub18CUB_300001_SM_10006detail6reduce28DeviceReduceSingleTileKernelINS2_10policy_hubIfjN4cuda3__47maximumIfEEE10Policy1000EPfPdiS8_dfNS5_3std3__410__identityEEEvT0_T1_T2_T3_T4_T6_E12temp_storage;
	add.s32 	%r299, %r298, %r297;
	st.shared.f32 	[%r299+8], %f26;
$L__BB9_36:
	bar.sync 	0;
	setp.ne.s32 	%p183, %r13, 0;
	@%p183 bra 	$L__BB9_72;
	ld.shared.f32 	%f320, [_ZZN3cub18CUB_300001_SM_10006detail6reduce28DeviceReduceSingleTileKernelINS2_10policy_hubIfjN4cuda3__47maximumIfEEE10Policy1000EPfPdiS8_dfNS5_3std3__410__identityEEEvT0_T1_T2_T3_T4_T6_E12temp_storage+12];
	setp.lt.f32 	%p184, %f444, %f320;
	selp.f32 	%f321, %f320, %f444, %p184;
	ld.shared.f32 	%f322, [_ZZN3cub18CUB_300001_SM_10006detail6reduce28DeviceReduceSingleTileKernelINS2_10policy_hubIfjN4cuda3__47maximumIfEEE10Policy1000EPfPdiS8_dfNS5_3std3__410__identityEEEvT0_T1_T2_T3_T4_T6_E12temp_storage+16];
	setp.lt.f32 	%p185, %f321, %f322;
	selp.f32 	%f323, %f322, %f321, %p185;
	ld.shared.f32 	%f324, [_ZZN3cub18CUB_300001_SM_10006detail6reduce28DeviceReduceSingleTileKernelINS2_10policy_hubIfjN4cuda3__47maximumIfEEE10Policy1000EPfPdiS8_dfNS5_3std3__410__identityEEEvT0_T1_T2_T3_T4_T6_E12temp_storage+20];
	setp.lt.f32 	%p186, %f323, %f324;
	selp.f32 	%f325, %f324, %f323, %p186;
	ld.shared.f32 	%f326, [_ZZN3cub18CUB_300001_SM_10006detail6reduce28DeviceReduceSingleTileKernelINS2_10policy_hubIfjN4cuda3__47maximumIfEEE10Policy1000EPfPdiS8_dfNS5_3std3__410__identityEEEvT0_T1_T2_T3_T4_T6_E12temp_storage+24];
	setp.lt.f32 	%p187, %f325, %f326;
	selp.f32 	%f327, %f326, %f325, %p187;
	ld.shared.f32 	%f328, [_ZZN3cub18CUB_300001_SM_10006detail6reduce28DeviceReduceSingleTileKernelINS2_10policy_hubIfjN4cuda3__47maximumIfEEE10Policy1000EPfPdiS8_dfNS5_3std3__410__identityEEEvT0_T1_T2_T3_T4_T6_E12temp_storage+28];
	setp.lt.f32 	%p188, %f327, %f328;
	selp.f32 	%f329, %f328, %f327, %p188;
	ld.shared.f32 	%f330, [_ZZN3cub18CUB_300001_SM_10006detail6reduce28DeviceReduceSingleTileKernelINS2_10policy_hubIfjN4cuda3__47maximumIfEEE10Policy1000EPfPdiS8_dfNS5_3std3__410__identityEEEvT0_T1_T2_T3_T4_T6_E12temp_storage+32];
	setp.lt.f32 	%p189, %f329, %f330;
	selp.f32 	%f331, %f330, %f329, %p189;
	ld.shared.f32 	%f332, [_ZZN3cub18CUB_300001_SM_10006detail6reduce28DeviceReduceSingleTileKernelINS2_10policy_hubIfjN4cuda3__47maximumIfEEE10Policy1000EPfPdiS8_dfNS5_3std3__410__identityEEEvT0_T1_T2_T3_T4_T6_E12temp_storage+36];
	setp.lt.f32 	%p190, %f331, %f332;
	selp.f32 	%f444, %f332, %f331, %p190;
	bra.uni 	$L__BB9_72;
$L__BB9_38:
	setp.gt.s32 	%p3, %r67, 4095;
	@%p3 bra 	$L__BB9_56;
	mov.u32 	%r34, %tid.x;
	setp.ge.s32 	%p68, %r34, %r67;
	mov.f32 	%f436, 0f00000000;
	mov.u32 	%r397, %r34;
	@%p68 bra 	$L__BB9_41;
	mul.wide.u32 	%rd66, %r34, 4;
	add.s64 	%rd65, %rd16, %rd66;
	// begin inline asm
	ld.global.nc.u32 %r144, [%rd65];
	// end inline asm
	mov.b32 	%f436, %r144;
	add.s32 	%r397, %r34, 256;
$L__BB9_41:
	setp.ge.s32 	%p69, %r397, %r67;
	@%p69 bra 	$L__BB9_47;
	not.b32 	%r145, %r397;
	add.s32 	%r37, %r67, %r145;
	and.b32  	%r146, %r37, 768;
	setp.eq.s32 	%p70, %r146, 768;
	@%p70 bra 	$L__BB9_45;
	mul.wide.u32 	%rd67, %r397, 4;
	add.s64 	%rd123, %rd16, %rd67;
	shr.u32 	%r147, %r37, 8;
	add.s32 	%r148, %r147, 1;
	and.b32  	%r149, %r148, 3;
	neg.s32 	%r395, %r149;
$L__BB9_44:
	.pragma "nounroll";
	// begin inline asm
	ld.global.nc.u32 %r150, [%rd123];
	// end inline asm
	mov.b32 	%f156, %r150;
	setp.lt.f32 	%p71, %f436, %f156;
	selp.f32 	%f436, %f156, %f436, %p71;
	add.s32 	%r397, %r397, 256;
	add.s64 	%rd123, %rd123, 1024;
	add.s32 	%r395, %r395, 1;
	setp.ne.s32 	%p72, %r395, 0;
	@%p72 bra 	$L__BB9_44;
$L__BB9_45:
	setp.lt.u32 	%p73, %r37, 768;
	@%p73 bra 	$L__BB9_47;
$L__BB9_46:
	mul.wide.s32 	%rd73, %r397, 4;
	add.s64 	%rd69, %rd16, %rd73;
	// begin inline asm
	ld.global.nc.u32 %r151, [%rd69];
	// end inline asm
	mov.b32 	%f157, %r151;
	setp.lt.f32 	%p74, %f436, %f157;
	selp.f32 	%f158, %f157, %f436, %p74;
	add.s64 	%rd70, %rd69, 1024;
	// begin inline asm
	ld.global.nc.u32 %r152, [%rd70];
	// end inline asm
	mov.b32 	%f159, %r152;
	setp.lt.f32 	%p75, %f158, %f159;
	selp.f32 	%f160, %f159, %f158, %p75;
	add.s64 	%rd71, %rd69, 2048;
	// begin inline asm
	ld.global.nc.u32 %r153, [%rd71];
	// end inline asm
	mov.b32 	%f161, %r153;
	setp.lt.f32 	%p76, %f160, %f161;
	selp.f32 	%f162, %f161, %f160, %p76;
	add.s64 	%rd72, %rd69, 3072;
	// begin inline asm
	ld.global.nc.u32 %r154, [%rd72];
	// end inline asm
	mov.b32 	%f163, %r154;
	setp.lt.f32 	%p77, %f162, %f163;
	selp.f32 	%f436, %f163, %f162, %p77;
	add.s32 	%r397, %r397, 1024;
	setp.lt.s32 	%p78, %r397, %r67;
	@%p78 bra 	$L__BB9_46;
$L__BB9_47:
	setp.lt.s32 	%p79, %r67, 256;
	@%p79 bra 	$L__BB9_52;
	// begin inline asm
	mov.u32 %r193, %laneid;
	// end inline asm
	mov.b32 	%r195, %f436;
	mov.b32 	%r196, 1;
	mov.b32 	%r217, 31;
	mov.b32 	%r218, -1;
	// begin inline asm
	shfl.sync.down.b32 %r194, %r195, %r196, %r217, %r218;
	// end inline asm
	mov.b32 	%f211, %r194;
	setp.gt.s32 	%p107, %r193, 30;
	setp.lt.f32 	%p108, %f436, %f211;
	selp.f32 	%f212, %f211, %f436, %p108;
	selp.f32 	%f213, %f436, %f212, %p107;
	mov.b32 	%r200, %f213;
	mov.b32 	%r201, 2;
	// begin inline asm
	shfl.sync.down.b32 %r199, %r200, %r201, %r217, %r218;
	// end inline asm
	mov.b32 	%f214, %r199;
	setp.gt.s32 	%p109, %r193, 29;
	setp.lt.f32 	%p110, %f213, %f214;
	selp.f32 	%f215, %f214, %f213, %p110;
	selp.f32 	%f216, %f213, %f215, %p109;
	mov.b32 	%r205, %f216;
	mov.b32 	%r206, 4;
	// begin inline asm
	shfl.sync.down.b32 %r204, %r205, %r206, %r217, %r218;
	// end inline asm
	mov.b32 	%f217, %r204;
	setp.gt.s32 	%p111, %r193, 27;
	setp.lt.f32 	%p112, %f216, %f217;
	selp.f32 	%f218, %f217, %f216, %p112;
	selp.f32 	%f219, %f216, %f218, %p111;
	mov.b32 	%r210, %f219;
	mov.b32 	%r211, 8;
	// begin inline asm
	shfl.sync.down.b32 %r209, %r210, %r211, %r217, %r218;
	// end inline asm
	mov.b32 	%f220, %r209;
	setp.gt.s32 	%p113, %r193, 23;
	setp.lt.f32 	%p114, %f219, %f220;
	selp.f32 	%f221, %f220, %f219, %p114;
	selp.f32 	%f222, %f219, %f221, %p113;
	mov.b32 	%r215, %f222;
	mov.b32 	%r216, 16;
	// begin inline asm
	shfl.sync.down.b32 %r214, %r215, %r216, %r217, %r218;
	// end inline asm
	mov.b32 	%f223, %r214;
	setp.gt.s32 	%p115, %r193, 15;
	setp.lt.f32 	%p116, %f222, %f223;
	selp.f32 	%f38, %f223, %f222, %p116;
	selp.f32 	%f444, %f222, %f38, %p115;
	setp.ne.s32 	%p117, %r193, 0;
	@%p117 bra 	$L__BB9_50;
	shr.u32 	%r219, %r34, 3;
	and.b32  	%r220, %r219, 124;
	mov.u32 	%r221, _ZZN3cub18CUB_300001_SM_10006detail6reduce28DeviceReduceSingleTileKernelINS2_10policy_hubIfjN4cuda3__47maximumIfEEE10Policy1000EPfPdiS8_dfNS5_3std3__410__identityEEEvT0_T1_T2_T3_T4_T6_E12temp_storage;
	add.s32 	%r222, %r221, %r220;
	st.shared.f32 	[%r222+8], %f38;
$L__BB9_50:
	bar.sync 	0;
	setp.ne.s32 	%p118, %r34, 0;
	@%p118 bra 	$L__BB9_72;
	ld.shared.f32 	%f224, [_ZZN3cub18CUB_300001_SM_10006detail6reduce28DeviceReduceSingleTileKernelINS2_10policy_hubIfjN4cuda3__47maximumIfEEE10Policy1000EPfPdiS8_dfNS5_3std3__410__identityEEEvT0_T1_T2_T3_T4_T6_E12temp_storage+12];
	setp.lt.f32 	%p119, %f444, %f224;
	selp.f32 	%f225, %f224, %f444, %p119;
	ld.shared.f32 	%f226, [_ZZN3cub18CUB_300001_SM_10006detail6reduce28DeviceReduceSingleTileKernelINS2_10policy_hubIfjN4cuda3__47maximumIfEEE10Policy1000EPfPdiS8_dfNS5_3std3__410__identityEEEvT0_T1_T2_T3_T4_T6_E12temp_storage+16];
	setp.lt.f32 	%p120, %f225, %f226;
	selp.f32 	%f227, %f226, %f225, %p120;
	ld.shared.f32 	%f228, [_ZZN3cub18CUB_300001_SM_10006detail6reduce28DeviceReduceSingleTileKernelINS2_10policy_hubIfjN4cuda3__47maximumIfEEE10Policy1000EPfPdiS8_dfNS5_3std3__410__identityEEEvT0_T1_T2_T3_T4_T6_E12temp_storage+20];
	setp.lt.f32 	%p121, %f227, %f228;
	selp.f32 	%f229, %f228, %f227, %p121;
	ld.shared.f32 	%f230, [_ZZN3cub18CUB_300001_SM_10006detail6reduce28DeviceReduceSingleTileKernelINS2_10policy_hubIfjN4cuda3__47maximumIfEEE10Policy1000EPfPdiS8_dfNS5_3std3__410__identityEEEvT0_T1_T2_T3_T4_T6_E12temp_storage+24];
	setp.lt.f32 	%p122, %f229, %f230;
	selp.f32 	%f231, %f230, %f229, %p122;
	ld.shared.f32 	%f232, [_ZZN3cub18CUB_300001_SM_10006detail6reduce28DeviceReduceSingleTileKernelINS2_10policy_hubIfjN4cuda3__47maximumIfEEE10Policy1000EPfPdiS8_dfNS5_3std3__410__identityEEEvT0_T1_T2_T3_T4_T6_E12temp_storage+28];
	setp.lt.f32 	%p123, %f231, %f232;
	selp.f32 	%f233, %f232, %f231, %p123;
	ld.shared.f32 	%f234, [_ZZN3cub18CUB_300001_SM_10006detail6reduce28DeviceReduceSingleTileKernelINS2_10policy_hubIfjN4cuda3__47maximumIfEEE10Policy1000EPfPdiS8_dfNS5_3std3__410__identityEEEvT0_T1_T2_T3_T4_T6_E12temp_storage+32];
	setp.lt.f32 	%p124, %f233, %f234;
	selp.f32 	%f235, %f234, %f233, %p124;
	ld.shared.f32 	%f236, [_ZZN3cub18CUB_300001_SM_10006detail6reduce28DeviceReduceSingleTileKernelINS2_10policy_hubIfjN4cuda3__47maximumIfEEE10Policy1000EPfPdiS8_dfNS5_3std3__410__identityEEEvT0_T1_T2_T3_T4_T6_E12temp_storage+36];
	setp.lt.f32 	%p125, %f235, %f236;
	selp.f32 	%f444, %f236, %f235, %p125;
	bra.uni 	$L__BB9_72;
$L__BB9_52:
	// begin inline asm
	mov.u32 %r155, %laneid;
	// end inline asm
	and.b32  	%r181, %r34, 992;
	add.s32 	%r182, %r181, 32;
	setp.gt.s32 	%p80, %r182, %r67;
	not.b32 	%r183, %r181;
	add.s32 	%r184, %r67, %r183;
	selp.b32 	%r179, %r184, 31, %p80;
	mov.b32 	%r157, %f436;
	mov.b32 	%r158, 1;
	mov.b32 	%r180, -1;
	// begin inline asm
	shfl.sync.down.b32 %r156, %r157, %r158, %r179, %r180;
	// end inline asm
	mov.b32 	%f164, %r156;
	setp.lt.s32 	%p81, %r155, %r179;
	setp.lt.f32 	%p82, %f436, %f164;
	selp.f32 	%f165, %f164, %f436, %p82;
	selp.f32 	%f166, %f165, %f436, %p81;
	mov.b32 	%r162, %f166;
	mov.b32 	%r163, 2;
	// begin inline asm
	shfl.sync.down.b32 %r161, %r162, %r163, %r179, %r180;
	// end inline asm
	mov.b32 	%f167, %r161;
	add.s32 	%r185, %r155, 2;
	setp.gt.s32 	%p83, %r185, %r179;
	setp.lt.f32 	%p84, %f166, %f167;
	selp.f32 	%f168, %f167, %f166, %p84;
	selp.f32 	%f169, %f166, %f168, %p83;
	mov.b32 	%r167, %f169;
	mov.b32 	%r168, 4;
	// begin inline asm
	shfl.sync.down.b32 %r166, %r167, %r168, %r179, %r180;
	// end inline asm
	mov.b32 	%f170, %r166;
	add.s32 	%r186, %r155, 4;
	setp.gt.s32 	%p85, %r186, %r179;
	setp.lt.f32 	%p86, %f169, %f170;
	selp.f32 	%f171, %f170, %f169, %p86;
	selp.f32 	%f172, %f169, %f171, %p85;
	mov.b32 	%r172, %f172;
	mov.b32 	%r173, 8;
	// begin inline asm
	shfl.sync.down.b32 %r171, %r172, %r173, %r179, %r180;
	// end inline asm
	mov.b32 	%f173, %r171;
	add.s32 	%r187, %r155, 8;
	setp.gt.s32 	%p87, %r187, %r179;
	setp.lt.f32 	%p88, %f172, %f173;
	selp.f32 	%f174, %f173, %f172, %p88;
	selp.f32 	%f175, %f172, %f174, %p87;
	mov.b32 	%r177, %f175;
	mov.b32 	%r178, 16;
	// begin inline asm
	shfl.sync.down.b32 %r176, %r177, %r178, %r179, %r180;
	// end inline asm
	mov.b32 	%f176, %r176;
	add.s32 	%r188, %r155, 16;
	setp.gt.s32 	%p89, %r188, %r179;
	setp.lt.f32 	%p90, %f175, %f176;
	selp.f32 	%f177, %f176, %f175, %p90;
	selp.f32 	%f444, %f175, %f177, %p89;
	setp.ne.s32 	%p91, %r155, 0;
	@%p91 bra 	$L__BB9_54;
	shr.u32 	%r189, %r34, 3;
	and.b32  	%r190, %r189, 124;
	mov.u32 	%r191, _ZZN3cub18CUB_300001_SM_10006detail6reduce28DeviceReduceSingleTileKernelINS2_10policy_hubIfjN4cuda3__47maximumIfEEE10Policy1000EPfPdiS8_dfNS5_3std3__410__identityEEEvT0_T1_T2_T3_T4_T6_E12temp_storage;
	add.s32 	%r192, %r191, %r190;
	st.shared.f32 	[%r192+8], %f444;
$L__BB9_54:
	bar.sync 	0;
	setp.ne.s32 	%p92, %r34, 0;
	@%p92 bra 	$L__BB9_72;
	setp.gt.s32 	%p93, %r67, 32;
	ld.shared.f32 	%f178, [_ZZN3cub18CUB_300001_SM_10006detail6reduce28DeviceReduceSingleTileKernelINS2_10policy_hubIfjN4cuda3__47maximumIfEEE10Policy1000EPfPdiS8_dfNS5_3std3__410__identityEEEvT0_T1_T2_T3_T4_T6_E12temp_storage+12];
	setp.lt.f32 	%p94, %f444, %f178;
	selp.f32 	%f180, %f178, %f444, %p94;
	selp.f32 	%f181, %f180, %f444, %p93;
	setp.gt.s32 	%p95, %r67, 64;
	ld.shared.f32 	%f183, [_ZZN3cub18CUB_300001_SM_10006detail6reduce28DeviceReduceSingleTileKernelINS2_10policy_hubIfjN4cuda3__47maximumIfEEE10Policy1000EPfPdiS8_dfNS5_3std3__410__identityEEEvT0_T1_T2_T3_T4_T6_E12temp_storage+16];
	setp.lt.f32 	%p96, %f181, %f183;
	selp.f32 	%f185, %f183, %f181, %p96;
	selp.f32 	%f186, %f185, %f181, %p95;
	setp.gt.s32 	%p97, %r67, 96;
	ld.shared.f32 	%f188, [_ZZN3cub18CUB_300001_SM_10006detail6reduce28DeviceReduceSingleTileKernelINS2_10policy_hubIfjN4cuda3__47maximumIfEEE10Policy1000EPfPdiS8_dfNS5_3std3__410__identityEEEvT0_T1_T2_T3_T4_T6_E12temp_storage+20];
	setp.lt.f32 	%p98, %f186, %f188;
	selp.f32 	%f190, %f188, %f186, %p98;
	selp.f32 	%f191, %f190, %f186, %p97;
	setp.gt.s32 	%p99, %r67, 128;
	ld.shared.f32 	%f193, [_ZZN3cub18CUB_300001_SM_10006detail6reduce28DeviceReduceSingleTileKernelINS2_10policy_hubIfjN4cuda3__47maximumIfEEE10Policy1000EPfPdiS8_dfNS5_3std3__410__identityEEEvT0_T1_T2_T3_T4_T6_E12temp_storage+24];
	setp.lt.f32 	%p100, %f191, %f193;
	selp.f32 	%f195, %f193, %f191, %p100;
	selp.f32 	%f196, %f195, %f191, %p99;
	setp.gt.s32 	%p101, %r67, 160;
	ld.shared.f32 	%f198, [_ZZN3cub18CUB_300001_SM_10006detail6reduce28DeviceReduceSingleTileKernelINS2_10policy_hubIfjN4cuda3__47maximumIfEEE10Policy1000EPfPdiS8_dfNS5_3std3__410__identityEEEvT0_T1_T2_T3_T4_T6_E12temp_storage+28];
	setp.lt.f32 	%p102, %f196, %f198;
	selp.f32 	%f200, %f198, %f196, %p102;
	selp.f32 	%f201, %f200, %f196, %p101;
	setp.gt.s32 	%p103, %r67, 192;
	ld.shared.f32 	%f203, [_ZZN3cub18CUB_300001_SM_10006detail6reduce28DeviceReduceSingleTileKernelINS2_10policy_hubIfjN4cuda3__47maximumIfEEE10Policy1000EPfPdiS8_dfNS5_3std3__410__identityEEEvT0_T1_T2_T3_T4_T6_E12temp_storage+32];
	setp.lt.f32 	%p104, %f201, %f203;
	selp.f32 	%f205, %f203, %f201, %p104;
	selp.f32 	%f206, %f205, %f201, %p103;
	setp.gt.s32 	%p105, %r67, 224;
	ld.shared.f32 	%f208, [_ZZN3cub18CUB_300001_SM_10006detail6reduce28DeviceReduceSingleTileKernelINS2_10policy_hubIfjN4cuda3__47maximumIfEEE10Policy1000EPfPdiS8_dfNS5_3std3__410__identityEEEvT0_T1_T2_T3_T4_T6_E12temp_storage+36];
	setp.lt.f32 	%p106, %f206, %f208;
	selp.f32 	%f210, %f208, %f206, %p106;
	selp.f32 	%f444, %f210, %f206, %p105;
	bra.uni 	$L__BB9_72;
$L__BB9_56:
	mov.u32 	%r46, %tid.x;
	mul.wide.u32 	%rd35, %r46, 4;
	add.s64 	%rd19, %rd16, %rd35;
	// begin inline asm
	ld.global.nc.u32 %r68, [%rd19];
	// end inline asm
	mov.b32 	%f58, %r68;
	add.s64 	%rd20, %rd19, 1024;
	// begin inline asm
	ld.global.nc.u32 %r69, [%rd20];
	// end inline asm
	mov.b32 	%f59, %r69;
	add.s64 	%rd21, %rd19, 2048;
	// begin inline asm
	ld.global.nc.u32 %r70, [%rd21];
	// end inline asm
	mov.b32 	%f60, %r70;
	add.s64 	%rd22, %rd19, 3072;
	// begin inline asm
	ld.global.nc.u32 %r71, [%rd22];
	// end inline asm
	mov.b32 	%f61, %r71;
	add.s64 	%rd23, %rd19, 4096;
	// begin inline asm
	ld.global.nc.u32 %r72, [%rd23];
	// end inline asm
	mov.b32 	%f62, %r72;
	add.s64 	%rd24, %rd19, 5120;
	// begin inline asm
	ld.global.nc.u32 %r73, [%rd24];
	// end inline asm
	mov.b32 	%f63, %r73;
	add.s64 	%rd25, %rd19, 6144;
	// begin inline asm
	ld.global.nc.u32 %r74, [%rd25];
	// end inline asm
	mov.b32 	%f64, %r74;
	add.s64 	%rd26, %rd19, 7168;
	// begin inline asm
	ld.global.nc.u32 %r75, [%rd26];
	// end inline asm
	mov.b32 	%f65, %r75;
	add.s64 	%rd27, %rd19, 8192;
	// begin inline asm
	ld.global.nc.u32 %r76, [%rd27];
	// end inline asm
	mov.b32 	%f66, %r76;
	add.s64 	%rd28, %rd19, 9216;
	// begin inline asm
	ld.global.nc.u32 %r77, [%rd28];
	// end inline asm
	mov.b32 	%f67, %r77;
	add.s64 	%rd29, %rd19, 10240;
	// begin inline asm
	ld.global.nc.u32 %r78, [%rd29];
	// end inline asm
	mov.b32 	%f68, %r78;
	add.s64 	%rd30, %rd19, 11264;
	// begin inline asm
	ld.global.nc.u32 %r79, [%rd30];
	// end inline asm
	mov.b32 	%f69, %r79;
	add.s64 	%rd31, %rd19, 12288;
	// begin inline asm
	ld.global.nc.u32 %r80, [%rd31];
	// end inline asm
	mov.b32 	%f70, %r80;
	add.s64 	%rd32, %rd19, 13312;
	// begin inline asm
	ld.global.nc.u32 %r81, [%rd32];
	// end inline asm
	mov.b32 	%f71, %r81;
	add.s64 	%rd33, %rd19, 14336;
	// begin inline asm
	ld.global.nc.u32 %r82, [%rd33];
	// end inline asm
	mov.b32 	%f72, %r82;
	add.s64 	%rd34, %rd19, 15360;
	// begin inline asm
	ld.global.nc.u32 %r83, [%rd34];
	// end inline asm
	mov.b32 	%f73, %r83;
	setp.lt.f32 	%p4, %f58, %f59;
	selp.f32 	%f74, %f59, %f58, %p4;
	setp.lt.f32 	%p5, %f60, %f61;
	selp.f32 	%f75, %f61, %f60, %p5;
	setp.lt.f32 	%p6, %f62, %f63;
	selp.f32 	%f76, %f63, %f62, %p6;
	setp.lt.f32 	%p7, %f64, %f65;
	selp.f32 	%f77, %f65, %f64, %p7;
	setp.lt.f32 	%p8, %f66, %f67;
	selp.f32 	%f78, %f67, %f66, %p8;
	setp.lt.f32 	%p9, %f68, %f69;
	selp.f32 	%f79, %f69, %f68, %p9;
	setp.lt.f32 	%p10, %f70, %f71;
	selp.f32 	%f80, %f71, %f70, %p10;
	setp.lt.f32 	%p11, %f72, %f73;
	selp.f32 	%f81, %f73, %f72, %p11;
	setp.lt.f32 	%p12, %f74, %f75;
	selp.f32 	%f82, %f75, %f74, %p12;
	setp.lt.f32 	%p13, %f76, %f77;
	selp.f32 	%f83, %f77, %f76, %p13;
	setp.lt.f32 	%p14, %f78, %f79;
	selp.f32 	%f84, %f79, %f78, %p14;
	setp.lt.f32 	%p15, %f80, %f81;
	selp.f32 	%f85, %f81, %f80, %p15;
	setp.lt.f32 	%p16, %f82, %f83;
	selp.f32 	%f86, %f83, %f82, %p16;
	setp.lt.f32 	%p17, %f84, %f85;
	selp.f32 	%f87, %f85, %f84, %p17;
	setp.lt.f32 	%p18, %f86, %f87;
	selp.f32 	%f443, %f87, %f86, %p18;
	setp.lt.u32 	%p19, %r67, 8192;
	mov.b32 	%r400, 4096;
	@%p19 bra 	$L__BB9_60;
	add.s32 	%r47, %r67, -4096;
	mov.b32 	%r400, 4096;
$L__BB9_58:
	mul.wide.s32 	%rd52, %r400, 4;
	add.s64 	%rd36, %rd19, %rd52;
	// begin inline asm
	ld.global.nc.u32 %r86, [%rd36];
	// end inline asm
	mov.b32 	%f88, %r86;
	add.s64 	%rd37, %rd36, 1024;
	// begin inline asm
	ld.global.nc.u32 %r87, [%rd37];
	// end inline asm
	mov.b32 	%f89, %r87;
	add.s64 	%rd38, %rd36, 2048;
	// begin inline asm
	ld.global.nc.u32 %r88, [%rd38];
	// end inline asm
	mov.b32 	%f90, %r88;
	add.s64 	%rd39, %rd36, 3072;
	// begin inline asm
	ld.global.nc.u32 %r89, [%rd39];
	// end inline asm
	mov.b32 	%f91, %r89;
	add.s64 	%rd40, %rd36, 4096;
	// begin inline asm
	ld.global.nc.u32 %r90, [%rd40];
	// end inline asm
	mov.b32 	%f92, %r90;
	add.s64 	%rd41, %rd36, 5120;
	// begin inline asm
	ld.global.nc.u32 %r91, [%rd41];
	// end inline asm
	mov.b32 	%f93, %r91;
	add.s64 	%rd42, %rd36, 6144;
	// begin inline asm
	ld.global.nc.u32 %r92, [%rd42];
	// end inline asm
	mov.b32 	%f94, %r92;
	add.s64 	%rd43, %rd36, 7168;
	// begin inline asm
	ld.global.nc.u32 %r93, [%rd43];
	// end inline asm
	mov.b32 	%f95, %r93;
	add.s64 	%rd44, %rd36, 8192;
	// begin inline asm
	ld.global.nc.u32 %r94, [%rd44];
	// end inline asm
	mov.b32 	%f96, %r94;
	add.s64 	%rd45, %rd36, 9216;
	// begin inline asm
	ld.global.nc.u32 %r95, [%rd45];
	// end inline asm
	mov.b32 	%f97, %r95;
	add.s64 	%rd46, %rd36, 10240;
	// begin inline asm
	ld.global.nc.u32 %r96, [%rd46];
	// end inline asm
	mov.b32 	%f98, %r96;
	add.s64 	%rd47, %rd36, 11264;
	// begin inline asm
	ld.global.nc.u32 %r97, [%rd47];
	// end inline asm
	mov.b32 	%f99, %r97;
	add.s64 	%rd48, %rd36, 12288;
	// begin inline asm
	ld.global.nc.u32 %r98, [%rd48];
	// end inline asm
	mov.b32 	%f100, %r98;
	add.s64 	%rd49, %rd36, 13312;
	// begin inline asm
	ld.global.nc.u32 %r99, [%rd49];
	// end inline asm
	mov.b32 	%f101, %r99;
	add.s64 	%rd50, %rd36, 14336;
	// begin inline asm
	ld.global.nc.u32 %r100, [%rd50];
	// end inline asm
	mov.b32 	%f102, %r100;
	add.s64 	%rd51, %rd36, 15360;
	// begin inline asm
	ld.global.nc.u32 %r101, [%rd51];
	// end inline asm
	mov.b32 	%f103, %r101;
	setp.lt.f32 	%p20, %f443, %f88;
	selp.f32 	%f104, %f88, %f443, %p20;
	setp.lt.f32 	%p21, %f89, %f90;
	selp.f32 	%f105, %f90, %f89, %p21;
	setp.lt.f32 	%p22, %f91, %f92;
	selp.f32 	%f106, %f92, %f91, %p22;
	setp.lt.f32 	%p23, %f93, %f94;
	selp.f32 	%f107, %f94, %f93, %p23;
	setp.lt.f32 	%p24, %f95, %f96;
	selp.f32 	%f108, %f96, %f95, %p24;
	setp.lt.f32 	%p25, %f97, %f98;
	selp.f32 	%f109, %f98, %f97, %p25;
	setp.lt.f32 	%p26, %f99, %f100;
	selp.f32 	%f110, %f100, %f99, %p26;
	setp.lt.f32 	%p27, %f101, %f102;
	selp.f32 	%f111, %f102, %f101, %p27;
	setp.lt.f32 	%p28, %f104, %f105;
	selp.f32 	%f112, %f105, %f104, %p28;
	setp.lt.f32 	%p29, %f106, %f107;
	selp.f32 	%f113, %f107, %f106, %p29;
	setp.lt.f32 	%p30, %f108, %f109;
	selp.f32 	%f114, %f109, %f108, %p30;
	setp.lt.f32 	%p31, %f110, %f111;
	selp.f32 	%f115, %f111, %f110, %p31;
	setp.lt.f32 	%p32, %f112, %f113;
	selp.f32 	%f116, %f113, %f112, %p32;
	setp.lt.f32 	%p33, %f114, %f115;
	selp.f32 	%f117, %f115, %f114, %p33;
	setp.lt.f32 	%p34, %f116, %f117;
	selp.f32 	%f118, %f117, %f116, %p34;
	setp.lt.f32 	%p35, %f118, %f103;
	selp.f32 	%f443, %f103, %f118, %p35;
	sub.s32 	%r102, %r67, %r400;
	setp.lt.s32 	%p36, %r102, 4096;
	@%p36 bra 	$L__BB9_68;
	add.s32 	%r400, %r400, 4096;
	setp.le.s32 	%p37, %r400, %r47;
	@%p37 bra 	$L__BB9_58;
$L__BB9_60:
	setp.le.s32 	%p38, %r67, %r400;
	@%p38 bra 	$L__BB9_68;
	sub.s32 	%r51, %r67, %r400;
	setp.ge.s32 	%p39, %r46, %r51;
	@%p39 bra 	$L__BB9_68;
	not.b32 	%r103, %r46;
	add.s32 	%r104, %r67, %r103;
	sub.s32 	%r52, %r104, %r400;
	and.b32  	%r105, %r52, 768;
	setp.eq.s32 	%p40, %r105, 768;
	mov.u32 	%r404, %r46;
	@%p40 bra 	$L__BB9_65;
	add.s32 	%r402, %r46, %r400;
	shr.u32 	%r106, %r52, 8;
	add.s32 	%r107, %r106, 1;
	and.b32  	%r108, %r107, 3;
	neg.s32 	%r401, %r108;
	mov.u32 	%r404, %r46;
$L__BB9_64:
	.pragma "nounroll";
	mul.wide.u32 	%rd54, %r402, 4;
	add.s64 	%rd53, %rd16, %rd54;
	// begin inline asm
	ld.global.nc.u32 %r109, [%rd53];
	// end inline asm
	mov.b32 	%f120, %r109;
	setp.lt.f32 	%p41, %f443, %f120;
	selp.f32 	%f443, %f120, %f443, %p41;
	add.s32 	%r404, %r404, 256;
	add.s32 	%r402, %r402, 256;
	add.s32 	%r401, %r401, 1;
	setp.ne.s32 	%p42, %r401, 0;
	@%p42 bra 	$L__BB9_64;
$L__BB9_65:
	setp.lt.u32 	%p43, %r52, 768;
	@%p43 bra 	$L__BB9_68;
	cvt.u64.u32 	%rd55, %r404;
	cvt.u64.u32 	%rd56, %r400;
	add.s64 	%rd57, %rd55, %rd56;
	shl.b64 	%rd58, %rd57, 2;
	add.s64 	%rd59, %rd58, %rd16;
	add.s64 	%rd124, %rd59, 2048;
	add.s32 	%r405, %r404, %r400;
$L__BB9_67:
	mul.wide.u32 	%rd64, %r405, 4;
	add.s64 	%rd60, %rd16, %rd64;
	// begin inline asm
	ld.global.nc.u32 %r110, [%rd60];
	// end inline asm
	mov.b32 	%f121, %r110;
	setp.lt.f32 	%p44, %f443, %f121;
	selp.f32 	%f122, %f121, %f443, %p44;
	add.s64 	%rd61, %rd124, -1024;
	// begin inline asm
	ld.global.nc.u32 %r111, [%rd61];
	// end inline asm
	mov.b32 	%f123, %r111;
	setp.lt.f32 	%p45, %f122, %f123;
	selp.f32 	%f124, %f123, %f122, %p45;
	// begin inline asm
	ld.global.nc.u32 %r112, [%rd124];
	// end inline asm
	mov.b32 	%f125, %r112;
	setp.lt.f32 	%p46, %f124, %f125;
	selp.f32 	%f126, %f125, %f124, %p46;
	add.s64 	%rd63, %rd124, 1024;
	// begin inline asm
	ld.global.nc.u32 %r113, [%rd63];
	// end inline asm
	mov.b32 	%f127, %r113;
	setp.lt.f32 	%p47, %f126, %f127;
	selp.f32 	%f443, %f127, %f126, %p47;
	add.s32 	%r404, %r404, 1024;
	add.s64 	%rd124, %rd124, 4096;
	add.s32 	%r405, %r405, 1024;
	setp.lt.s32 	%p48, %r404, %r51;
	@%p48 bra 	$L__BB9_67;
$L__BB9_68:
	// begin inline asm
	mov.u32 %r114, %laneid;
	// end inline asm
	mov.b32 	%r116, %f443;
	mov.b32 	%r117, 1;
	mov.b32 	%r138, 31;
	mov.b32 	%r139, -1;
	// begin inline asm
	shfl.sync.down.b32 %r115, %r116, %r117, %r138, %r139;
	// end inline asm
	mov.b32 	%f128, %r115;
	setp.gt.s32 	%p49, %r114, 30;
	setp.lt.f32 	%p50, %f443, %f128;
	selp.f32 	%f129, %f128, %f443, %p50;
	selp.f32 	%f130, %f443, %f129, %p49;
	mov.b32 	%r121, %f130;
	mov.b32 	%r122, 2;
	// begin inline asm
	shfl.sync.down.b32 %r120, %r121, %r122, %r138, %r139;
	// end inline asm
	mov.b32 	%f131, %r120;
	setp.gt.s32 	%p51, %r114, 29;
	setp.lt.f32 	%p52, %f130, %f131;
	selp.f32 	%f132, %f131, %f130, %p52;
	selp.f32 	%f133, %f130, %f132, %p51;
	mov.b32 	%r126, %f133;
	mov.b32 	%r127, 4;
	// begin inline asm
	shfl.sync.down.b32 %r125, %r126, %r127, %r138, %r139;
	// end inline asm
	mov.b32 	%f134, %r125;
	setp.gt.s32 	%p53, %r114, 27;
	setp.lt.f32 	%p54, %f133, %f134;
	selp.f32 	%f135, %f134, %f133, %p54;
	selp.f32 	%f136, %f133, %f135, %p53;
	mov.b32 	%r131, %f136;
	mov.b32 	%r132, 8;
	// begin inline asm
	shfl.sync.down.b32 %r130, %r131, %r132, %r138, %r139;
	// end inline asm
	mov.b32 	%f137, %r130;
	setp.gt.s32 	%p55, %r114, 23;
	setp.lt.f32 	%p56, %f136, %f137;
	selp.f32 	%f138, %f137, %f136, %p56;
	selp.f32 	%f139, %f136, %f138, %p55;
	mov.b32 	%r136, %f139;
	mov.b32 	%r137, 16;
	// begin inline asm
	shfl.sync.down.b32 %r135, %r136, %r137, %r138, %r139;
	// end inline asm
	mov.b32 	%f140, %r135;
	setp.gt.s32 	%p57, %r114, 15;
	setp.lt.f32 	%p58, %f139, %f140;
	selp.f32 	%f54, %f140, %f139, %p58;
	selp.f32 	%f444, %f139, %f54, %p57;
	setp.ne.s32 	%p59, %r114, 0;
	@%p59 bra 	$L__BB9_70;
	shr.u32 	%r140, %r46, 3;
	and.b32  	%r141, %r140, 124;
	mov.u32 	%r142, _ZZN3cub18CUB_300001_SM_10006detail6reduce28DeviceReduceSingleTileKernelINS2_10policy_hubIfjN4cuda3__47maximumIfEEE10Policy1000EPfPdiS8_dfNS5_3std3__410__identityEEEvT0_T1_T2_T3_T4_T6_E12temp_storage;
	add.s32 	%r143, %r142, %r141;
	st.shared.f32 	[%r143+8], %f54;
$L__BB9_70:
	bar.sync 	0;
	setp.ne.s32 	%p60, %r46, 0;
	@%p60 bra 	$L__BB9_72;
	ld.shared.f32 	%f141, [_ZZN3cub18CUB_300001_SM_10006detail6reduce28DeviceReduceSingleTileKernelINS2_10policy_hubIfjN4cuda3__47maximumIfEEE10Policy1000EPfPdiS8_dfNS5_3std3__410__identityEEEvT0_T1_T2_T3_T4_T6_E12temp_storage+12];
	setp.lt.f32 	%p61, %f444, %f141;
	selp.f32 	%f142, %f141, %f444, %p61;
	ld.shared.f32 	%f143, [_ZZN3cub18CUB_300001_SM_10006detail6reduce28DeviceReduceSingleTileKernelINS2_10policy_hubIfjN4cuda3__47maximumIfEEE10Policy1000EPfPdiS8_dfNS5_3std3__410__identityEEEvT0_T1_T2_T3_T4_T6_E12temp_storage+16];
	setp.lt.f32 	%p62, %f142, %f143;
	selp.f32 	%f144, %f143, %f142, %p62;
	ld.shared.f32 	%f145, [_ZZN3cub18CUB_300001_SM_10006detail6reduce28DeviceReduceSingleTileKernelINS2_10policy_hubIfjN4cuda3__47maximumIfEEE10Policy1000EPfPdiS8_dfNS5_3std3__410__identityEEEvT0_T1_T2_T3_T4_T6_E12temp_storage+20];
	setp.lt.f32 	%p63, %f144, %f145;
	selp.f32 	%f146, %f145, %f144, %p63;
	ld.shared.f32 	%f147, [_ZZN3cub18CUB_300001_SM_10006detail6reduce28DeviceReduceSingleTileKernelINS2_10policy_hubIfjN4cuda3__47maximumIfEEE10Policy1000EPfPdiS8_dfNS5_3std3__410__identityEEEvT0_T1_T2_T3_T4_T6_E12temp_storage+24];
	setp.lt.f32 	%p64, %f146, %f147;
	selp.f32 	%f148, %f147, %f146, %p64;
	ld.shared.f32 	%f149, [_ZZN3cub18CUB_300001_SM_10006detail6reduce28DeviceReduceSingleTileKernelINS2_10policy_hubIfjN4cuda3__47maximumIfEEE10Policy1000EPfPdiS8_dfNS5_3std3__410__identityEEEvT0_T1_T2_T3_T4_T6_E12temp_storage+28];
	setp.lt.f32 	%p65, %f148, %f149;
	selp.f32 	%f150, %f149, %f148, %p65;
	ld.shared.f32 	%f151, [_ZZN3cub18CUB_300001_SM_10006detail6reduce28DeviceReduceSingleTileKernelINS2_10policy_hubIfjN4cuda3__47maximumIfEEE10Policy1000EPfPdiS8_dfNS5_3std3__410__identityEEEvT0_T1_T2_T3_T4_T6_E12temp_storage+32];
	setp.lt.f32 	%p66, %f150, %f151;
	selp.f32 	%f152, %f151, %f150, %p66;
	ld.shared.f32 	%f153, [_ZZN3cub18CUB_300001_SM_10006detail6reduce28DeviceReduceSingleTileKernelINS2_10policy_hubIfjN4cuda3__47maximumIfEEE10Policy1000EPfPdiS8_dfNS5_3std3__410__identityEEEvT0_T1_T2_T3_T4_T6_E12temp_storage+36];
	setp.lt.f32 	%p67, %f152, %f153;
	selp.f32 	%f444, %f153, %f152, %p67;
$L__BB9_72:
	mov.u32 	%r379, %tid.x;
	setp.ne.s32 	%p249, %r379, 0;
	@%p249 bra 	$L__BB9_74;
	cvt.rn.f32.f64 	%f416, %fd1;
	setp.gt.f32 	%p250, %f444, %f416;
	selp.f32 	%f417, %f444, %f416, %p250;
	cvt.f64.f32 	%fd2, %f417;
	st.global.f64 	[%rd1], %fd2;
$L__BB9_74:
	ret;

}
	// .globl	_ZN3cub18CUB_300001_SM_10006detail6reduce28DeviceReduceSingleTileKernelINS2_10policy_hubIfyN4cuda3__47maximumIfEEE10Policy1000EN6thrust24THRUST_300001_SM_1000_NS6detail15normal_iteratorINSC_10device_ptrIfEEEEPdyS8_df14absolute_valueEEvT0_T1_T2_T3_T4_T6_
.visible .entry _ZN3cub18CUB_300001_SM_10006detail6reduce28DeviceReduceSingleTileKernelINS2_10policy_hubIfyN4cuda3__47maximumIfEEE10Policy1000EN6thrust24THRUST_300001_SM_1000_NS6detail15normal_iteratorINSC_10device_ptrIfEEEEPdyS8_df14absolute_valueEEvT0_T1_T2_T3_T4_T6_(
	.param .align 8 .b8 _ZN3cub18CUB_300001_SM_10006detail6reduce28DeviceReduceSingleTileKernelINS2_10policy_hubIfyN4cuda3__47maximumIfEEE10Policy1000EN6thrust24THRUST_300001_SM_1000_NS6detail15normal_iteratorINSC_10device_ptrIfEEEEPdyS8_df14absolute_valueEEvT0_T1_T2_T3_T4_T6__param_0[8],
	.param .u64 .ptr .align 1 _ZN3cub18CUB_300001_SM_10006detail6reduce28DeviceReduceSingleTileKernelINS2_10policy_hubIfyN4cuda3__47maximumIfEEE10Policy1000EN6thrust24THRUST_300001_SM_1000_NS6detail15normal_iteratorINSC_10device_ptrIfEEEEPdyS8_df14absolute_valueEEvT0_T1_T2_T3_T4_T6__param_1,
	.param .u64 _ZN3cub18CUB_300001_SM_10006detail6reduce28DeviceReduceSingleTileKernelINS2_10policy_hubIfyN4cuda3__47maximumIfEEE10Policy1000EN6thrust24THRUST_300001_SM_1000_NS6detail15normal_iteratorINSC_10device_ptrIfEEEEPdyS8_df14absolute_valueEEvT0_T1_T2_T3_T4_T6__param_2,
	.param .align 1 .b8 _ZN3cub18CUB_300001_SM_10006detail6reduce28DeviceReduceSingleTileKernelINS2_10policy_hubIfyN4cuda3__47maximumIfEEE10Policy1000EN6thrust24THRUST_300001_SM_1000_NS6detail15normal_iteratorINSC_10device_ptrIfEEEEPdyS8_df14absolute_valueEEvT0_T1_T2_T3_T4_T6__param_3[1],
	.param .f64 _ZN3cub18CUB_300001_SM_10006detail6reduce28DeviceReduceSingleTileKernelINS2_10policy_hubIfyN4cuda3__47maximumIfEEE10Policy1000EN6thrust24THRUST_300001_SM_1000_NS6detail15normal_iteratorINSC_10device_ptrIfEEEEPdyS8_df14absolute_valueEEvT0_T1_T2_T3_T4_T6__param_4,
	.param .align 1 .b8 _ZN3cub18CUB_300001_SM_10006detail6reduce28DeviceReduceSingleTileKernelINS2_10policy_hubIfyN4cuda3__47maximumIfEEE10Policy1000EN6thrust24THRUST_300001_SM_1000_NS6detail15normal_iteratorINSC_10device_ptrIfEEEEPdyS8_df14absolute_valueEEvT0_T1_T2_T3_T4_T6__param_5[1]
)
.maxntid 256
.minnctapersm 1
{
	.reg .pred 	%p<276>;
	.reg .b32 	%r<171>;
	.reg .b32 	%f<523>;
	.reg .b64 	%rd<56>;
	.reg .b64 	%fd<3>;
	// demoted variable
	.shared .align 4 .b8 _ZZN3cub18CUB_300001_SM_10006detail6reduce28DeviceReduceSingleTileKernelINS2_10policy_hubIfyN4cuda3__47maximumIfEEE10Policy1000EN6thrust24THRUST_300001_SM_1000_NS6detail15normal_iteratorINSC_10device_ptrIfEEEEPdyS8_df14absolute_valueEEvT0_T1_T2_T3_T4_T6_E12temp_storage[44];
	ld.param.u64 	%rd18, [_ZN3cub18CUB_300001_SM_10006detail6reduce28DeviceReduceSingleTileKernelINS2_10policy_hubIfyN4cuda3__47maximumIfEEE10Policy1000EN6thrust24THRUST_300001_SM_1000_NS6detail15normal_iteratorINSC_10device_ptrIfEEEEPdyS8_df14absolute_valueEEvT0_T1_T2_T3_T4_T6__param_0];
	ld.param.u64 	%rd20, [_ZN3cub18CUB_300001_SM_10006detail6reduce28DeviceReduceSingleTileKernelINS2_10policy_hubIfyN4cuda3__47maximumIfEEE10Policy1000EN6thrust24THRUST_300001_SM_1000_NS6detail15normal_iteratorINSC_10device_ptrIfEEEEPdyS8_df14absolute_valueEEvT0_T1_T2_T3_T4_T6__param_1];
	ld.param.u64 	%rd19, [_ZN3cub18CUB_300001_SM_10006detail6reduce28DeviceReduceSingleTileKernelINS2_10policy_hubIfyN4cuda3__47maximumIfEEE10Policy1000EN6thrust24THRUST_300001_SM_1000_NS6detail15normal_iteratorINSC_10device_ptrIfEEEEPdyS8_df14absolute_valueEEvT0_T1_T2_T3_T4_T6__param_2];
	ld.param.f64 	%fd1, [_ZN3cub18CUB_300001_SM_10006detail6reduce28DeviceReduceSingleTileKernelINS2_10policy_hubIfyN4cuda3__47maximumIfEEE10Policy1000EN6thrust24THRUST_300001_SM_1000_NS6detail15normal_iteratorINSC_10device_ptrIfEEEEPdyS8_df14absolute_valueEEvT0_T1_T2_T3_T4_T6__param_4];
	cvta.to.global.u64 	%rd1, %rd20;
	setp.ne.s64 	%p1, %rd19, 0;
	@%p1 bra 	$L__BB10_3;
	mov.u32 	%r156, %tid.x;
	setp.ne.s32 	%p275, %r156, 0;
	@%p275 bra 	$L__BB10_51;
	st.global.f64 	[%rd1], %fd1;
	bra.uni 	$L__BB10_51;
$L__BB10_3:
	cvta.to.global.u64 	%rd2, %rd18;
	setp.gt.u64 	%p2, %rd19, 4095;
	@%p2 bra 	$L__BB10_28;
	cvt.u32.u64 	%r1, %rd19;
	mov.u32 	%r2, %tid.x;
	setp.ge.u32 	%p157, %r2, %r1;
	mov.f32 	%f510, 0f00000000;
	mov.u32 	%r160, %r2;
	@%p157 bra 	$L__BB10_6;
	mul.wide.u32 	%rd41, %r2, 4;
	add.s64 	%rd42, %rd2, %rd41;
	ld.global.f32 	%f309, [%rd42];
	setp.lt.f32 	%p158, %f309, 0f00000000;
	neg.f32 	%f310, %f309;
	selp.f32 	%f510, %f310, %f309, %p158;
	add.s32 	%r160, %r2, 256;
$L__BB10_6:
	setp.ge.u32 	%p159, %r160, %r1;
	@%p159 bra 	$L__BB10_19;
	not.b32 	%r83, %r160;
	add.s32 	%r84, %r83, %r1;
	shr.u32 	%r85, %r84, 8;
	add.s32 	%r5, %r85, 1;
	and.b32  	%r6, %r5, 15;
	setp.lt.u32 	%p160, %r84, 3840;
	@%p160 bra 	$L__BB10_10;
	and.b32  	%r86, %r5, 33554416;
	neg.s32 	%r158, %r86;
	mul.wide.u32 	%rd43, %r160, 4;
	add.s64 	%rd44, %rd43, %rd2;
	add.s64 	%rd51, %rd44, 8192;
$L__BB10_9:
	.pragma "nounroll";
	ld.global.f32 	%f312, [%rd51+-8192];
	setp.lt.f32 	%p161, %f312, 0f00000000;
	neg.f32 	%f313, %f312;
	selp.f32 	%f314, %f313, %f312, %p161;
	setp.lt.f32 	%p162, %f510, %f314;
	selp.f32 	%f315, %f314, %f510, %p162;
	ld.global.f32 	%f316, [%rd51+-7168];
	setp.lt.f32 	%p163, %f316, 0f00000000;
	neg.f32 	%f317, %f316;
	selp.f32 	%f318, %f317, %f316, %p163;
	setp.lt.f32 	%p164, %f315, %f318;
	selp.f32 	%f319, %f318, %f315, %p164;
	ld.global.f32 	%f320, [%rd51+-6144];
	setp.lt.f32 	%p165, %f320, 0f00000000;
	neg.f32 	%f321, %f320;
	selp.f32 	%f322, %f321, %f320, %p165;
	setp.lt.f32 	%p166, %f319, %f322;
	selp.f32 	%f323, %f322, %f319, %p166;
	ld.global.f32 	%f324, [%rd51+-5120];
	setp.lt.f32 	%p167, %f324, 0f00000000;
	neg.f32 	%f325, %f324;
	selp.f32 	%f326, %f325, %f324, %p167;
	setp.lt.f32 	%p168, %f323, %f326;
	selp.f32 	%f327, %f326, %f323, %p168;
	ld.global.f32 	%f328, [%rd51+-4096];
	setp.lt.f32 	%p169, %f328, 0f00000000;
	neg.f32 	%f329, %f328;
	selp.f32 	%f330, %f329, %f328, %p169;
	setp.lt.f32 	%p170, %f327, %f330;
	selp.f32 	%f331, %f330, %f327, %p170;
	ld.global.f32 	%f332, [%rd51+-3072];
	setp.lt.f32 	%p171, %f332, 0f00000000;
	neg.f32 	%f333, %f332;
	selp.f32 	%f334, %f333, %f332, %p171;
	setp.lt.f32 	%p172, %f331, %f334;
	selp.f32 	%f335, %f334, %f331, %p172;
	ld.global.f32 	%f336, [%rd51+-2048];
	setp.lt.f32 	%p173, %f336, 0f00000000;
	neg.f32 	%f337, %f336;
	selp.f32 	%f338, %f337, %f336, %p173;
	setp.lt.f32 	%p174, %f335, %f338;
	selp.f32 	%f339, %f338, %f335, %p174;
	ld.global.f32 	%f340, [%rd51+-1024];
	setp.lt.f32 	%p175, %f340, 0f00000000;
	neg.f32 	%f341, %f340;
	selp.f32 	%f342, %f341, %f340, %p175;
	setp.lt.f32 	%p176, %f339, %f342;
	selp.f32 	%f343, %f342, %f339, %p176;
	ld.global.f32 	%f344, [%rd51];
	setp.lt.f32 	%p177, %f344, 0f00000000;
	neg.f32 	%f345, %f344;
	selp.f32 	%f346, %f345, %f344, %p177;
	setp.lt.f32 	%p178, %f343, %f346;
	selp.f32 	%f347, %f346, %f343, %p178;
	ld.global.f32 	%f348, [%rd51+1024];
	setp.lt.f32 	%p179, %f348, 0f00000000;
	neg.f32 	%f349, %f348;
	selp.f32 	%f350, %f349, %f348, %p179;
	setp.lt.f32 	%p180, %f347, %f350;
	selp.f32 	%f351, %f350, %f347, %p180;
	ld.global.f32 	%f352, [%rd51+2048];
	setp.lt.f32 	%p181, %f352, 0f00000000;
	neg.f32 	%f353, %f352;
	selp.f32 	%f354, %f353, %f352, %p181;
	setp.lt.f32 	%p182, %f351, %f354;
	selp.f32 	%f355, %f354, %f351, %p182;
	ld.global.f32 	%f356, [%rd51+3072];
	setp.lt.f32 	%p183, %f356, 0f00000000;
	neg.f32 	%f357, %f356;
	selp.f32 	%f358, %f357, %f356, %p183;
	setp.lt.f32 	%p184, %f355, %f358;
	selp.f32 	%f359, %f358, %f355, %p184;
	ld.global.f32 	%f360, [%rd51+4096];
	setp.lt.f32 	%p185, %f360, 0f00000000;
	neg.f32 	%f361, %f360;
	selp.f32 	%f362, %f361, %f360, %p185;
	setp.lt.f32 	%p186, %f359, %f362;
	selp.f32 	%f363, %f362, %f359, %p186;
	ld.global.f32 	%f364, [%rd51+5120];
	setp.lt.f32 	%p187, %f364, 0f00000000;
	neg.f32 	%f365, %f364;
	selp.f32 	%f366, %f365, %f364, %p187;
	setp.lt.f32 	%p188, %f363, %f366;
	selp.f32 	%f367, %f366, %f363, %p188;
	ld.global.f32 	%f368, [%rd51+6144];
	setp.lt.f32 	%p189, %f368, 0f00000000;
	neg.f32 	%f369, %f368;
	selp.f32 	%f370, %f369, %f368, %p189;
	setp.lt.f32 	%p190, %f367, %f370;
	selp.f32 	%f371, %f370, %f367, %p190;
	ld.global.f32 	%f372, [%rd51+7168];
	setp.lt.f32 	%p191, %f372, 0f00000000;
	neg.f32 	%f373, %f372;
	selp.f32 	%f374, %f373, %f372, %p191;
	setp.lt.f32 	%p192, %f371, %f374;
	selp.f32 	%f510, %f374, %f371, %p192;
	add.s32 	%r160, %r160, 4096;
	add.s32 	%r158, %r158, 16;
	add.s64 	%rd51, %rd51, 16384;
	setp.ne.s32 	%p193, %r158, 0;
	@%p193 bra 	$L__BB10_9;
$L__BB10_10:
	setp.eq.s32 	%p194, %r6, 0;
	@%p194 bra 	$L__BB10_19;
	and.b32  	%r13, %r5, 7;
	setp.lt.u32 	%p195, %r6, 8;
	@%p195 bra 	$L__BB10_13;
	mul.wide.s32 	%rd45, %r160, 4;
	add.s64 	%rd46, %rd2, %rd45;
	ld.global.f32 	%f376, [%rd46];
	setp.lt.f32 	%p196, %f376, 0f00000000;
	neg.f32 	%f377, %f376;
	selp.f32 	%f378, %f377, %f376, %p196;
	setp.lt.f32 	%p197, %f510, %f378;
	selp.f32 	%f379, %f378, %f510, %p197;
	ld.global.f32 	%f380, [%rd46+1024];
	setp.lt.f32 	%p198, %f380, 0f00000000;
	neg.f32 	%f381, %f380;
	selp.f32 	%f382, %f381, %f380, %p198;
	setp.lt.f32 	%p199, %f379, %f382;
	selp.f32 	%f383, %f382, %f379, %p199;
	ld.global.f32 	%f384, [%rd46+2048];
	setp.lt.f32 	%p200, %f384, 0f00000000;
	neg.f32 	%f385, %f384;
	selp.f32 	%f386, %f385, %f384, %p200;
	setp.lt.f32 	%p201, %f383, %f386;
	selp.f32 	%f387, %f386, %f383, %p201;
	ld.global.f32 	%f388, [%rd46+3072];
	setp.lt.f32 	%p202, %f388, 0f00000000;
	neg.f32 	%f389, %f388;
	selp.f32 	%f390, %f389, %f388, %p202;
	setp.lt.f32 	%p203, %f387, %f390;
	selp.f32 	%f391, %f390, %f387, %p203;
	ld.global.f32 	%f392, [%rd46+4096];
	setp.lt.f32 	%p204, %f392, 0f00000000;
	neg.f32 	%f393, %f392;
	selp.f32 	%f394, %f393, %f392, %p204;
	setp.lt.f32 	%p205, %f391, %f394;
	selp.f32 	%f395, %f394, %f391, %p205;
	ld.global.f32 	%f396, [%rd46+5120];
	setp.lt.f32 	%p206, %f396, 0f00000000;
	neg.f32 	%f397, %f396;
	selp.f32 	%f398, %f397, %f396, %p206;
	setp.lt.f32 	%p207, %f395, %f398;
	selp.f32 	%f399, %f398, %f395, %p207;
	ld.global.f32 	%f400, [%rd46+6144];
	setp.lt.f32 	%p208, %f400, 0f00000000;
	neg.f32 	%f401, %f400;
	selp.f32 	%f402, %f401, %f400, %p208;
	setp.lt.f32 	%p209, %f399, %f402;
	selp.f32 	%f403, %f402, %f399, %p209;
	ld.global.f32 	%f404, [%rd46+7168];
	setp.lt.f32 	%p210, %f404, 0f00000000;
	neg.f32 	%f405, %f404;
	selp.f32 	%f406, %f405, %f404, %p210;
	setp.lt.f32 	%p211, %f403, %f406;
	selp.f32 	%f510, %f406, %f403, %p211;
	add.s32 	%r160, %r160, 2048;
$L__BB10_13:
	setp.eq.s32 	%p212, %r13, 0;
	@%p212 bra 	$L__BB10_19;
	and.b32  	%r16, %r5, 3;
	setp.lt.u32 	%p213, %r13, 4;
	@%p213 bra 	$L__BB10_16;
	mul.wide.s32 	%rd47, %r160, 4;
	add.s64 	%rd48, %rd2, %rd47;
	ld.global.f32 	%f408, [%rd48];
	setp.lt.f32 	%p214, %f408, 0f00000000;
	neg.f32 	%f409, %f408;
	selp.f32 	%f410, %f409, %f408, %p214;
	setp.lt.f32 	%p215, %f510, %f410;
	selp.f32 	%f411, %f410, %f510, %p215;
	ld.global.f32 	%f412, [%rd48+1024];
	setp.lt.f32 	%p216, %f412, 0f00000000;
	neg.f32 	%f413, %f412;
	selp.f32 	%f414, %f413, %f412, %p216;
	setp.lt.f32 	%p217, %f411, %f414;
	selp.f32 	%f415, %f414, %f411, %p217;
	ld.global.f32 	%f416, [%rd48+2048];
	setp.lt.f32 	%p218, %f416, 0f00000000;
	neg.f32 	%f417, %f416;
	selp.f32 	%f418, %f417, %f416, %p218;
	setp.lt.f32 	%p219, %f415, %f418;
	selp.f32 	%f419, %f418, %f415, %p219;
	ld.global.f32 	%f420, [%rd48+3072];
	setp.lt.f32 	%p220, %f420, 0f00000000;
	neg.f32 	%f421, %f420;
	selp.f32 	%f422, %f421, %f420, %p220;
	setp.lt.f32 	%p221, %f419, %f422;
	selp.f32 	%f510, %f422, %f419, %p221;
	add.s32 	%r160, %r160, 1024;
$L__BB10_16:
	setp.eq.s32 	%p222, %r16, 0;
	@%p222 bra 	$L__BB10_19;
	neg.s32 	%r163, %r16;
$L__BB10_18:
	.pragma "nounroll";
	mul.wide.s32 	%rd49, %r160, 4;
	add.s64 	%rd50, %rd2, %rd49;
	ld.global.f32 	%f423, [%rd50];
	setp.lt.f32 	%p223, %f423, 0f00000000;
	neg.f32 	%f424, %f423;
	selp.f32 	%f425, %f424, %f423, %p223;
	setp.lt.f32 	%p224, %f510, %f425;
	selp.f32 	%f510, %f425, %f510, %p224;
	add.s32 	%r160, %r160, 256;
	add.s32 	%r163, %r163, 1;
	setp.ne.s32 	%p225, %r163, 0;
	@%p225 bra 	$L__BB10_18;
$L__BB10_19:
	setp.lt.u64 	%p226, %rd19, 256;
	@%p226 bra 	$L__BB10_24;
	// begin inline asm
	mov.u32 %r125, %laneid;
	// end inline asm
	mov.b32 	%r127, %f510;
	mov.b32 	%r128, 1;
	mov.b32 	%r149, 31;
	mov.b32 	%r150, -1;
	// begin inline asm
	shfl.sync.down.b32 %r126, %r127, %r128, %r149, %r150;
	// end inline asm
	mov.b32 	%f473, %r126;
	setp.gt.s32 	%p254, %r125, 30;
	setp.lt.f32 	%p255, %f510, %f473;
	selp.f32 	%f474, %f473, %f510, %p255;
	selp.f32 	%f475, %f510, %f474, %p254;
	mov.b32 	%r132, %f475;
	mov.b32 	%r133, 2;
	// begin inline asm
	shfl.sync.down.b32 %r131, %r132, %r133, %r149, %r150;
	// end inline asm
	mov.b32 	%f476, %r131;
	setp.gt.s32 	%p256, %r125, 29;
	setp.lt.f32 	%p257, %f475, %f476;
	selp.f32 	%f477, %f476, %f475, %p257;
	selp.f32 	%f478, %f475, %f477, %p256;
	mov.b32 	%r137, %f478;
	mov.b32 	%r138, 4;
	// begin inline asm
	shfl.sync.down.b32 %r136, %r137, %r138, %r149, %r150;
	// end inline asm
	mov.b32 	%f479, %r136;
	setp.gt.s32 	%p258, %r125, 27;
	setp.lt.f32 	%p259, %f478, %f479;
	selp.f32 	%f480, %f479, %f478, %p259;
	selp.f32 	%f481, %f478, %f480, %p258;
	mov.b32 	%r142, %f481;
	mov.b32 	%r143, 8;
	// begin inline asm
	shfl.sync.down.b32 %r141, %r142, %r143, %r149, %r150;
	// end inline asm
	mov.b32 	%f482, %r141;
	setp.gt.s32 	%p260, %r125, 23;
	setp.lt.f32 	%p261, %f481, %f482;
	selp.f32 	%f483, %f482, %f481, %p261;
	selp.f32 	%f484, %f481, %f483, %p260;
	mov.b32 	%r147, %f484;
	mov.b32 	%r148, 16;
	// begin inline asm
	shfl.sync.down.b32 %r146, %r147, %r148, %r149, %r150;
	// end inline asm
	mov.b32 	%f485, %r146;
	setp.gt.s32 	%p262, %r125, 15;
	setp.lt.f32 	%p263, %f484, %f485;
	selp.f32 	%f16, %f485, %f484, %p263;
	selp.f32 	%f522, %f484, %f16, %p262;
	setp.ne.s32 	%p264, %r125, 0;
	@%p264 bra 	$L__BB10_22;
	shr.u32 	%r151, %r2, 3;
	and.b32  	%r152, %r151, 124;
	mov.u32 	%r153, _ZZN3cub18CUB_300001_SM_10006detail6reduce28DeviceReduceSingleTileKernelINS2_10policy_hubIfyN4cuda3__47maximumIfEEE10Policy1000EN6thrust24THRUST_300001_SM_1000_NS6detail15normal_iteratorINSC_10device_ptrIfEEEEPdyS8_df14absolute_valueEEvT0_T1_T2_T3_T4_T6_E12temp_storage;
	add.s32 	%r154, %r153, %r152;
	st.shared.f32 	[%r154+8], %f16;
$L__BB10_22:
	bar.sync 	0;
	setp.ne.s32 	%p265, %r2, 0;
	@%p265 bra 	$L__BB10_49;
	ld.shared.f32 	%f486, [_ZZN3cub18CUB_300001_SM_10006detail6reduce28DeviceReduceSingleTileKernelINS2_10policy_hubIfyN4cuda3__47maximumIfEEE10Policy1000EN6thrust24THRUST_300001_SM_1000_NS6detail15normal_iteratorINSC_10device_ptrIfEEEEPdyS8_df14absolute_valueEEvT0_T1_T2_T3_T4_T6_E12temp_storage+12];
	setp.lt.f32 	%p266, %f522, %f486;
	selp.f32 	%f487, %f486, %f522, %p266;
	ld.shared.f32 	%f488, [_ZZN3cub18CUB_300001_SM_10006detail6reduce28DeviceReduceSingleTileKernelINS2_10policy_hubIfyN4cuda3__47maximumIfEEE10Policy1000EN6thrust24THRUST_300001_SM_1000_NS6detail15normal_iteratorINSC_10device_ptrIfEEEEPdyS8_df14absolute_valueEEvT0_T1_T2_T3_T4_T6_E12temp_storage+16];
	setp.lt.f32 	%p267, %f487, %f488;
	selp.f32 	%f489, %f488, %f487, %p267;
	ld.shared.f32 	%f490, [_ZZN3cub18CUB_300001_SM_10006detail6reduce28DeviceReduceSingleTileKernelINS2_10policy_hubIfyN4cuda3__47maximumIfEEE10Policy1000EN6thrust24THRUST_300001_SM_1000_NS6detail15normal_iteratorINSC_10device_ptrIfEEEEPdyS8_df14absolute_valueEEvT0_T1_T2_T3_T4_T6_E12temp_storage+20];
	setp.lt.f32 	%p268, %f489, %f490;
	selp.f32 	%f491, %f490, %f489, %p268;
	ld.shared.f32 	%f492, [_ZZN3cub18CUB_300001_SM_10006detail6reduce28DeviceReduceSingleTileKernelINS2_10policy_hubIfyN4cuda3__47maximumIfEEE10Policy1000EN6thrust24THRUST_300001_SM_1000_NS6detail15normal_iteratorINSC_10device_ptrIfEEEEPdyS8_df14absolute_valueEEvT0_T1_T2_T3_T4_T6_E12temp_storage+24];
	setp.lt.f32 	%p269, %f491, %f492;
	selp.f32 	%f493, %f492, %f491, %p269;
	ld.shared.f32 	%f494, [_ZZN3cub18CUB_300001_SM_10006detail6reduce28DeviceReduceSingleTileKernelINS2_10policy_hubIfyN4cuda3__47maximumIfEEE10Policy1000EN6thrust24THRUST_300001_SM_1000_NS6detail15normal_iteratorINSC_10device_ptrIfEEEEPdyS8_df14absolute_valueEEvT0_T1_T2_T3_T4_T6_E12temp_storage+28];
	setp.lt.f32 	%p270, %f493, %f494;
	selp.f32 	%f495, %f494, %f493, %p270;
	ld.shared.f32 	%f496, [_ZZN3cub18CUB_300001_SM_10006detail6reduce28DeviceReduceSingleTileKernelINS2_10policy_hubIfyN4cuda3__47maximumIfEEE10Policy1000EN6thrust24THRUST_300001_SM_1000_NS6detail15normal_iteratorINSC_10device_ptrIfEEEEPdyS8_df14absolute_valueEEvT0_T1_T2_T3_T4_T6_E12temp_storage+32];
	setp.lt.f32 	%p271, %f495, %f496;
	selp.f32 	%f497, %f496, %f495, %p271;
	ld.shared.f32 	%f498, [_ZZN3cub18CUB_300001_SM_10006detail6reduce28DeviceReduceSingleTileKernelINS2_10policy_hubIfyN4cuda3__47maximumIfEEE10Policy1000EN6thrust24THRUST_300001_SM_1000_NS6detail15normal_iteratorINSC_10device_ptrIfEEEEPdyS8_df14absolute_valueEEvT0_T1_T2_T3_T4_T6_E12temp_storage+36];
	setp.lt.f32 	%p272, %f497, %f498;
	selp.f32 	%f522, %f498, %f497, %p272;
	bra.uni 	$L__BB10_49;
$L__BB10_24:
	// begin inline asm
	mov.u32 %r87, %laneid;
	// end inline asm
	and.b32  	%r113, %r2, 992;
	add.s32 	%r114, %r113, 32;
	setp.gt.u32 	%p227, %r114, %r1;
	not.b32 	%r115, %r113;
	add.s32 	%r116, %r1, %r115;
	selp.b32 	%r111, %r116, 31, %p227;
	mov.b32 	%r89, %f510;
	mov.b32 	%r90, 1;
	mov.b32 	%r112, -1;
	// begin inline asm
	shfl.sync.down.b32 %r88, %r89, %r90, %r111, %r112;
	// end inline asm
	mov.b32 	%f426, %r88;
	setp.lt.s32 	%p228, %r87, %r111;
	setp.lt.f32 	%p229, %f510, %f426;
	selp.f32 	%f427, %f426, %f510, %p229;
	selp.f32 	%f428, %f427, %f510, %p228;
	mov.b32 	%r94, %f428;
	mov.b32 	%r95, 2;
	// begin inline asm
	shfl.sync.down.b32 %r93, %r94, %r95, %r111, %r112;
	// end inline asm
	mov.b32 	%f429, %r93;
	add.s32 	%r117, %r87, 2;
	setp.gt.s32 	%p230, %r117, %r111;
	setp.lt.f32 	%p231, %f428, %f429;
	selp.f32 	%f430, %f429, %f428, %p231;
	selp.f32 	%f431, %f428, %f430, %p230;
	mov.b32 	%r99, %f431;
	mov.b32 	%r100, 4;
	// begin inline asm
	shfl.sync.down.b32 %r98, %r99, %r100, %r111, %r112;
	// end inline asm
	mov.b32 	%f432, %r98;
	add.s32 	%r118, %r87, 4;
	setp.gt.s32 	%p232, %r118, %r111;
	setp.lt.f32 	%p233, %f431, %f432;
	selp.f32 	%f433, %f432, %f431, %p233;
	selp.f32 	%f434, %f431, %f433, %p232;
	mov.b32 	%r104, %f434;
	mov.b32 	%r105, 8;
	// begin inline asm
	shfl.sync.down.b32 %r103, %r104, %r105, %r111, %r112;
	// end inline asm
	mov.b32 	%f435, %r103;
	add.s32 	%r119, %r87, 8;
	setp.gt.s32 	%p234, %r119, %r111;
	setp.lt.f32 	%p235, %f434, %f435;
	selp.f32 	%f436, %f435, %f434, %p235;
	selp.f32 	%f437, %f434, %f436, %p234;
	mov.b32 	%r109, %f437;
	mov.b32 	%r110, 16;
	// begin inline asm
	shfl.sync.down.b32 %r108, %r109, %r110, %r111, %r112;
	// end inline asm
	mov.b32 	%f438, %r108;
	add.s32 	%r120, %r87, 16;
	setp.gt.s32 	%p236, %r120, %r111;
	setp.lt.f32 	%p237, %f437, %f438;
	selp.f32 	%f439, %f438, %f437, %p237;
	selp.f32 	%f522, %f437, %f439, %p236;
	setp.ne.s32 	%p238, %r87, 0;
	@%p238 bra 	$L__BB10_26;
	shr.u32 	%r121, %r2, 3;
	and.b32  	%r122, %r121, 124;
	mov.u32 	%r123, _ZZN3cub18CUB_300001_SM_10006detail6reduce28DeviceReduceSingleTileKernelINS2_10policy_hubIfyN4cuda3__47maximumIfEEE10Policy1000EN6thrust24THRUST_300001_SM_1000_NS6detail15normal_iteratorINSC_10device_ptrIfEEEEPdyS8_df14absolute_valueEEvT0_T1_T2_T3_T4_T6_E12temp_storage;
	add.s32 	%r124, %r123, %r122;
	st.shared.f32 	[%r124+8], %f522;
$L__BB10_26:
	bar.sync 	0;
	setp.ne.s32 	%p239, %r2, 0;
	@%p239 bra 	$L__BB10_49;
	setp.gt.u64 	%p240, %rd19, 32;
	ld.shared.f32 	%f440, [_ZZN3cub18CUB_300001_SM_10006detail6reduce28DeviceReduceSingleTileKernelINS2_10policy_hubIfyN4cuda3__47maximumIfEEE10Policy1000EN6thrust24THRUST_300001_SM_1000_NS6detail15normal_iteratorINSC_10device_ptrIfEEEEPdyS8_df14absolute_valueEEvT0_T1_T2_T3_T4_T6_E12temp_storage+12];
	setp.lt.f32 	%p241, %f522, %f440;
	selp.f32 	%f442, %f440, %f522, %p241;
	selp.f32 	%f443, %f442, %f522, %p240;
	setp.gt.u64 	%p242, %rd19, 64;
	ld.shared.f32 	%f445, [_ZZN3cub18CUB_300001_SM_10006detail6reduce28DeviceReduceSingleTileKernelINS2_10policy_hubIfyN4cuda3__47maximumIfEEE10Policy1000EN6thrust24THRUST_300001_SM_1000_NS6detail15normal_iteratorINSC_10device_ptrIfEEEEPdyS8_df14absolute_valueEEvT0_T1_T2_T3_T4_T6_E12temp_storage+16];
	setp.lt.f32 	%p243, %f443, %f445;
	selp.f32 	%f447, %f445, %f443, %p243;
	selp.f32 	%f448, %f447, %f443, %p242;
	setp.gt.u64 	%p244, %rd19, 96;
	ld.shared.f32 	%f450, [_ZZN3cub18CUB_300001_SM_10006detail6reduce28DeviceReduceSingleTileKernelINS2_10policy_hubIfyN4cuda3__47maximumIfEEE10Policy1000EN6thrust24THRUST_300001_SM_1000_NS6detail15normal_iteratorINSC_10device_ptrIfEEEEPdyS8_df14absolute_valueEEvT0_T1_T2_T3_T4_T6_E12temp_storage+20];
	setp.lt.f32 	%p245, %f448, %f450;
	selp.f32 	%f452, %f450, %f448, %p245;
	selp.f32 	%f453, %f452, %f448, %p244;
	setp.gt.u64 	%p246, %rd19, 128;
	ld.shared.f32 	%f455, [_ZZN3cub18CUB_300001_SM_10006detail6reduce28DeviceReduceSingleTileKernelINS2_10policy_hubIfyN4cuda3__47maximumIfEEE10Policy1000EN6thrust24THRUST_300001_SM_1000_NS6detail15normal_iteratorINSC_10device_ptrIfEEEEPdyS8_df14absolute_valueEEvT0_T1_T2_T3_T4_T6_E12temp_storage+24];
	setp.lt.f32 	%p247, %f453, %f455;
	selp.f32 	%f457, %f455, %f453, %p247;
	selp.f32 	%f458, %f457, %f453, %p246;
	setp.gt.u64 	%p248, %rd19, 160;
	ld.shared.f32 	%f460, [_ZZN3cub18CUB_300001_SM_10006detail6reduce28DeviceReduceSingleTileKernelINS2_10policy_hubIfyN4cuda3__47maximumIfEEE10Policy1000EN6thrust24THRUST_300001_SM_1000_NS6detail15normal_iteratorINSC_10device_ptrIfEEEEPdyS8_df14absolute_valueEEvT0_T1_T2_T3_T4_T6_E12temp_storage+28];
	setp.lt.f32 	%p249, %f458, %f460;
	selp.f32 	%f462, %f460, %f458, %p249;
	selp.f32 	%f463, %f462, %f458, %p248;
	setp.gt.u64 	%p250, %rd19, 192;
	ld.shared.f32 	%f465, [_ZZN3cub18CUB_300001_SM_10006detail6reduce28DeviceReduceSingleTileKernelINS2_10policy_hubIfyN4cuda3__47maximumIfEEE10Policy1000EN6thrust24THRUST_300001_SM_1000_NS6detail15normal_iteratorINSC_10device_ptrIfEEEEPdyS8_df14absolute_valueEEvT0_T1_T2_T3_T4_T6_E12temp_storage+32];
	setp.lt.f32 	%p251, %f463, %f465;
	selp.f32 	%f467, %f465, %f463, %p251;
	selp.f32 	%f468, %f467, %f463, %p250;
	setp.gt.u64 	%p252, %rd19, 224;
	ld.shared.f32 	%f470, [_ZZN3cub18CUB_300001_SM_10006detail6reduce28DeviceReduceSingleTileKernelINS2_10policy_hubIfyN4cuda3__47maximumIfEEE10Policy1000EN6thrust24THRUST_300001_SM_1000_NS6detail15normal_iteratorINSC_10device_ptrIfEEEEPdyS8_df14absolute_valueEEvT0_T1_T2_T3_T4_T6_E12temp_storage+36];
	setp.lt.f32 	%p253, %f468, %f470;
	selp.f32 	%f472, %f470, %f468, %p253;
	selp.f32 	%f522, %f472, %f468, %p252;
	bra.uni 	$L__BB10_49;
$L__BB10_28:
	mov.u32 	%r24, %tid.x;
	cvt.u64.u32 	%rd6, %r24;
	mul.wide.u32 	%rd22, %r24, 4;
	add.s64 	%rd7, %rd2, %rd22;
	ld.global.f32 	%f42, [%rd7];
	setp.lt.f32 	%p3, %f42, 0f00000000;
	neg.f32 	%f43, %f42;
	selp.f32 	%f44, %f43, %f42, %p3;
	ld.global.f32 	%f45, [%rd7+1024];
	setp.lt.f32 	%p4, %f45, 0f00000000;
	neg.f32 	%f46, %f45;
	selp.f32 	%f47, %f46, %f45, %p4;
	ld.global.f32 	%f48, [%rd7+2048];
	setp.lt.f32 	%p5, %f48, 0f00000000;
	neg.f32 	%f49, %f48;
	selp.f32 	%f50, %f49, %f48, %p5;
	ld.global.f32 	%f51, [%rd7+3072];
	setp.lt.f32 	%p6, %f51, 0f00000000;
	neg.f32 	%f52, %f51;
	selp.f32 	%f53, %f52, %f51, %p6;
	ld.global.f32 	%f54, [%rd7+4096];
	setp.lt.f32 	%p7, %f54, 0f00000000;
	neg.f32 	%f55, %f54;
	selp.f32 	%f56, %f55, %f54, %p7;
	ld.global.f32 	%f57, [%rd7+5120];
	setp.lt.f32 	%p8, %f57, 0f00000000;
	neg.f32 	%f58, %f57;
	selp.f32 	%f59, %f58, %f57, %p8;
	ld.global.f32 	%f60, [%rd7+6144];
	setp.lt.f32 	%p9, %f60, 0f00000000;
	neg.f32 	%f61, %f60;
	selp.f32 	%f62, %f61, %f60, %p9;
	ld.global.f32 	%f63, [%rd7+7168];
	setp.lt.f32 	%p10, %f63, 0f00000000;
	neg.f32 	%f64, %f63;
	selp.f32 	%f65, %f64, %f63, %p10;
	ld.global.f32 	%f66, [%rd7+8192];
	setp.lt.f32 	%p11, %f66, 0f00000000;
	neg.f32 	%f67, %f66;
	selp.f32 	%f68, %f67, %f66, %p11;
	ld.global.f32 	%f69, [%rd7+9216];
	setp.lt.f32 	%p12, %f69, 0f00000000;
	neg.f32 	%f70, %f69;
	selp.f32 	%f71, %f70, %f69, %p12;
	ld.global.f32 	%f72, [%rd7+10240];
	setp.lt.f32 	%p13, %f72, 0f00000000;
	neg.f32 	%f73, %f72;
	selp.f32 	%f74, %f73, %f72, %p13;
	ld.global.f32 	%f75, [%rd7+11264];
	setp.lt.f32 	%p14, %f75, 0f00000000;
	neg.f32 	%f76, %f75;
	selp.f32 	%f77, %f76, %f75, %p14;
	ld.global.f32 	%f78, [%rd7+12288];
	setp.lt.f32 	%p15, %f78, 0f00000000;
	neg.f32 	%f79, %f78;
	selp.f32 	%f80, %f79, %f78, %p15;
	ld.global.f32 	%f81, [%rd7+13312];
	setp.lt.f32 	%p16, %f81, 0f00000000;
	neg.f32 	%f82, %f81;
	selp.f32 	%f83, %f82, %f81, %p16;
	ld.global.f32 	%f84, [%rd7+14336];
	setp.lt.f32 	%p17, %f84, 0f00000000;
	neg.f32 	%f85, %f84;
	selp.f32 	%f86, %f85, %f84, %p17;
	ld.global.f32 	%f87, [%rd7+15360];
	setp.lt.f32 	%p18, %f87, 0f00000000;
	neg.f32 	%f88, %f87;
	selp.f32 	%f89, %f88, %f87, %p18;
	setp.lt.f32 	%p19, %f44, %f47;
	selp.f32 	%f90, %f47, %f44, %p19;
	setp.lt.f32 	%p20, %f50, %f53;
	selp.f32 	%f91, %f53, %f50, %p20;
	setp.lt.f32 	%p21, %f56, %f59;
	selp.f32 	%f92, %f59, %f56, %p21;
	setp.lt.f32 	%p22, %f62, %f65;
	selp.f32 	%f93, %f65, %f62, %p22;
	setp.lt.f32 	%p23, %f68, %f71;
	selp.f32 	%f94, %f71, %f68, %p23;
	setp.lt.f32 	%p24, %f74, %f77;
	selp.f32 	%f95, %f77, %f74, %p24;
	setp.lt.f32 	%p25, %f80, %f83;
	selp.f32 	%f96, %f83, %f80, %p25;
	setp.lt.f32 	%p26, %f86, %f89;
	selp.f32 	%f97, %f89, %f86, %p26;
	setp.lt.f32 	%p27, %f90, %f91;
	selp.f32 	%f98, %f91, %f90, %p27;
	setp.lt.f32 	%p28, %f92, %f93;
	selp.f32 	%f99, %f93, %f92, %p28;
	setp.lt.f32 	%p29, %f94, %f95;
	selp.f32 	%f100, %f95, %f94, %p29;
	setp.lt.f32 	%p30, %f96, %f97;
	selp.f32 	%f101, %f97, %f96, %p30;
	setp.lt.f32 	%p31, %f98, %f99;
	selp.f32 	%f102, %f99, %f98, %p31;
	setp.lt.f32 	%p32, %f100, %f101;
	selp.f32 	%f103, %f101, %f100, %p32;
	setp.lt.f32 	%p33, %f102, %f103;
	selp.f32 	%f521, %f103, %f102, %p33;
	add.s64 	%rd8, %rd19, -4096;
	setp.lt.u64 	%p34, %rd8, 4096;
	mov.b64 	%rd53, 4096;
	@%p34 bra 	$L__BB10_32;
	mov.b64 	%rd53, 4096;
$L__BB10_30:
	shl.b64 	%rd24, %rd53, 2;
	add.s64 	%rd25, %rd7, %rd24;
	ld.global.f32 	%f104, [%rd25];
	setp.lt.f32 	%p35, %f104, 0f00000000;
	neg.f32 	%f105, %f104;
	selp.f32 	%f106, %f105, %f104, %p35;
	ld.global.f32 	%f107, [%rd25+1024];
	setp.lt.f32 	%p36, %f107, 0f00000000;
	neg.f32 	%f108, %f107;
	selp.f32 	%f109, %f108, %f107, %p36;
	ld.global.f32 	%f110, [%rd25+2048];
	setp.lt.f32 	%p37, %f110, 0f00000000;
	neg.f32 	%f111, %f110;
	selp.f32 	%f112, %f111, %f110, %p37;
	ld.global.f32 	%f113, [%rd25+3072];
	setp.lt.f32 	%p38, %f113, 0f00000000;
	neg.f32 	%f114, %f113;
	selp.f32 	%f115, %f114, %f113, %p38;
	ld.global.f32 	%f116, [%rd25+4096];
	setp.lt.f32 	%p39, %f116, 0f00000000;
	neg.f32 	%f117, %f116;
	selp.f32 	%f118, %f117, %f116, %p39;
	ld.global.f32 	%f119, [%rd25+5120];
	setp.lt.f32 	%p40, %f119, 0f00000000;
	neg.f32 	%f120, %f119;
	selp.f32 	%f121, %f120, %f119, %p40;
	ld.global.f32 	%f122, [%rd25+6144];
	setp.lt.f32 	%p41, %f122, 0f00000000;
	neg.f32 	%f123, %f122;
	selp.f32 	%f124, %f123, %f122, %p41;
	ld.global.f32 	%f125, [%rd25+7168];
	setp.lt.f32 	%p42, %f125, 0f00000000;
	neg.f32 	%f126, %f125;
	selp.f32 	%f127, %f126, %f125, %p42;
	ld.global.f32 	%f128, [%rd25+8192];
	setp.lt.f32 	%p43, %f128, 0f00000000;
	neg.f32 	%f129, %f128;
	selp.f32 	%f130, %f129, %f128, %p43;
	ld.global.f32 	%f131, [%rd25+9216];
	setp.lt.f32 	%p44, %f131, 0f00000000;
	neg.f32 	%f132, %f131;
	selp.f32 	%f133, %f132, %f131, %p44;
	ld.global.f32 	%f134, [%rd25+10240];
	setp.lt.f32 	%p45, %f134, 0f00000000;
	neg.f32 	%f135, %f134;
	selp.f32 	%f136, %f135, %f134, %p45;
	ld.global.f32 	%f137, [%rd25+11264];
	setp.lt.f32 	%p46, %f137, 0f00000000;
	neg.f32 	%f138, %f137;
	selp.f32 	%f139, %f138, %f137, %p46;
	ld.global.f32 	%f140, [%rd25+12288];
	setp.lt.f32 	%p47, %f140, 0f00000000;
	neg.f32 	%f141, %f140;
	selp.f32 	%f142, %f141, %f140, %p47;
	ld.global.f32 	%f143, [%rd25+13312];
	setp.lt.f32 	%p48, %f143, 0f00000000;
	neg.f32 	%f144, %f143;
	selp.f32 	%f145, %f144, %f143, %p48;
	ld.global.f32 	%f146, [%rd25+14336];
	setp.lt.f32 	%p49, %f146, 0f00000000;
	neg.f32 	%f147, %f146;
	selp.f32 	%f148, %f147, %f146, %p49;
	ld.global.f32 	%f149, [%rd25+15360];
	setp.lt.f32 	%p50, %f149, 0f00000000;
	neg.f32 	%f150, %f149;
	selp.f32 	%f151, %f150, %f149, %p50;
	setp.lt.f32 	%p51, %f521, %f106;
	selp.f32 	%f152, %f106, %f521, %p51;
	setp.lt.f32 	%p52, %f109, %f112;
	selp.f32 	%f153, %f112, %f109, %p52;
	setp.lt.f32 	%p53, %f115, %f118;
	selp.f32 	%f154, %f118, %f115, %p53;
	setp.lt.f32 	%p54, %f121, %f124;
	selp.f32 	%f155, %f124, %f121, %p54;
	setp.lt.f32 	%p55, %f127, %f130;
	selp.f32 	%f156, %f130, %f127, %p55;
	setp.lt.f32 	%p56, %f133, %f136;
	selp.f32 	%f157, %f136, %f133, %p56;
	setp.lt.f32 	%p57, %f139, %f142;
	selp.f32 	%f158, %f142, %f139, %p57;
	setp.lt.f32 	%p58, %f145, %f148;
	selp.f32 	%f159, %f148, %f145, %p58;
	setp.lt.f32 	%p59, %f152, %f153;
	selp.f32 	%f160, %f153, %f152, %p59;
	setp.lt.f32 	%p60, %f154, %f155;
	selp.f32 	%f161, %f155, %f154, %p60;
	setp.lt.f32 	%p61, %f156, %f157;
	selp.f32 	%f162, %f157, %f156, %p61;
	setp.lt.f32 	%p62, %f158, %f159;
	selp.f32 	%f163, %f159, %f158, %p62;
	setp.lt.f32 	%p63, %f160, %f161;
	selp.f32 	%f164, %f161, %f160, %p63;
	setp.lt.f32 	%p64, %f162, %f163;
	selp.f32 	%f165, %f163, %f162, %p64;
	setp.lt.f32 	%p65, %f164, %f165;
	selp.f32 	%f166, %f165, %f164, %p65;
	setp.lt.f32 	%p66, %f166, %f151;
	selp.f32 	%f521, %f151, %f166, %p66;
	sub.s64 	%rd26, %rd19, %rd53;
	setp.lt.u64 	%p67, %rd26, 4096;
	@%p67 bra 	$L__BB10_45;
	add.s64 	%rd53, %rd53, 4096;
	setp.le.u64 	%p68, %rd53, %rd8;
	@%p68 bra 	$L__BB10_30;
$L__BB10_32:
	setp.le.u64 	%p69, %rd19, %rd53;
	cvt.u32.u64 	%r42, %rd53;
	cvt.u32.u64 	%r43, %rd19;
	sub.s32 	%r44, %r43, %r42;
	setp.ge.s32 	%p70, %r24, %r44;
	or.pred  	%p71, %p69, %p70;
	@%p71 bra 	$L__BB10_45;
	not.b32 	%r47, %r24;
	add.s32 	%r48, %r47, %r43;
	sub.s32 	%r50, %r48, %r42;
	shr.u32 	%r51, %r50, 8;
	add.s32 	%r25, %r51, 1;
	and.b32  	%r26, %r25, 15;
	setp.lt.u32 	%p72, %r50, 3840;
	mov.u32 	%r167, %r24;
	@%p72 bra 	$L__BB10_36;
	and.b32  	%r52, %r25, 33554416;
	neg.s32 	%r165, %r52;
	add.s64 	%rd27, %rd53, %rd6;
	shl.b64 	%rd28, %rd27, 2;
	add.s64 	%rd29, %rd28, %rd2;
	add.s64 	%rd54, %rd29, 8192;
	mov.u32 	%r167, %r24;
$L__BB10_35:
	.pragma "nounroll";
	ld.global.f32 	%f168, [%rd54+-8192];
	setp.lt.f32 	%p73, %f168, 0f00000000;
	neg.f32 	%f169, %f168;
	selp.f32 	%f170, %f169, %f168, %p73;
	setp.lt.f32 	%p74, %f521, %f170;
	selp.f32 	%f171, %f170, %f521, %p74;
	ld.global.f32 	%f172, [%rd54+-7168];
	setp.lt.f32 	%p75, %f172, 0f00000000;
	neg.f32 	%f173, %f172;
	selp.f32 	%f174, %f173, %f172, %p75;
	setp.lt.f32 	%p76, %f171, %f174;
	selp.f32 	%f175, %f174, %f171, %p76;
	ld.global.f32 	%f176, [%rd54+-6144];
	setp.lt.f32 	%p77, %f176, 0f00000000;
	neg.f32 	%f177, %f176;
	selp.f32 	%f178, %f177, %f176, %p77;
	setp.lt.f32 	%p78, %f175, %f178;
	selp.f32 	%f179, %f178, %f175, %p78;
	ld.global.f32 	%f180, [%rd54+-5120];
	setp.lt.f32 	%p79, %f180, 0f00000000;
	neg.f32 	%f181, %f180;
	selp.f32 	%f182, %f181, %f180, %p79;
	setp.lt.f32 	%p80, %f179, %f182;
	selp.f32 	%f183, %f182, %f179, %p80;
	ld.global.f32 	%f184, [%rd54+-4096];
	setp.lt.f32 	%p81, %f184, 0f00000000;
	neg.f32 	%f185, %f184;
	selp.f32 	%f186, %f185, %f184, %p81;
	setp.lt.f32 	%p82, %f183, %f186;
	selp.f32 	%f187, %f186, %f183, %p82;
	ld.global.f32 	%f188, [%rd54+-3072];
	setp.lt.f32 	%p83, %f188, 0f00000000;
	neg.f32 	%f189, %f188;
	selp.f32 	%f190, %f189, %f188, %p83;
	setp.lt.f32 	%p84, %f187, %f190;
	selp.f32 	%f191, %f190, %f187, %p84;
	ld.global.f32 	%f192, [%rd54+-2048];
	setp.lt.f32 	%p85, %f192, 0f00000000;
	neg.f32 	%f193, %f192;
	selp.f32 	%f194, %f193, %f192, %p85;
	setp.lt.f32 	%p86, %f191, %f194;
	selp.f32 	%f195, %f194, %f191, %p86;
	ld.global.f32 	%f196, [%rd54+-1024];
	setp.lt.f32 	%p87, %f196, 0f00000000;
	neg.f32 	%f197, %f196;
	selp.f32 	%f198, %f197, %f196, %p87;
	setp.lt.f32 	%p88, %f195, %f198;
	selp.f32 	%f199, %f198, %f195, %p88;
	ld.global.f32 	%f200, [%rd54];
	setp.lt.f32 	%p89, %f200, 0f00000000;
	neg.f32 	%f201, %f200;
	selp.f32 	%f202, %f201, %f200, %p89;
	setp.lt.f32 	%p90, %f199, %f202;
	selp.f32 	%f203, %f202, %f199, %p90;
	ld.global.f32 	%f204, [%rd54+1024];
	setp.lt.f32 	%p91, %f204, 0f00000000;
	neg.f32 	%f205, %f204;
	selp.f32 	%f206, %f205, %f204, %p91;
	setp.lt.f32 	%p92, %f203, %f206;
	selp.f32 	%f207, %f206, %f203, %p92;
	ld.global.f32 	%f208, [%rd54+2048];
	setp.lt.f32 	%p93, %f208, 0f00000000;
	neg.f32 	%f209, %f208;
	selp.f32 	%f210, %f209, %f208, %p93;
	setp.lt.f32 	%p94, %f207, %f210;
	selp.f32 	%f211, %f210, %f207, %p94;
	ld.global.f32 	%f212, [%rd54+3072];
	setp.lt.f32 	%p95, %f212, 0f00000000;
	neg.f32 	%f213, %f212;
	selp.f32 	%f214, %f213, %f212, %p95;
	setp.lt.f32 	%p96, %f211, %f214;
	selp.f32 	%f215, %f214, %f211, %p96;
	ld.global.f32 	%f216, [%rd54+4096];
	setp.lt.f32 	%p97, %f216, 0f00000000;
	neg.f32 	%f217, %f216;
	selp.f32 	%f218, %f217, %f216, %p97;
	setp.lt.f32 	%p98, %f215, %f218;
	selp.f32 	%f219, %f218, %f215, %p98;
	ld.global.f32 	%f220, [%rd54+5120];
	setp.lt.f32 	%p99, %f220, 0f00000000;
	neg.f32 	%f221, %f220;
	selp.f32 	%f222, %f221, %f220, %p99;
	setp.lt.f32 	%p100, %f219, %f222;
	selp.f32 	%f223, %f222, %f219, %p100;
	ld.global.f32 	%f224, [%rd54+6144];
	setp.lt.f32 	%p101, %f224, 0f00000000;
	neg.f32 	%f225, %f224;
	selp.f32 	%f226, %f225, %f224, %p101;
	setp.lt.f32 	%p102, %f223, %f226;
	selp.f32 	%f227, %f226, %f223, %p102;
	ld.global.f32 	%f228, [%rd54+7168];
	setp.lt.f32 	%p103, %f228, 0f00000000;
	neg.f32 	%f229, %f228;
	selp.f32 	%f230, %f229, %f228, %p103;
	setp.lt.f32 	%p104, %f227, %f230;
	selp.f32 	%f521, %f230, %f227, %p104;
	add.s32 	%r167, %r167, 4096;
	add.s32 	%r165, %r165, 16;
	add.s64 	%rd54, %rd54, 16384;
	setp.ne.s32 	%p105, %r165, 0;
	@%p105 bra 	$L__BB10_35;
$L__BB10_36:
	setp.eq.s32 	%p106, %r26, 0;
	@%p106 bra 	$L__BB10_45;
	and.b32  	%r33, %r25, 7;
	setp.lt.u32 	%p107, %r26, 8;
	@%p107 bra 	$L__BB10_39;
	cvt.u64.u32 	%rd30, %r167;
	add.s64 	%rd31, %rd53, %rd30;
	shl.b64 	%rd32, %rd31, 2;
	add.s64 	%rd33, %rd2, %rd32;
	ld.global.f32 	%f232, [%rd33];
	setp.lt.f32 	%p108, %f232, 0f00000000;
	neg.f32 	%f233, %f232;
	selp.f32 	%f234, %f233, %f232, %p108;
	setp.lt.f32 	%p109, %f521, %f234;
	selp.f32 	%f235, %f234, %f521, %p109;
	ld.global.f32 	%f236, [%rd33+1024];
	setp.lt.f32 	%p110, %f236, 0f00000000;
	neg.f32 	%f237, %f236;
	selp.f32 	%f238, %f237, %f236, %p110;
	setp.lt.f32 	%p111, %f235, %f238;
	selp.f32 	%f239, %f238, %f235, %p111;
	ld.global.f32 	%f240, [%rd33+2048];
	setp.lt.f32 	%p112, %f240, 0f00000000;
	neg.f32 	%f241, %f240;
	selp.f32 	%f242, %f241, %f240, %p112;
	setp.lt.f32 	%p113, %f239, %f242;
	selp.f32 	%f243, %f242, %f239, %p113;
	ld.global.f32 	%f244, [%rd33+3072];
	setp.lt.f32 	%p114, %f244, 0f00000000;
	neg.f32 	%f245, %f244;
	selp.f32 	%f246, %f245, %f244, %p114;
	setp.lt.f32 	%p115, %f243, %f246;
	selp.f32 	%f247, %f246, %f243, %p115;
	ld.global.f32 	%f248, [%rd33+4096];
	setp.lt.f32 	%p116, %f248, 0f00000000;
	neg.f32 	%f249, %f248;
	selp.f32 	%f250, %f249, %f248, %p116;
	setp.lt.f32 	%p117, %f247, %f250;
	selp.f32 	%f251, %f250, %f247, %p117;
	ld.global.f32 	%f252, [%rd33+5120];
	setp.lt.f32 	%p118, %f252, 0f00000000;
	neg.f32 	%f253, %f252;
	selp.f32 	%f254, %f253, %f252, %p118;
	setp.lt.f32 	%p119, %f251, %f254;
	selp.f32 	%f255, %f254, %f251, %p119;
	ld.global.f32 	%f256, [%rd33+6144];
	setp.lt.f32 	%p120, %f256, 0f00000000;
	neg.f32 	%f257, %f256;
	selp.f32 	%f258, %f257, %f256, %p120;
	setp.lt.f32 	%p121, %f255, %f258;
	selp.f32 	%f259, %f258, %f255, %p121;
	ld.global.f32 	%f260, [%rd33+7168];
	setp.lt.f32 	%p122, %f260, 0f00000000;
	neg.f32 	%f261, %f260;
	selp.f32 	%f262, %f261, %f260, %p122;
	setp.lt.f32 	%p123, %f259, %f262;
	selp.f32 	%f521, %f262, %f259, %p123;
	add.s32 	%r167, %r167, 2048;
$L__BB10_39:
	setp.eq.s32 	%p124, %r33, 0;
	@%p124 bra 	$L__BB10_45;
	and.b32  	%r36, %r25, 3;
	setp.lt.u32 	%p125, %r33, 4;
	@%p125 bra 	$L__BB10_42;
	cvt.u64.u32 	%rd34, %r167;
	add.s64 	%rd35, %rd53, %rd34;
	shl.b64 	%rd36, %rd35, 2;
	add.s64 	%rd37, %rd2, %rd36;
	ld.global.f32 	%f264, [%rd37];
	setp.lt.f32 	%p126, %f264, 0f00000000;
	neg.f32 	%f265, %f264;
	selp.f32 	%f266, %f265, %f264, %p126;
	setp.lt.f32 	%p127, %f521, %f266;
	selp.f32 	%f267, %f266, %f521, %p127;
	ld.global.f32 	%f268, [%rd37+1024];
	setp.lt.f32 	%p128, %f268, 0f00000000;
	neg.f32 	%f269, %f268;
	selp.f32 	%f270, %f269, %f268, %p128;
	setp.lt.f32 	%p129, %f267, %f270;
	selp.f32 	%f271, %f270, %f267, %p129;
	ld.global.f32 	%f272, [%rd37+2048];
	setp.lt.f32 	%p130, %f272, 0f00000000;
	neg.f32 	%f273, %f272;
	selp.f32 	%f274, %f273, %f272, %p130;
	setp.lt.f32 	%p131, %f271, %f274;
	selp.f32 	%f275, %f274, %f271, %p131;
	ld.global.f32 	%f276, [%rd37+3072];
	setp.lt.f32 	%p132, %f276, 0f00000000;
	neg.f32 	%f277, %f276;
	selp.f32 	%f278, %f277, %f276, %p132;
	setp.lt.f32 	%p133, %f275, %f278;
	selp.f32 	%f521, %f278, %f275, %p133;
	add.s32 	%r167, %r167, 1024;
$L__BB10_42:
	setp.eq.s32 	%p134, %r36, 0;
	@%p134 bra 	$L__BB10_45;
	cvt.u64.u32 	%rd38, %r167;
	add.s64 	%rd39, %rd53, %rd38;
	shl.b64 	%rd40, %rd39, 2;
	add.s64 	%rd55, %rd2, %rd40;
	neg.s32 	%r170, %r36;
$L__BB10_44:
	.pragma "nounroll";
	ld.global.f32 	%f279, [%rd55];
	setp.lt.f32 	%p135, %f279, 0f00000000;
	neg.f32 	%f280, %f279;
	selp.f32 	%f281, %f280, %f279, %p135;
	setp.lt.f32 	%p136, %f521, %f281;
	selp.f32 	%f521, %f281, %f521, %p136;
	add.s64 	%rd55, %rd55, 1024;
	add.s32 	%r170, %r170, 1;
	setp.ne.s32 	%p137, %r170, 0;
	@%p137 bra 	$L__BB10_44;
$L__BB10_45:
	// begin inline asm
	mov.u32 %r53, %laneid;
	// end inline asm
	mov.b32 	%r55, %f521;
	mov.b32 	%r56, 1;
	mov.b32 	%r77, 31;
	mov.b32 	%r78, -1;
	// begin inline asm
	shfl.sync.down.b32 %r54, %r55, %r56, %r77, %r78;
	// end inline asm
	mov.b32 	%f282, %r54;
	setp.gt.s32 	%p138, %r53, 30;
	setp.lt.f32 	%p139, %f521, %f282;
	selp.f32 	%f283, %f282, %f521, %p139;
	selp.f32 	%f284, %f521, %f283, %p138;
	mov.b32 	%r60, %f284;
	mov.b32 	%r61, 2;
	// begin inline asm
	shfl.sync.down.b32 %r59, %r60, %r61, %r77, %r78;
	// end inline asm
	mov.b32 	%f285, %r59;
	setp.gt.s32 	%p140, %r53, 29;
	setp.lt.f32 	%p141, %f284, %f285;
	selp.f32 	%f286, %f285, %f284, %p141;
	selp.f32 	%f287, %f284, %f286, %p140;
	mov.b32 	%r65, %f287;
	mov.b32 	%r66, 4;
	// begin inline asm
	shfl.sync.down.b32 %r64, %r65, %r66, %r77, %r78;
	// end inline asm
	mov.b32 	%f288, %r64;
	setp.gt.s32 	%p142, %r53, 27;
	setp.lt.f32 	%p143, %f287, %f288;
	selp.f32 	%f289, %f288, %f287, %p143;
	selp.f32 	%f290, %f287, %f289, %p142;
	mov.b32 	%r70, %f290;
	mov.b32 	%r71, 8;
	// begin inline asm
	shfl.sync.down.b32 %r69, %r70, %r71, %r77, %r78;
	// end inline asm
	mov.b32 	%f291, %r69;
	setp.gt.s32 	%p144, %r53, 23;
	setp.lt.f32 	%p145, %f290, %f291;
	selp.f32 	%f292, %f291, %f290, %p145;
	selp.f32 	%f293, %f290, %f292, %p144;
	mov.b32 	%r75, %f293;
	mov.b32 	%r76, 16;
	// begin inline asm
	shfl.sync.down.b32 %r74, %r75, %r76, %r77, %r78;
	// end inline asm
	mov.b32 	%f294, %r74;
	setp.gt.s32 	%p146, %r53, 15;
	setp.lt.f32 	%p147, %f293, %f294;
	selp.f32 	%f38, %f294, %f293, %p147;
	selp.f32 	%f522, %f293, %f38, %p146;
	setp.ne.s32 	%p148, %r53, 0;
	@%p148 bra 	$L__BB10_47;
	shr.u32 	%r79, %r24, 3;
	and.b32  	%r80, %r79, 124;
	mov.u32 	%r81, _ZZN3cub18CUB_300001_SM_10006detail6reduce28DeviceReduceSingleTileKernelINS2_10policy_hubIfyN4cuda3__47maximumIfEEE10Policy1000EN6thrust24THRUST_300001_SM_1000_NS6detail15normal_iteratorINSC_10device_ptrIfEEEEPdyS8_df14absolute_valueEEvT0_T1_T2_T3_T4_T6_E12temp_storage;
	add.s32 	%r82, %r81, %r80;
	st.shared.f32 	[%r82+8], %f38;
$L__BB10_47:
	bar.sync 	0;
	setp.ne.s32 	%p149, %r24, 0;
	@%p149 bra 	$L__BB10_49;
	ld.shared.f32 	%f295, [_ZZN3cub18CUB_300001_SM_10006detail6reduce28DeviceReduceSingleTileKernelINS2_10policy_hubIfyN4cuda3__47maximumIfEEE10Policy1000EN6thrust24THRUST_300001_SM_1000_NS6detail15normal_iteratorINSC_10device_ptrIfEEEEPdyS8_df14absolute_valueEEvT0_T1_T2_T3_T4_T6_E12temp_storage+12];
	setp.lt.f32 	%p150, %f522, %f295;
	selp.f32 	%f296, %f295, %f522, %p150;
	ld.shared.f32 	%f297, [_ZZN3cub18CUB_300001_SM_10006detail6reduce28DeviceReduceSingleTileKernelINS2_10policy_hubIfyN4cuda3__47maximumIfEEE10Policy1000EN6thrust24THRUST_300001_SM_1000_NS6detail15normal_iteratorINSC_10device_ptrIfEEEEPdyS8_df14absolute_valueEEvT0_T1_T2_T3_T4_T6_E12temp_storage+16];
	setp.lt.f32 	%p151, %f296, %f297;
	selp.f32 	%f298, %f297, %f296, %p151;
	ld.shared.f32 	%f299, [_ZZN3cub18CUB_300001_SM_10006detail6reduce28DeviceReduceSingleTileKernelINS2_10policy_hubIfyN4cuda3__47maximumIfEEE10Policy1000EN6thrust24THRUST_300001_SM_1000_NS6detail15normal_iteratorINSC_10device_ptrIfEEEEPdyS8_df14absolute_valueEEvT0_T1_T2_T3_T4_T6_E12temp_storage+20];
	setp.lt.f32 	%p152, %f298, %f299;
	selp.f32 	%f300, %f299, %f298, %p152;
	ld.shared.f32 	%f301, [_ZZN3cub18CUB_300001_SM_10006detail6reduce28DeviceReduceSingleTileKernelINS2_10policy_hubIfyN4cuda3__47maximumIfEEE10Policy1000EN6thrust24THRUST_300001_SM_1000_NS6detail15normal_iteratorINSC_10device_ptrIfEEEEPdyS8_df14absolute_valueEEvT0_T1_T2_T3_T4_T6_E12temp_storage+24];
	setp.lt.f32 	%p153, %f300, %f301;
	selp.f32 	%f302, %f301, %f300, %p153;
	ld.shared.f32 	%f303, [_ZZN3cub18CUB_300001_SM_10006detail6reduce28DeviceReduceSingleTileKernelINS2_10policy_hubIfyN4cuda3__47maximumIfEEE10Policy1000EN6thrust24THRUST_300001_SM_1000_NS6detail15normal_iteratorINSC_10device_ptrIfEEEEPdyS8_df14absolute_valueEEvT0_T1_T2_T3_T4_T6_E12temp_storage+28];
	setp.lt.f32 	%p154, %f302, %f303;
	selp.f32 	%f304, %f303, %f302, %p154;
	ld.shared.f32 	%f305, [_ZZN3cub18CUB_300001_SM_10006detail6reduce28DeviceReduceSingleTileKernelINS2_10policy_hubIfyN4cuda3__47maximumIfEEE10Policy1000EN6thrust24THRUST_300001_SM_1000_NS6detail15normal_iteratorINSC_10device_ptrIfEEEEPdyS8_df14absolute_valueEEvT0_T1_T2_T3_T4_T6_E12temp_storage+32];
	setp.lt.f32 	%p155, %f304, %f305;
	selp.f32 	%f306, %f305, %f304, %p155;
	ld.shared.f32 	%f307, [_ZZN3cub18CUB_300001_SM_10006detail6reduce28DeviceReduceSingleTileKernelINS2_10policy_hubIfyN4cuda3__47maximumIfEEE10Policy1000EN6thrust24THRUST_300001_SM_1000_NS6detail15normal_iteratorINSC_10device_ptrIfEEEEPdyS8_df14absolute_valueEEvT0_T1_T2_T3_T4_T6_E12temp_storage+36];
	setp.lt.f32 	%p156, %f306, %f307;
	selp.f32 	%f522, %f307, %f306, %p156;
$L__BB10_49:
	mov.u32 	%r155, %tid.x;
	setp.ne.s32 	%p273, %r155, 0;
	@%p273 bra 	$L__BB10_51;
	cvt.rn.f32.f64 	%f499, %fd1;
	setp.gt.f32 	%p274, %f522, %f499;
	selp.f32 	%f500, %f522, %f499, %p274;
	cvt.f64.f32 	%fd2, %f500;
	st.global.f64 	[%rd1], %fd2;
$L__BB10_51:
	ret;

}
	// .globl	_ZN3cub18CUB_300001_SM_10006detail6reduce18DeviceReduceKernelINS2_10policy_hubIfyN4cuda3__47maximumIfEEE10Policy1000EN6thrust24THRUST_300001_SM_1000_NS6detail15normal_iteratorINSC_10device_ptrIfEEEEyS8_f14absolute_valueEEvT0_PT3_T1_NS0_13GridEvenShareISM_EET2_T4_
.visible .entry _ZN3cub18CUB_300001_SM_10006detail6reduce18DeviceReduceKernelINS2_10policy_hubIfyN4cuda3__47maximumIfEEE10Policy1000EN6thrust24THRUST_300001_SM_1000_NS6detail15normal_iteratorINSC_10device_ptrIfEEEEyS8_f14absolute_valueEEvT0_PT3_T1_NS0_13GridEvenShareISM_EET2_T4_(
	.param .align 8 .b8 _ZN3cub18CUB_300001_SM_10006detail6reduce18DeviceReduceKernelINS2_10policy_hubIfyN4cuda3__47maximumIfEEE10Policy1000EN6thrust24THRUST_300001_SM_1000_NS6detail15normal_iteratorINSC_10device_ptrIfEEEEyS8_f14absolute_valueEEvT0_PT3_T1_NS0_13GridEvenShareISM_EET2_T4__param_0[8],
	.param .u64 .ptr .align 1 _ZN3cub18CUB_300001_SM_10006detail6reduce18DeviceReduceKernelINS2_10policy_hubIfyN4cuda3__47maximumIfEEE10Policy1000EN6thrust24THRUST_300001_SM_1000_NS6detail15normal_iteratorINSC_10device_ptrIfEEEEyS8_f14absolute_valueEEvT0_PT3_T1_NS0_13GridEvenShareISM_EET2_T4__param_1,
	.param .u64 _ZN3cub18CUB_300001_SM_10006detail6reduce18DeviceReduceKernelINS2_10policy_hubIfyN4cuda3__47maximumIfEEE10Policy1000EN6thrust24THRUST_300001_SM_1000_NS6detail15normal_iteratorINSC_10device_ptrIfEEEEyS8_f14absolute_valueEEvT0_PT3_T1_NS0_13GridEvenShareISM_EET2_T4__param_2,
	.param .align 8 .b8 _ZN3cub18CUB_300001_SM_10006detail6reduce18DeviceReduceKernelINS2_10policy_hubIfyN4cuda3__47maximumIfEEE10Policy1000EN6thrust24THRUST_300001_SM_1000_NS6detail15normal_iteratorINSC_10device_ptrIfEEEEyS8_f14absolute_valueEEvT0_PT3_T1_NS0_13GridEvenShareISM_EET2_T4__param_3[72],
	.param .align 1 .b8 _ZN3cub18CUB_300001_SM_10006detail6reduce18DeviceReduceKernelINS2_10policy_hubIfyN4cuda3__47maximumIfEEE10Policy1000EN6thrust24THRUST_300001_SM_1000_NS6detail15normal_iteratorINSC_10device_ptrIfEEEEyS8_f14absolute_valueEEvT0_PT3_T1_NS0_13GridEvenShareISM_EET2_T4__param_4[1],
	.param .align 1 .b8 _ZN3cub18CUB_300001_SM_10006detail6reduce18DeviceReduceKernelINS2_10policy_hubIfyN4cuda3__47maximumIfEEE10Policy1000EN6thrust24THRUST_300001_SM_1000_NS6detail15normal_iteratorINSC_10device_ptrIfEEEEyS8_f14absolute_valueEEvT0_PT3_T1_NS0_13GridEvenShareISM_EET2_T4__param_5[1]
)
.maxntid 256
{
	.reg .pred 	%p<273>;
	.reg .b16 	%rs<4>;
	.reg .b32 	%r<206>;
	.reg .b32 	%f<519>;
	.reg .b64 	%rd<78>;
	// demoted variable
	.shared .align 4 .b8 _ZZN3cub18CUB_300001_SM_10006detail6reduce18DeviceReduceKernelINS2_10policy_hubIfyN4cuda3__47maximumIfEEE10Policy1000EN6thrust24THRUST_300001_SM_1000_NS6detail15normal_iteratorINSC_10device_ptrIfEEEEyS8_f14absolute_valueEEvT0_PT3_T1_NS0_13GridEvenShareISM_EET2_T4_E12temp_storage[44];
	ld.param.u64 	%rd1, [_ZN3cub18CUB_300001_SM_10006detail6reduce18DeviceReduceKernelINS2_10policy_hubIfyN4cuda3__47maximumIfEEE10Policy1000EN6thrust24THRUST_300001_SM_1000_NS6detail15normal_iteratorINSC_10device_ptrIfEEEEyS8_f14absolute_valueEEvT0_PT3_T1_NS0_13GridEvenShareISM_EET2_T4__param_3+32];
	ld.param.u32 	%r1, [_ZN3cub18CUB_300001_SM_10006detail6reduce18DeviceReduceKernelINS2_10policy_hubIfyN4cuda3__47maximumIfEEE10Policy1000EN6thrust24THRUST_300001_SM_1000_NS6detail15normal_iteratorINSC_10device_ptrIfEEEEyS8_f14absolute_valueEEvT0_PT3_T1_NS0_13GridEvenShareISM_EET2_T4__param_3+40];
	ld.param.u64 	%rd25, [_ZN3cub18CUB_300001_SM_10006detail6reduce18DeviceReduceKernelINS2_10policy_hubIfyN4cuda3__47maximumIfEEE10Policy1000EN6thrust24THRUST_300001_SM_1000_NS6detail15normal_iteratorINSC_10device_ptrIfEEEEyS8_f14absolute_valueEEvT0_PT3_T1_NS0_13GridEvenShareISM_EET2_T4__param_0];
	cvta.to.global.u64 	%rd2, %rd25;
	mov.u32 	%r2, %ctaid.x;
	shl.b32 	%r50, %r1, 12;
	cvt.s64.s32 	%rd3, %r50;
	shl.b32 	%r51, %r2, 12;
	cvt.u64.u32 	%rd4, %r51;
	sub.s64 	%rd5, %rd1, %rd4;
	setp.gt.u64 	%p1, %rd5, 4095;
	@%p1 bra 	$L__BB11_25;
	cvt.u32.u64 	%r112, %rd4;
	cvt.u32.u64 	%r3, %rd1;
	sub.s32 	%r4, %r3, %r112;
	mov.u32 	%r5, %tid.x;
	setp.ge.s32 	%p156, %r5, %r4;
	mov.f32 	%f507, 0f00000000;
	mov.u32 	%r193, %r5;
	@%p156 bra 	$L__BB11_3;
	add.s32 	%r114, %r112, %r5;
	mul.wide.u32 	%rd51, %r114, 4;
	add.s64 	%rd52, %rd2, %rd51;
	ld.global.f32 	%f308, [%rd52];
	setp.lt.f32 	%p157, %f308, 0f00000000;
	neg.f32 	%f309, %f308;
	selp.f32 	%f507, %f309, %f308, %p157;
	add.s32 	%r193, %r5, 256;
$L__BB11_3:
	setp.ge.s32 	%p158, %r193, %r4;
	@%p158 bra 	$L__BB11_16;
	not.b32 	%r116, %r193;
	add.s32 	%r117, %r116, %r3;
	sub.s32 	%r118, %r117, %r112;
	shr.u32 	%r119, %r118, 8;
	add.s32 	%r8, %r119, 1;
	and.b32  	%r9, %r8, 15;
	setp.lt.u32 	%p159, %r118, 3840;
	@%p159 bra 	$L__BB11_7;
	and.b32  	%r120, %r8, 33554416;
	neg.s32 	%r191, %r120;
	mul.wide.u32 	%rd53, %r2, 16384;
	mul.wide.u32 	%rd54, %r193, 4;
	or.b64  	%rd55, %rd53, %rd54;
	add.s64 	%rd56, %rd55, %rd2;
	add.s64 	%rd72, %rd56, 8192;
$L__BB11_6:
	.pragma "nounroll";
	ld.global.f32 	%f311, [%rd72+-8192];
	setp.lt.f32 	%p160, %f311, 0f00000000;
	neg.f32 	%f312, %f311;
	selp.f32 	%f313, %f312, %f311, %p160;
	setp.lt.f32 	%p161, %f507, %f313;
	selp.f32 	%f314, %f313, %f507, %p161;
	ld.global.f32 	%f315, [%rd72+-7168];
	setp.lt.f32 	%p162, %f315, 0f00000000;
	neg.f32 	%f316, %f315;
	selp.f32 	%f317, %f316, %f315, %p162;
	setp.lt.f32 	%p163, %f314, %f317;
	selp.f32 	%f318, %f317, %f314, %p163;
	ld.global.f32 	%f319, [%rd72+-6144];
	setp.lt.f32 	%p164, %f319, 0f00000000;
	neg.f32 	%f320, %f319;
	selp.f32 	%f321, %f320, %f319, %p164;
	setp.lt.f32 	%p165, %f318, %f321;
	selp.f32 	%f322, %f321, %f318, %p165;
	ld.global.f32 	%f323, [%rd72+-5120];
	setp.lt.f32 	%p166, %f323, 0f00000000;
	neg.f32 	%f324, %f323;
	selp.f32 	%f325, %f324, %f323, %p166;
	setp.lt.f32 	%p167, %f322, %f325;
	selp.f32 	%f326, %f325, %f322, %p167;
	ld.global.f32 	%f327, [%rd72+-4096];
	setp.lt.f32 	%p168, %f327, 0f00000000;
	neg.f32 	%f328, %f327;
	selp.f32 	%f329, %f328, %f327, %p168;
	setp.lt.f32 	%p169, %f326, %f329;
	selp.f32 	%f330, %f329, %f326, %p169;
	ld.global.f32 	%f331, [%rd72+-3072];
	setp.lt.f32 	%p170, %f331, 0f00000000;
	neg.f32 	%f332, %f331;
	selp.f32 	%f333, %f332, %f331, %p170;
	setp.lt.f32 	%p171, %f330, %f333;
	selp.f32 	%f334, %f333, %f330, %p171;
	ld.global.f32 	%f335, [%rd72+-2048];
	setp.lt.f32 	%p172, %f335, 0f00000000;
	neg.f32 	%f336, %f335;
	selp.f32 	%f337, %f336, %f335, %p172;
	setp.lt.f32 	%p173, %f334, %f337;
	selp.f32 	%f338, %f337, %f334, %p173;
	ld.global.f32 	%f339, [%rd72+-1024];
	setp.lt.f32 	%p174, %f339, 0f00000000;
	neg.f32 	%f340, %f339;
	selp.f32 	%f341, %f340, %f339, %p174;
	setp.lt.f32 	%p175, %f338, %f341;
	selp.f32 	%f342, %f341, %f338, %p175;
	ld.global.f32 	%f343, [%rd72];
	setp.lt.f32 	%p176, %f343, 0f00000000;
	neg.f32 	%f344, %f343;
	selp.f32 	%f345, %f344, %f343, %p176;
	setp.lt.f32 	%p177, %f342, %f345;
	selp.f32 	%f346, %f345, %f342, %p177;
	ld.global.f32 	%f347, [%rd72+1024];
	setp.lt.f32 	%p178, %f347, 0f00000000;
	neg.f32 	%f348, %f347;
	selp.f32 	%f349, %f348, %f347, %p178;
	setp.lt.f32 	%p179, %f346, %f349;
	selp.f32 	%f350, %f349, %f346, %p179;
	ld.global.f32 	%f351, [%rd72+2048];
	setp.lt.f32 	%p180, %f351, 0f00000000;
	neg.f32 	%f352, %f351;
	selp.f32 	%f353, %f352, %f351, %p180;
	setp.lt.f32 	%p181, %f350, %f353;
	selp.f32 	%f354, %f353, %f350, %p181;
	ld.global.f32 	%f355, [%rd72+3072];
	setp.lt.f32 	%p182, %f355, 0f00000000;
	neg.f32 	%f356, %f355;
	selp.f32 	%f357, %f356, %f355, %p182;
	setp.lt.f32 	%p183, %f354, %f357;
	selp.f32 	%f358, %f357, %f354, %p183;
	ld.global.f32 	%f359, [%rd72+4096];
	setp.lt.f32 	%p184, %f359, 0f00000000;
	neg.f32 	%f360, %f359;
	selp.f32 	%f361, %f360, %f359, %p184;
	setp.lt.f32 	%p185, %f358, %f361;
	selp.f32 	%f362, %f361, %f358, %p185;
	ld.global.f32 	%f363, [%rd72+5120];
	setp.lt.f32 	%p186, %f363, 0f00000000;
	neg.f32 	%f364, %f363;
	selp.f32 	%f365, %f364, %f363, %p186;
	setp.lt.f32 	%p187, %f362, %f365;
	selp.f32 	%f366, %f365, %f362, %p187;
	ld.global.f32 	%f367, [%rd72+6144];
	setp.lt.f32 	%p188, %f367, 0f00000000;
	neg.f32 	%f368, %f367;
	selp.f32 	%f369, %f368, %f367, %p188;
	setp.lt.f32 	%p189, %f366, %f369;
	selp.f32 	%f370, %f369, %f366, %p189;
	ld.global.f32 	%f371, [%rd72+7168];
	setp.lt.f32 	%p190, %f371, 0f00000000;
	neg.f32 	%f372, %f371;
	selp.f32 	%f373, %f372, %f371, %p190;
	setp.lt.f32 	%p191, %f370, %f373;
	selp.f32 	%f507, %f373, %f370, %p191;
	add.s32 	%r193, %r193, 4096;
	add.s32 	%r191, %r191, 16;
	add.s64 	%rd72, %rd72, 16384;
	setp.ne.s32 	%p192, %r191, 0;
	@%p192 bra 	$L__BB11_6;
$L__BB11_7:
	setp.eq.s32 	%p193, %r9, 0;
	@%p193 bra 	$L__BB11_16;
	and.b32  	%r16, %r8, 7;
	setp.lt.u32 	%p194, %r9, 8;
	@%p194 bra 	$L__BB11_10;
	cvt.s64.s32 	%rd57, %r193;
	add.s64 	%rd58, %rd57, %rd4;
	shl.b64 	%rd59, %rd58, 2;
	add.s64 	%rd60, %rd2, %rd59;
	ld.global.f32 	%f375, [%rd60];
	setp.lt.f32 	%p195, %f375, 0f00000000;
	neg.f32 	%f376, %f375;
	selp.f32 	%f377, %f376, %f375, %p195;
	setp.lt.f32 	%p196, %f507, %f377;
	selp.f32 	%f378, %f377, %f507, %p196;
	ld.global.f32 	%f379, [%rd60+1024];
	setp.lt.f32 	%p197, %f379, 0f00000000;
	neg.f32 	%f380, %f379;
	selp.f32 	%f381, %f380, %f379, %p197;
	setp.lt.f32 	%p198, %f378, %f381;
	selp.f32 	%f382, %f381, %f378, %p198;
	ld.global.f32 	%f383, [%rd60+2048];
	setp.lt.f32 	%p199, %f383, 0f00000000;
	neg.f32 	%f384, %f383;
	selp.f32 	%f385, %f384, %f383, %p199;
	setp.lt.f32 	%p200, %f382, %f385;
	selp.f32 	%f386, %f385, %f382, %p200;
	ld.global.f32 	%f387, [%rd60+3072];
	setp.lt.f32 	%p201, %f387, 0f00000000;
	neg.f32 	%f388, %f387;
	selp.f32 	%f389, %f388, %f387, %p201;
	setp.lt.f32 	%p202, %f386, %f389;
	selp.f32 	%f390, %f389, %f386, %p202;
	ld.global.f32 	%f391, [%rd60+4096];
	setp.lt.f32 	%p203, %f391, 0f00000000;
	neg.f32 	%f392, %f391;
	selp.f32 	%f393, %f392, %f391, %p203;
	setp.lt.f32 	%p204, %f390, %f393;
	selp.f32 	%f394, %f393, %f390, %p204;
	ld.global.f32 	%f395, [%rd60+5120];
	setp.lt.f32 	%p205, %f395, 0f00000000;
	neg.f32 	%f396, %f395;
	selp.f32 	%f397, %f396, %f395, %p205;
	setp.lt.f32 	%p206, %f394, %f397;
	selp.f32 	%f398, %f397, %f394, %p206;
	ld.global.f32 	%f399, [%rd60+6144];
	setp.lt.f32 	%p207, %f399, 0f00000000;
	neg.f32 	%f400, %f399;
	selp.f32 	%f401, %f400, %f399, %p207;
	setp.lt.f32 	%p208, %f398, %f401;
	selp.f32 	%f402, %f401, %f398, %p208;
	ld.global.f32 	%f403, [%rd60+7168];
	setp.lt.f32 	%p209, %f403, 0f00000000;
	neg.f32 	%f404, %f403;
	selp.f32 	%f405, %f404, %f403, %p209;
	setp.lt.f32 	%p210, %f402, %f405;
	selp.f32 	%f507, %f405, %f402, %p210;
	add.s32 	%r193, %r193, 2048;
$L__BB11_10:
	setp.eq.s32 	%p211, %r16, 0;
	@%p211 bra 	$L__BB11_16;
	and.b32  	%r19, %r8, 3;
	setp.lt.u32 	%p212, %r16, 4;
	@%p212 bra 	$L__BB11_13;
	cvt.s64.s32 	%rd61, %r193;
	add.s64 	%rd62, %rd61, %rd4;
	shl.b64 	%rd63, %rd62, 2;
	add.s64 	%rd64, %rd2, %rd63;
	ld.global.f32 	%f407, [%rd64];
	setp.lt.f32 	%p213, %f407, 0f00000000;
	neg.f32 	%f408, %f407;
	selp.f32 	%f409, %f408, %f407, %p213;
	setp.lt.f32 	%p214, %f507, %f409;
	selp.f32 	%f410, %f409, %f507, %p214;
	ld.global.f32 	%f411, [%rd64+1024];
	setp.lt.f32 	%p215, %f411, 0f00000000;
	neg.f32 	%f412, %f411;
	selp.f32 	%f413, %f412, %f411, %p215;
	setp.lt.f32 	%p216, %f410, %f413;
	selp.f32 	%f414, %f413, %f410, %p216;
	ld.global.f32 	%f415, [%rd64+2048];
	setp.lt.f32 	%p217, %f415, 0f00000000;
	neg.f32 	%f416, %f415;
	selp.f32 	%f417, %f416, %f415, %p217;
	setp.lt.f32 	%p218, %f414, %f417;
	selp.f32 	%f418, %f417, %f414, %p218;
	ld.global.f32 	%f419, [%rd64+3072];
	setp.lt.f32 	%p219, %f419, 0f00000000;
	neg.f32 	%f420, %f419;
	selp.f32 	%f421, %f420, %f419, %p219;
	setp.lt.f32 	%p220, %f418, %f421;
	selp.f32 	%f507, %f421, %f418, %p220;
	add.s32 	%r193, %r193, 1024;
$L__BB11_13:
	setp.eq.s32 	%p221, %r19, 0;
	@%p221 bra 	$L__BB11_16;
	mul.wide.u32 	%rd65, %r2, 16384;
	add.s64 	%rd9, %rd2, %rd65;
	neg.s32 	%r196, %r19;
$L__BB11_15:
	.pragma "nounroll";
	mul.wide.s32 	%rd66, %r193, 4;
	add.s64 	%rd67, %rd9, %rd66;
	ld.global.f32 	%f422, [%rd67];
	setp.lt.f32 	%p222, %f422, 0f00000000;
	neg.f32 	%f423, %f422;
	selp.f32 	%f424, %f423, %f422, %p222;
	setp.lt.f32 	%p223, %f507, %f424;
	selp.f32 	%f507, %f424, %f507, %p223;
	add.s32 	%r193, %r193, 256;
	add.s32 	%r196, %r196, 1;
	setp.ne.s32 	%p224, %r196, 0;
	@%p224 bra 	$L__BB11_15;
$L__BB11_16:
	setp.lt.s32 	%p225, %r4, 256;
	@%p225 bra 	$L__BB11_21;
	// begin inline asm
	mov.u32 %r159, %laneid;
	// end inline asm
	mov.b32 	%r161, %f507;
	mov.b32 	%r162, 1;
	mov.b32 	%r183, 31;
	mov.b32 	%r184, -1;
	// begin inline asm
	shfl.sync.down.b32 %r160, %r161, %r162, %r183, %r184;
	// end inline asm
	mov.b32 	%f472, %r160;
	setp.gt.s32 	%p253, %r159, 30;
	setp.lt.f32 	%p254, %f507, %f472;
	selp.f32 	%f473, %f472, %f507, %p254;
	selp.f32 	%f474, %f507, %f473, %p253;
	mov.b32 	%r166, %f474;
	mov.b32 	%r167, 2;
	// begin inline asm
	shfl.sync.down.b32 %r165, %r166, %r167, %r183, %r184;
	// end inline asm
	mov.b32 	%f475, %r165;
	setp.gt.s32 	%p255, %r159, 29;
	setp.lt.f32 	%p256, %f474, %f475;
	selp.f32 	%f476, %f475, %f474, %p256;
	selp.f32 	%f477, %f474, %f476, %p255;
	mov.b32 	%r171, %f477;
	mov.b32 	%r172, 4;
	// begin inline asm
	shfl.sync.down.b32 %r170, %r171, %r172, %r183, %r184;
	// end inline asm
	mov.b32 	%f478, %r170;
	setp.gt.s32 	%p257, %r159, 27;
	setp.lt.f32 	%p258, %f477, %f478;
	selp.f32 	%f479, %f478, %f477, %p258;
	selp.f32 	%f480, %f477, %f479, %p257;
	mov.b32 	%r176, %f480;
	mov.b32 	%r177, 8;
	// begin inline asm
	shfl.sync.down.b32 %r175, %r176, %r177, %r183, %r184;
	// end inline asm
	mov.b32 	%f481, %r175;
	setp.gt.s32 	%p259, %r159, 23;
	setp.lt.f32 	%p260, %f480, %f481;
	selp.f32 	%f482, %f481, %f480, %p260;
	selp.f32 	%f483, %f480, %f482, %p259;
	mov.b32 	%r181, %f483;
	mov.b32 	%r182, 16;
	// begin inline asm
	shfl.sync.down.b32 %r180, %r181, %r182, %r183, %r184;
	// end inline asm
	mov.b32 	%f484, %r180;
	setp.gt.s32 	%p261, %r159, 15;
	setp.lt.f32 	%p262, %f483, %f484;
	selp.f32 	%f16, %f484, %f483, %p262;
	selp.f32 	%f518, %f483, %f16, %p261;
	setp.ne.s32 	%p263, %r159, 0;
	@%p263 bra 	$L__BB11_19;
	shr.u32 	%r185, %r5, 3;
	and.b32  	%r186, %r185, 124;
	mov.u32 	%r187, _ZZN3cub18CUB_300001_SM_10006detail6reduce18DeviceReduceKernelINS2_10policy_hubIfyN4cuda3__47maximumIfEEE10Policy1000EN6thrust24THRUST_300001_SM_1000_NS6detail15normal_iteratorINSC_10device_ptrIfEEEEyS8_f14absolute_valueEEvT0_PT3_T1_NS0_13GridEvenShareISM_EET2_T4_E12temp_storage;
	add.s32 	%r188, %r187, %r186;
	st.shared.f32 	[%r188+8], %f16;
$L__BB11_19:
	bar.sync 	0;
	setp.ne.s32 	%p264, %r5, 0;
	@%p264 bra 	$L__BB11_46;
	ld.shared.f32 	%f485, [_ZZN3cub18CUB_300001_SM_10006detail6reduce18DeviceReduceKernelINS2_10policy_hubIfyN4cuda3__47maximumIfEEE10Policy1000EN6thrust24THRUST_300001_SM_1000_NS6detail15normal_iteratorINSC_10device_ptrIfEEEEyS8_f14absolute_valueEEvT0_PT3_T1_NS0_13GridEvenShareISM_EET2_T4_E12temp_storage+12];
	setp.lt.f32 	%p265, %f518, %f485;
	selp.f32 	%f486, %f485, %f518, %p265;
	ld.shared.f32 	%f487, [_ZZN3cub18CUB_300001_SM_10006detail6reduce18DeviceReduceKernelINS2_10policy_hubIfyN4cuda3__47maximumIfEEE10Policy1000EN6thrust24THRUST_300001_SM_1000_NS6detail15normal_iteratorINSC_10device_ptrIfEEEEyS8_f14absolute_valueEEvT0_PT3_T1_NS0_13GridEvenShareISM_EET2_T4_E12temp_storage+16];
	setp.lt.f32 	%p266, %f486, %f487;
	selp.f32 	%f488, %f487, %f486, %p266;
	ld.shared.f32 	%f489, [_ZZN3cub18CUB_300001_SM_10006detail6reduce18DeviceReduceKernelINS2_10policy_hubIfyN4cuda3__47maximumIfEEE10Policy1000EN6thrust24THRUST_300001_SM_1000_NS6detail15normal_iteratorINSC_10device_ptrIfEEEEyS8_f14absolute_valueEEvT0_PT3_T1_NS0_13GridEvenShareISM_EET2_T4_E12temp_storage+20];
	setp.lt.f32 	%p267, %f488, %f489;
	selp.f32 	%f490, %f489, %f488, %p267;
	ld.shared.f32 	%f491, [_ZZN3cub18CUB_300001_SM_10006detail6reduce18DeviceReduceKernelINS2_10policy_hubIfyN4cuda3__47maximumIfEEE10Policy1000EN6thrust24THRUST_300001_SM_1000_NS6detail15normal_iteratorINSC_10device_ptrIfEEEEyS8_f14absolute_valueEEvT0_PT3_T1_NS0_13GridEvenShareISM_EET2_T4_E12temp_storage+24];
	setp.lt.f32 	%p268, %f490, %f491;
	selp.f32 	%f492, %f491, %f490, %p268;
	ld.shared.f32 	%f493, [_ZZN3cub18CUB_300001_SM_10006detail6reduce18DeviceReduceKernelINS2_10policy_hubIfyN4cuda3__47maximumIfEEE10Policy1000EN6thrust24THRUST_300001_SM_1000_NS6detail15normal_iteratorINSC_10device_ptrIfEEEEyS8_f14absolute_valueEEvT0_PT3_T1_NS0_13GridEvenShareISM_EET2_T4_E12temp_storage+28];
	setp.lt.f32 	%p269, %f492, %f493;
	selp.f32 	%f494, %f493, %f492, %p269;
	ld.shared.f32 	%f495, [_ZZN3cub18CUB_300001_SM_10006detail6reduce18DeviceReduceKernelINS2_10policy_hubIfyN4cuda3__47maximumIfEEE10Policy1000EN6thrust24THRUST_300001_SM_1000_NS6detail15normal_iteratorINSC_10device_ptrIfEEEEyS8_f14absolute_valueEEvT0_PT3_T1_NS0_13GridEvenShareISM_EET2_T4_E12temp_storage+32];
	setp.lt.f32 	%p270, %f494, %f495;
	selp.f32 	%f496, %f495, %f494, %p270;
	ld.shared.f32 	%f497, [_ZZN3cub18CUB_300001_SM_10006detail6reduce18DeviceReduceKernelINS2_10policy_hubIfyN4cuda3__47maximumIfEEE10Policy1000EN6thrust24THRUST_300001_SM_1000_NS6detail15normal_iteratorINSC_10device_ptrIfEEEEyS8_f14absolute_valueEEvT0_PT3_T1_NS0_13GridEvenShareISM_EET2_T4_E12temp_storage+36];
	setp.lt.f32 	%p271, %f496, %f497;
	selp.f32 	%f518, %f497, %f496, %p271;
	bra.uni 	$L__BB11_46;
$L__BB11_21:
	// begin inline asm
	mov.u32 %r121, %laneid;
	// end inline asm
	and.b32  	%r147, %r5, 992;
	add.s32 	%r148, %r147, 32;
	setp.gt.s32 	%p226, %r148, %r4;
	not.b32 	%r149, %r147;
	add.s32 	%r150, %r4, %r149;
	selp.b32 	%r145, %r150, 31, %p226;
	mov.b32 	%r123, %f507;
	mov.b32 	%r124, 1;
	mov.b32 	%r146, -1;
	// begin inline asm
	shfl.sync.down.b32 %r122, %r123, %r124, %r145, %r146;
	// end inline asm
	mov.b32 	%f425, %r122;
	setp.lt.s32 	%p227, %r121, %r145;
	setp.lt.f32 	%p228, %f507, %f425;
	selp.f32 	%f426, %f425, %f507, %p228;
	selp.f32 	%f427, %f426, %f507, %p227;
	mov.b32 	%r128, %f427;
	mov.b32 	%r129, 2;
	// begin inline asm
	shfl.sync.down.b32 %r127, %r128, %r129, %r145, %r146;
	// end inline asm
	mov.b32 	%f428, %r127;
	add.s32 	%r151, %r121, 2;
	setp.gt.s32 	%p229, %r151, %r145;
	setp.lt.f32 	%p230, %f427, %f428;
	selp.f32 	%f429, %f428, %f427, %p230;
	selp.f32 	%f430, %f427, %f429, %p229;
	mov.b32 	%r133, %f430;
	mov.b32 	%r134, 4;
	// begin inline asm
	shfl.sync.down.b32 %r132, %r133, %r134, %r145, %r146;
	// end inline asm
	mov.b32 	%f431, %r132;
	add.s32 	%r152, %r121, 4;
	setp.gt.s32 	%p231, %r152, %r145;
	setp.lt.f32 	%p232, %f430, %f431;
	selp.f32 	%f432, %f431, %f430, %p232;
	selp.f32 	%f433, %f430, %f432, %p231;
	mov.b32 	%r138, %f433;
	mov.b32 	%r139, 8;
	// begin inline asm
	shfl.sync.down.b32 %r137, %r138, %r139, %r145, %r146;
	// end inline asm
	mov.b32 	%f434, %r137;
	add.s32 	%r153, %r121, 8;
	setp.gt.s32 	%p233, %r153, %r145;
	setp.lt.f32 	%p234, %f433, %f434;
	selp.f32 	%f435, %f434, %f433, %p234;
	selp.f32 	%f436, %f433, %f435, %p233;
	mov.b32 	%r143, %f436;
	mov.b32 	%r144, 16;
	// begin inline asm
	shfl.sync.down.b32 %r142, %r143, %r144, %r145, %r146;
	// end inline asm
	mov.b32 	%f437, %r142;
	add.s32 	%r154, %r121, 16;
	setp.gt.s32 	%p235, %r154, %r145;
	setp.lt.f32 	%p236, %f436, %f437;
	selp.f32 	%f438, %f437, %f436, %p236;
	selp.f32 	%f518, %f436, %f438, %p235;
	setp.ne.s32 	%p237, %r121, 0;
	@%p237 bra 	$L__BB11_23;
	shr.u32 	%r155, %r5, 3;
	and.b32  	%r156, %r155, 124;
	mov.u32 	%r157, _ZZN3cub18CUB_300001_SM_10006detail6reduce18DeviceReduceKernelINS2_10policy_hubIfyN4cuda3__47maximumIfEEE10Policy1000EN6thrust24THRUST_300001_SM_1000_NS6detail15normal_iteratorINSC_10device_ptrIfEEEEyS8_f14absolute_valueEEvT0_PT3_T1_NS0_13GridEvenShareISM_EET2_T4_E12temp_storage;
	add.s32 	%r158, %r157, %r156;
	st.shared.f32 	[%r158+8], %f518;
$L__BB11_23:
	bar.sync 	0;
	setp.ne.s32 	%p238, %r5, 0;
	@%p238 bra 	$L__BB11_46;
	setp.gt.s32 	%p239, %r4, 32;
	ld.shared.f32 	%f439, [_ZZN3cub18CUB_300001_SM_10006detail6reduce18DeviceReduceKernelINS2_10policy_hubIfyN4cuda3__47maximumIfEEE10Policy1000EN6thrust24THRUST_300001_SM_1000_NS6detail15normal_iteratorINSC_10device_ptrIfEEEEyS8_f14absolute_valueEEvT0_PT3_T1_NS0_13GridEvenShareISM_EET2_T4_E12temp_storage+12];
	setp.lt.f32 	%p240, %f518, %f439;
	selp.f32 	%f441, %f439, %f518, %p240;
	selp.f32 	%f442, %f441, %f518, %p239;
	setp.gt.s32 	%p241, %r4, 64;
	ld.shared.f32 	%f444, [_ZZN3cub18CUB_300001_SM_10006detail6reduce18DeviceReduceKernelINS2_10policy_hubIfyN4cuda3__47maximumIfEEE10Policy1000EN6thrust24THRUST_300001_SM_1000_NS6detail15normal_iteratorINSC_10device_ptrIfEEEEyS8_f14absolute_valueEEvT0_PT3_T1_NS0_13GridEvenShareISM_EET2_T4_E12temp_storage+16];
	setp.lt.f32 	%p242, %f442, %f444;
	selp.f32 	%f446, %f444, %f442, %p242;
	selp.f32 	%f447, %f446, %f442, %p241;
	setp.gt.s32 	%p243, %r4, 96;
	ld.shared.f32 	%f449, [_ZZN3cub18CUB_300001_SM_10006detail6reduce18DeviceReduceKernelINS2_10policy_hubIfyN4cuda3__47maximumIfEEE10Policy1000EN6thrust24THRUST_300001_SM_1000_NS6detail15normal_iteratorINSC_10device_ptrIfEEEEyS8_f14absolute_valueEEvT0_PT3_T1_NS0_13GridEvenShareISM_EET2_T4_E12temp_storage+20];
	setp.lt.f32 	%p244, %f447, %f449;
	selp.f32 	%f451, %f449, %f447, %p244;
	selp.f32 	%f452, %f451, %f447, %p243;
	setp.gt.s32 	%p245, %r4, 128;
	ld.shared.f32 	%f454, [_ZZN3cub18CUB_300001_SM_10006detail6reduce18DeviceReduceKernelINS2_10policy_hubIfyN4cuda3__47maximumIfEEE10Policy1000EN6thrust24THRUST_300001_SM_1000_NS6detail15normal_iteratorINSC_10device_ptrIfEEEEyS8_f14absolute_valueEEvT0_PT3_T1_NS0_13GridEvenShareISM_EET2_T4_E12temp_storage+24];
	setp.lt.f32 	%p246, %f452, %f454;
	selp.f32 	%f456, %f454, %f452, %p246;
	selp.f32 	%f457, %f456, %f452, %p245;
	setp.gt.s32 	%p247, %r4, 160;
	ld.shared.f32 	%f459, [_ZZN3cub18CUB_300001_SM_10006detail6reduce18DeviceReduceKernelINS2_10policy_hubIfyN4cuda3__47maximumIfEEE10Policy1000EN6thrust24THRUST_300001_SM_1000_NS6detail15normal_iteratorINSC_10device_ptrIfEEEEyS8_f14absolute_valueEEvT0_PT3_T1_NS0_13GridEvenShareISM_EET2_T4_E12temp_storage+28];
	setp.lt.f32 	%p248, %f457, %f459;
	selp.f32 	%f461, %f459, %f457, %p248;
	selp.f32 	%f462, %f461, %f457, %p247;
	setp.gt.s32 	%p249, %r4, 192;
	ld.shared.f32 	%f464, [_ZZN3cub18CUB_300001_SM_10006detail6reduce18DeviceReduceKernelINS2_10policy_hubIfyN4cuda3__47maximumIfEEE10Policy1000EN6thrust24THRUST_300001_SM_1000_NS6detail15normal_iteratorINSC_10device_ptrIfEEEEyS8_f14absolute_valueEEvT0_PT3_T1_NS0_13GridEvenShareISM_EET2_T4_E12temp_storage+32];
	setp.lt.f32 	%p250, %f462, %f464;
	selp.f32 	%f466, %f464, %f462, %p250;
	selp.f32 	%f467, %f466, %f462, %p249;
	setp.gt.s32 	%p251, %r4, 224;
	ld.shared.f32 	%f469, [_ZZN3cub18CUB_300001_SM_10006detail6reduce18DeviceReduceKernelINS2_10policy_hubIfyN4cuda3__47maximumIfEEE10Policy1000EN6thrust24THRUST_300001_SM_1000_NS6detail15normal_iteratorINSC_10device_ptrIfEEEEyS8_f14absolute_valueEEvT0_PT3_T1_NS0_13GridEvenShareISM_EET2_T4_E12temp_storage+36];
	setp.lt.f32 	%p252, %f467, %f469;
	selp.f32 	%f471, %f469, %f467, %p252;
	selp.f32 	%f518, %f471, %f467, %p251;
	bra.uni 	$L__BB11_46;
$L__BB11_25:
	cvt.u32.u64 	%r52, %rd4;
	mov.u32 	%r27, %tid.x;
	add.s32 	%r53, %r27, %r52;
	mul.wide.u32 	%rd26, %r53, 4;
	add.s64 	%rd27, %rd2, %rd26;
	ld.global.f32 	%f41, [%rd27];
	setp.lt.f32 	%p2, %f41, 0f00000000;
	neg.f32 	%f42, %f41;
	selp.f32 	%f43, %f42, %f41, %p2;
	ld.global.f32 	%f44, [%rd27+1024];
	setp.lt.f32 	%p3, %f44, 0f00000000;
	neg.f32 	%f45, %f44;
	selp.f32 	%f46, %f45, %f44, %p3;
	ld.global.f32 	%f47, [%rd27+2048];
	setp.lt.f32 	%p4, %f47, 0f00000000;
	neg.f32 	%f48, %f47;
	selp.f32 	%f49, %f48, %f47, %p4;
	ld.global.f32 	%f50, [%rd27+3072];
	setp.lt.f32 	%p5, %f50, 0f00000000;
	neg.f32 	%f51, %f50;
	selp.f32 	%f52, %f51, %f50, %p5;
	ld.global.f32 	%f53, [%rd27+4096];
	setp.lt.f32 	%p6, %f53, 0f00000000;
	neg.f32 	%f54, %f53;
	selp.f32 	%f55, %f54, %f53, %p6;
	ld.global.f32 	%f56, [%rd27+5120];
	setp.lt.f32 	%p7, %f56, 0f00000000;
	neg.f32 	%f57, %f56;
	selp.f32 	%f58, %f57, %f56, %p7;
	ld.global.f32 	%f59, [%rd27+6144];
	setp.lt.f32 	%p8, %f59, 0f00000000;
	neg.f32 	%f60, %f59;
	selp.f32 	%f61, %f60, %f59, %p8;
	ld.global.f32 	%f62, [%rd27+7168];
	setp.lt.f32 	%p9, %f62, 0f00000000;
	neg.f32 	%f63, %f62;
	selp.f32 	%f64, %f63, %f62, %p9;
	ld.global.f32 	%f65, [%rd27+8192];
	setp.lt.f32 	%p10, %f65, 0f00000000;
	neg.f32 	%f66, %f65;
	selp.f32 	%f67, %f66, %f65, %p10;
	ld.global.f32 	%f68, [%rd27+9216];
	setp.lt.f32 	%p11, %f68, 0f00000000;
	neg.f32 	%f69, %f68;
	selp.f32 	%f70, %f69, %f68, %p11;
	ld.global.f32 	%f71, [%rd27+10240];
	setp.lt.f32 	%p12, %f71, 0f00000000;
	neg.f32 	%f72, %f71;
	selp.f32 	%f73, %f72, %f71, %p12;
	ld.global.f32 	%f74, [%rd27+11264];
	setp.lt.f32 	%p13, %f74, 0f00000000;
	neg.f32 	%f75, %f74;
	selp.f32 	%f76, %f75, %f74, %p13;
	ld.global.f32 	%f77, [%rd27+12288];
	setp.lt.f32 	%p14, %f77, 0f00000000;
	neg.f32 	%f78, %f77;
	selp.f32 	%f79, %f78, %f77, %p14;
	ld.global.f32 	%f80, [%rd27+13312];
	setp.lt.f32 	%p15, %f80, 0f00000000;
	neg.f32 	%f81, %f80;
	selp.f32 	%f82, %f81, %f80, %p15;
	ld.global.f32 	%f83, [%rd27+14336];
	setp.lt.f32 	%p16, %f83, 0f00000000;
	neg.f32 	%f84, %f83;
	selp.f32 	%f85, %f84, %f83, %p16;
	ld.global.f32 	%f86, [%rd27+15360];
	setp.lt.f32 	%p17, %f86, 0f00000000;
	neg.f32 	%f87, %f86;
	selp.f32 	%f88, %f87, %f86, %p17;
	setp.lt.f32 	%p18, %f43, %f46;
	selp.f32 	%f89, %f46, %f43, %p18;
	setp.lt.f32 	%p19, %f49, %f52;
	selp.f32 	%f90, %f52, %f49, %p19;
	setp.lt.f32 	%p20, %f55, %f58;
	selp.f32 	%f91, %f58, %f55, %p20;
	setp.lt.f32 	%p21, %f61, %f64;
	selp.f32 	%f92, %f64, %f61, %p21;
	setp.lt.f32 	%p22, %f67, %f70;
	selp.f32 	%f93, %f70, %f67, %p22;
	setp.lt.f32 	%p23, %f73, %f76;
	selp.f32 	%f94, %f76, %f73, %p23;
	setp.lt.f32 	%p24, %f79, %f82;
	selp.f32 	%f95, %f82, %f79, %p24;
	setp.lt.f32 	%p25, %f85, %f88;
	selp.f32 	%f96, %f88, %f85, %p25;
	setp.lt.f32 	%p26, %f89, %f90;
	selp.f32 	%f97, %f90, %f89, %p26;
	setp.lt.f32 	%p27, %f91, %f92;
	selp.f32 	%f98, %f92, %f91, %p27;
	setp.lt.f32 	%p28, %f93, %f94;
	selp.f32 	%f99, %f94, %f93, %p28;
	setp.lt.f32 	%p29, %f95, %f96;
	selp.f32 	%f100, %f96, %f95, %p29;
	setp.lt.f32 	%p30, %f97, %f98;
	selp.f32 	%f101, %f98, %f97, %p30;
	setp.lt.f32 	%p31, %f99, %f100;
	selp.f32 	%f102, %f100, %f99, %p31;
	setp.lt.f32 	%p32, %f101, %f102;
	selp.f32 	%f517, %f102, %f101, %p32;
	setp.lt.u64 	%p33, %rd5, %rd3;
	@%p33 bra 	$L__BB11_42;
	cvt.u32.u64 	%r55, %rd3;
	cvt.u64.u32 	%rd28, %r27;
	add.s64 	%rd74, %rd4, %rd3;
	cvt.u32.u64 	%r28, %rd1;
	not.b32 	%r57, %r27;
	add.s32 	%r58, %r57, %r28;
	sub.s32 	%r59, %r58, %r55;
	sub.s32 	%r198, %r59, %r52;
	add.s64 	%rd29, %rd74, %rd28;
	shl.b64 	%rd30, %rd29, 2;
	add.s64 	%rd31, %rd30, %rd2;
	add.s64 	%rd73, %rd31, 8192;
	mov.b32 	%r199, 0;
	mov.u64 	%rd75, %rd4;
$L__BB11_27:
	cvt.s64.s32 	%rd15, %r50;
	add.s64 	%rd75, %rd75, %rd15;
	add.s64 	%rd32, %rd1, -4096;
	setp.gt.u64 	%p34, %rd75, %rd32;
	@%p34 bra 	$L__BB11_29;
	shl.b32 	%r61, %r1, 12;
	cvt.s64.s32 	%rd33, %r61;
	cvt.u64.u32 	%rd34, %r27;
	add.s64 	%rd35, %rd75, %rd34;
	shl.b64 	%rd36, %rd35, 2;
	add.s64 	%rd37, %rd2, %rd36;
	ld.global.f32 	%f103, [%rd37];
	setp.lt.f32 	%p35, %f103, 0f00000000;
	neg.f32 	%f104, %f103;
	selp.f32 	%f105, %f104, %f103, %p35;
	ld.global.f32 	%f106, [%rd37+1024];
	setp.lt.f32 	%p36, %f106, 0f00000000;
	neg.f32 	%f107, %f106;
	selp.f32 	%f108, %f107, %f106, %p36;
	ld.global.f32 	%f109, [%rd37+2048];
	setp.lt.f32 	%p37, %f109, 0f00000000;
	neg.f32 	%f110, %f109;
	selp.f32 	%f111, %f110, %f109, %p37;
	ld.global.f32 	%f112, [%rd37+3072];
	setp.lt.f32 	%p38, %f112, 0f00000000;
	neg.f32 	%f113, %f112;
	selp.f32 	%f114, %f113, %f112, %p38;
	ld.global.f32 	%f115, [%rd37+4096];
	setp.lt.f32 	%p39, %f115, 0f00000000;
	neg.f32 	%f116, %f115;
	selp.f32 	%f117, %f116, %f115, %p39;
	ld.global.f32 	%f118, [%rd37+5120];
	setp.lt.f32 	%p40, %f118, 0f00000000;
	neg.f32 	%f119, %f118;
	selp.f32 	%f120, %f119, %f118, %p40;
	ld.global.f32 	%f121, [%rd37+6144];
	setp.lt.f32 	%p41, %f121, 0f00000000;
	neg.f32 	%f122, %f121;
	selp.f32 	%f123, %f122, %f121, %p41;
	ld.global.f32 	%f124, [%rd37+7168];
	setp.lt.f32 	%p42, %f124, 0f00000000;
	neg.f32 	%f125, %f124;
	selp.f32 	%f126, %f125, %f124, %p42;
	ld.global.f32 	%f127, [%rd37+8192];
	setp.lt.f32 	%p43, %f127, 0f00000000;
	neg.f32 	%f128, %f127;
	selp.f32 	%f129, %f128, %f127, %p43;
	ld.global.f32 	%f130, [%rd37+9216];
	setp.lt.f32 	%p44, %f130, 0f00000000;
	neg.f32 	%f131, %f130;
	selp.f32 	%f132, %f131, %f130, %p44;
	ld.global.f32 	%f133, [%rd37+10240];
	setp.lt.f32 	%p45, %f133, 0f00000000;
	neg.f32 	%f134, %f133;
	selp.f32 	%f135, %f134, %f133, %p45;
	ld.global.f32 	%f136, [%rd37+11264];
	setp.lt.f32 	%p46, %f136, 0f00000000;
	neg.f32 	%f137, %f136;
	selp.f32 	%f138, %f137, %f136, %p46;
	ld.global.f32 	%f139, [%rd37+12288];
	setp.lt.f32 	%p47, %f139, 0f00000000;
	neg.f32 	%f140, %f139;
	selp.f32 	%f141, %f140, %f139, %p47;
	ld.global.f32 	%f142, [%rd37+13312];
	setp.lt.f32 	%p48, %f142, 0f00000000;
	neg.f32 	%f143, %f142;
	selp.f32 	%f144, %f143, %f142, %p48;
	ld.global.f32 	%f145, [%rd37+14336];
	setp.lt.f32 	%p49, %f145, 0f00000000;
	neg.f32 	%f146, %f145;
	selp.f32 	%f147, %f146, %f145, %p49;
	ld.global.f32 	%f148, [%rd37+15360];
	setp.lt.f32 	%p50, %f148, 0f00000000;
	neg.f32 	%f149, %f148;
	selp.f32 	%f150, %f149, %f148, %p50;
	setp.lt.f32 	%p51, %f517, %f105;
	selp.f32 	%f151, %f105, %f517, %p51;
	setp.lt.f32 	%p52, %f108, %f111;
	selp.f32 	%f152, %f111, %f108, %p52;
	setp.lt.f32 	%p53, %f114, %f117;
	selp.f32 	%f153, %f117, %f114, %p53;
	setp.lt.f32 	%p54, %f120, %f123;
	selp.f32 	%f154, %f123, %f120, %p54;
	setp.lt.f32 	%p55, %f126, %f129;
	selp.f32 	%f155, %f129, %f126, %p55;
	setp.lt.f32 	%p56, %f132, %f135;
	selp.f32 	%f156, %f135, %f132, %p56;
	setp.lt.f32 	%p57, %f138, %f141;
	selp.f32 	%f157, %f141, %f138, %p57;
	setp.lt.f32 	%p58, %f144, %f147;
	selp.f32 	%f158, %f147, %f144, %p58;
	setp.lt.f32 	%p59, %f151, %f152;
	selp.f32 	%f159, %f152, %f151, %p59;
	setp.lt.f32 	%p60, %f153, %f154;
	selp.f32 	%f160, %f154, %f153, %p60;
	setp.lt.f32 	%p61, %f155, %f156;
	selp.f32 	%f161, %f156, %f155, %p61;
	setp.lt.f32 	%p62, %f157, %f158;
	selp.f32 	%f162, %f158, %f157, %p62;
	setp.lt.f32 	%p63, %f159, %f160;
	selp.f32 	%f163, %f160, %f159, %p63;
	setp.lt.f32 	%p64, %f161, %f162;
	selp.f32 	%f164, %f162, %f161, %p64;
	setp.lt.f32 	%p65, %f163, %f164;
	selp.f32 	%f165, %f164, %f163, %p65;
	setp.lt.f32 	%p66, %f165, %f150;
	selp.f32 	%f517, %f150, %f165, %p66;
	sub.s64 	%rd38, %rd1, %rd75;
	setp.lt.u64 	%p67, %rd38, %rd33;
	add.s32 	%r199, %r199, 1;
	add.s64 	%rd74, %rd74, %rd33;
	sub.s32 	%r198, %r198, %r61;
	mul.wide.s32 	%rd39, %r61, 4;
	add.s64 	%rd73, %rd73, %rd39;
	@%p67 bra 	$L__BB11_42;
	bra.uni 	$L__BB11_27;
$L__BB11_29:
	setp.le.u64 	%p68, %rd1, %rd75;
	cvt.u32.u64 	%r62, %rd75;
	cvt.u32.u64 	%r63, %rd1;
	sub.s32 	%r64, %r63, %r62;
	setp.ge.s32 	%p69, %r27, %r64;
	or.pred  	%p70, %p68, %p69;
	@%p70 bra 	$L__BB11_42;
	cvt.u32.u64 	%r66, %rd15;
	cvt.u32.u64 	%r67, %rd4;
	not.b32 	%r68, %r27;
	add.s32 	%r69, %r68, %r28;
	add.s32 	%r70, %r66, %r67;
	sub.s32 	%r71, %r69, %r70;
	mul.lo.s32 	%r72, %r1, %r199;
	shl.b32 	%r73, %r72, 12;
	sub.s32 	%r74, %r71, %r73;
	shr.u32 	%r75, %r74, 8;
	add.s32 	%r34, %r75, 1;
	and.b32  	%r35, %r34, 15;
	setp.lt.u32 	%p71, %r74, 3840;
	mov.u32 	%r202, %r27;
	@%p71 bra 	$L__BB11_33;
	shr.u32 	%r76, %r198, 8;
	add.s32 	%r77, %r76, 1;
	and.b32  	%r78, %r77, 33554416;
	neg.s32 	%r200, %r78;
	mov.u32 	%r202, %r27;
$L__BB11_32:
	.pragma "nounroll";
	ld.global.f32 	%f167, [%rd73+-8192];
	setp.lt.f32 	%p72, %f167, 0f00000000;
	neg.f32 	%f168, %f167;
	selp.f32 	%f169, %f168, %f167, %p72;
	setp.lt.f32 	%p73, %f517, %f169;
	selp.f32 	%f170, %f169, %f517, %p73;
	ld.global.f32 	%f171, [%rd73+-7168];
	setp.lt.f32 	%p74, %f171, 0f00000000;
	neg.f32 	%f172, %f171;
	selp.f32 	%f173, %f172, %f171, %p74;
	setp.lt.f32 	%p75, %f170, %f173;
	selp.f32 	%f174, %f173, %f170, %p75;
	ld.global.f32 	%f175, [%rd73+-6144];
	setp.lt.f32 	%p76, %f175, 0f00000000;
	neg.f32 	%f176, %f175;
	selp.f32 	%f177, %f176, %f175, %p76;
	setp.lt.f32 	%p77, %f174, %f177;
	selp.f32 	%f178, %f177, %f174, %p77;
	ld.global.f32 	%f179, [%rd73+-5120];
	setp.lt.f32 	%p78, %f179, 0f00000000;
	neg.f32 	%f180, %f179;
	selp.f32 	%f181, %f180, %f179, %p78;
	setp.lt.f32 	%p79, %f178, %f181;
	selp.f32 	%f182, %f181, %f178, %p79;
	ld.global.f32 	%f183, [%rd73+-4096];
	setp.lt.f32 	%p80, %f183, 0f00000000;
	neg.f32 	%f184, %f183;
	selp.f32 	%f185, %f184, %f183, %p80;
	setp.lt.f32 	%p81, %f182, %f185;
	selp.f32 	%f186, %f185, %f182, %p81;
	ld.global.f32 	%f187, [%rd73+-3072];
	setp.lt.f32 	%p82, %f187, 0f00000000;
	neg.f32 	%f188, %f187;
	selp.f32 	%f189, %f188, %f187, %p82;
	setp.lt.f32 	%p83, %f186, %f189;
	selp.f32 	%f190, %f189, %f186, %p83;
	ld.global.f32 	%f191, [%rd73+-2048];
	setp.lt.f32 	%p84, %f191, 0f00000000;
	neg.f32 	%f192, %f191;
	selp.f32 	%f193, %f192, %f191, %p84;
	setp.lt.f32 	%p85, %f190, %f193;
	selp.f32 	%f194, %f193, %f190, %p85;
	ld.global.f32 	%f195, [%rd73+-1024];
	setp.lt.f32 	%p86, %f195, 0f00000000;
	neg.f32 	%f196, %f195;
	selp.f32 	%f197, %f196, %f195, %p86;
	setp.lt.f32 	%p87, %f194, %f197;
	selp.f32 	%f198, %f197, %f194, %p87;
	ld.global.f32 	%f199, [%rd73];
	setp.lt.f32 	%p88, %f199, 0f00000000;
	neg.f32 	%f200, %f199;
	selp.f32 	%f201, %f200, %f199, %p88;
	setp.lt.f32 	%p89, %f198, %f201;
	selp.f32 	%f202, %f201, %f198, %p89;
	ld.global.f32 	%f203, [%rd73+1024];
	setp.lt.f32 	%p90, %f203, 0f00000000;
	neg.f32 	%f204, %f203;
	selp.f32 	%f205, %f204, %f203, %p90;
	setp.lt.f32 	%p91, %f202, %f205;
	selp.f32 	%f206, %f205, %f202, %p91;
	ld.global.f32 	%f207, [%rd73+2048];
	setp.lt.f32 	%p92, %f207, 0f00000000;
	neg.f32 	%f208, %f207;
	selp.f32 	%f209, %f208, %f207, %p92;
	setp.lt.f32 	%p93, %f206, %f209;
	selp.f32 	%f210, %f209, %f206, %p93;
	ld.global.f32 	%f211, [%rd73+3072];
	setp.lt.f32 	%p94, %f211, 0f00000000;
	neg.f32 	%f212, %f211;
	selp.f32 	%f213, %f212, %f211, %p94;
	setp.lt.f32 	%p95, %f210, %f213;
	selp.f32 	%f214, %f213, %f210, %p95;
	ld.global.f32 	%f215, [%rd73+4096];
	setp.lt.f32 	%p96, %f215, 0f00000000;
	neg.f32 	%f216, %f215;
	selp.f32 	%f217, %f216, %f215, %p96;
	setp.lt.f32 	%p97, %f214, %f217;
	selp.f32 	%f218, %f217, %f214, %p97;
	ld.global.f32 	%f219, [%rd73+5120];
	setp.lt.f32 	%p98, %f219, 0f00000000;
	neg.f32 	%f220, %f219;
	selp.f32 	%f221, %f220, %f219, %p98;
	setp.lt.f32 	%p99, %f218, %f221;
	selp.f32 	%f222, %f221, %f218, %p99;
	ld.global.f32 	%f223, [%rd73+6144];
	setp.lt.f32 	%p100, %f223, 0f00000000;
	neg.f32 	%f224, %f223;
	selp.f32 	%f225, %f224, %f223, %p100;
	setp.lt.f32 	%p101, %f222, %f225;
	selp.f32 	%f226, %f225, %f222, %p101;
	ld.global.f32 	%f227, [%rd73+7168];
	setp.lt.f32 	%p102, %f227, 0f00000000;
	neg.f32 	%f228, %f227;
	selp.f32 	%f229, %f228, %f227, %p102;
	setp.lt.f32 	%p103, %f226, %f229;
	selp.f32 	%f517, %f229, %f226, %p103;
	add.s32 	%r202, %r202, 4096;
	add.s32 	%r200, %r200, 16;
	add.s64 	%rd73, %rd73, 16384;
	setp.ne.s32 	%p104, %r200, 0;
	@%p104 bra 	$L__BB11_32;
$L__BB11_33:
	setp.eq.s32 	%p105, %r35, 0;
	@%p105 bra 	$L__BB11_42;
	and.b32  	%r42, %r34, 7;
	setp.lt.u32 	%p106, %r35, 8;
	@%p106 bra 	$L__BB11_36;
	cvt.u64.u32 	%rd40, %r202;
	add.s64 	%rd41, %rd75, %rd40;
	shl.b64 	%rd42, %rd41, 2;
	add.s64 	%rd43, %rd2, %rd42;
	ld.global.f32 	%f231, [%rd43];
	setp.lt.f32 	%p107, %f231, 0f00000000;
	neg.f32 	%f232, %f231;
	selp.f32 	%f233, %f232, %f231, %p107;
	setp.lt.f32 	%p108, %f517, %f233;
	selp.f32 	%f234, %f233, %f517, %p108;
	ld.global.f32 	%f235, [%rd43+1024];
	setp.lt.f32 	%p109, %f235, 0f00000000;
	neg.f32 	%f236, %f235;
	selp.f32 	%f237, %f236, %f235, %p109;
	setp.lt.f32 	%p110, %f234, %f237;
	selp.f32 	%f238, %f237, %f234, %p110;
	ld.global.f32 	%f239, [%rd43+2048];
	setp.lt.f32 	%p111, %f239, 0f00000000;
	neg.f32 	%f240, %f239;
	selp.f32 	%f241, %f240, %f239, %p111;
	setp.lt.f32 	%p112, %f238, %f241;
	selp.f32 	%f242, %f241, %f238, %p112;
	ld.global.f32 	%f243, [%rd43+3072];
	setp.lt.f32 	%p113, %f243, 0f00000000;
	neg.f32 	%f244, %f243;
	selp.f32 	%f245, %f244, %f243, %p113;
	setp.lt.f32 	%p114, %f242, %f245;
	selp.f32 	%f246, %f245, %f242, %p114;
	ld.global.f32 	%f247, [%rd43+4096];
	setp.lt.f32 	%p115, %f247, 0f00000000;
	neg.f32 	%f248, %f247;
	selp.f32 	%f249, %f248, %f247, %p115;
	setp.lt.f32 	%p116, %f246, %f249;
	selp.f32 	%f250, %f249, %f246, %p116;
	ld.global.f32 	%f251, [%rd43+5120];
	setp.lt.f32 	%p117, %f251, 0f00000000;
	neg.f32 	%f252, %f251;
	selp.f32 	%f253, %f252, %f251, %p117;
	setp.lt.f32 	%p118, %f250, %f253;
	selp.f32 	%f254, %f253, %f250, %p118;
	ld.global.f32 	%f255, [%rd43+6144];
	setp.lt.f32 	%p119, %f255, 0f00000000;
	neg.f32 	%f256, %f255;
	selp.f32 	%f257, %f256, %f255, %p119;
	setp.lt.f32 	%p120, %f254, %f257;
	selp.f32 	%f258, %f257, %f254, %p120;
	ld.global.f32 	%f259, [%rd43+7168];
	setp.lt.f32 	%p121, %f259, 0f00000000;
	neg.f32 	%f260, %f259;
	selp.f32 	%f261, %f260, %f259, %p121;
	setp.lt.f32 	%p122, %f258, %f261;
	selp.f32 	%f517, %f261, %f258, %p122;
	add.s32 	%r202, %r202, 2048;
$L__BB11_36:
	setp.eq.s32 	%p123, %r42, 0;
	@%p123 bra 	$L__BB11_42;
	setp.lt.u32 	%p124, %r42, 4;
	@%p124 bra 	$L__BB11_39;
	cvt.u64.u32 	%rd44, %r202;
	add.s64 	%rd45, %rd75, %rd44;
	shl.b64 	%rd46, %rd45, 2;
	add.s64 	%rd47, %rd2, %rd46;
	ld.global.f32 	%f263, [%rd47];
	setp.lt.f32 	%p125, %f263, 0f00000000;
	neg.f32 	%f264, %f263;
	selp.f32 	%f265, %f264, %f263, %p125;
	setp.lt.f32 	%p126, %f517, %f265;
	selp.f32 	%f266, %f265, %f517, %p126;
	ld.global.f32 	%f267, [%rd47+1024];
	setp.lt.f32 	%p127, %f267, 0f00000000;
	neg.f32 	%f268, %f267;
	selp.f32 	%f269, %f268, %f267, %p127;
	setp.lt.f32 	%p128, %f266, %f269;
	selp.f32 	%f270, %f269, %f266, %p128;
	ld.global.f32 	%f271, [%rd47+2048];
	setp.lt.f32 	%p129, %f271, 0f00000000;
	neg.f32 	%f272, %f271;
	selp.f32 	%f273, %f272, %f271, %p129;
	setp.lt.f32 	%p130, %f270, %f273;
	selp.f32 	%f274, %f273, %f270, %p130;
	ld.global.f32 	%f275, [%rd47+3072];
	setp.lt.f32 	%p131, %f275, 0f00000000;
	neg.f32 	%f276, %f275;
	selp.f32 	%f277, %f276, %f275, %p131;
	setp.lt.f32 	%p132, %f274, %f277;
	selp.f32 	%f517, %f277, %f274, %p132;
	add.s32 	%r202, %r202, 1024;
$L__BB11_39:
	and.b32  	%r79, %r34, 3;
	setp.eq.s32 	%p133, %r79, 0;
	@%p133 bra 	$L__BB11_42;
	cvt.u64.u32 	%rd48, %r202;
	add.s64 	%rd49, %rd48, %rd74;
	shl.b64 	%rd50, %rd49, 2;
	add.s64 	%rd77, %rd2, %rd50;
	cvt.u16.u32 	%rs1, %r198;
	shr.u16 	%rs2, %rs1, 8;
	add.s16 	%rs3, %rs2, 1;
	cvt.u32.u16 	%r80, %rs3;
	and.b32  	%r81, %r80, 3;
	neg.s32 	%r205, %r81;
$L__BB11_41:
	.pragma "nounroll";
	ld.global.f32 	%f278, [%rd77];
	setp.lt.f32 	%p134, %f278, 0f00000000;
	neg.f32 	%f279, %f278;
	selp.f32 	%f280, %f279, %f278, %p134;
	setp.lt.f32 	%p135, %f517, %f280;
	selp.f32 	%f517, %f280, %f517, %p135;
	add.s64 	%rd77, %rd77, 1024;
	add.s32 	%r205, %r205, 1;
	setp.ne.s32 	%p136, %r205, 0;
	@%p136 bra 	$L__BB11_41;
$L__BB11_42:
	// begin inline asm
	mov.u32 %r82, %laneid;
	// end inline asm
	mov.b32 	%r84, %f517;
	mov.b32 	%r85, 1;
	mov.b32 	%r106, 31;
	mov.b32 	%r107, -1;
	// begin inline asm
	shfl.sync.down.b32 %r83, %r84, %r85, %r106, %r107;
	// end inline asm
	mov.b32 	%f281, %r83;
	setp.gt.s32 	%p137, %r82, 30;
	setp.lt.f32 	%p138, %f517, %f281;
	selp.f32 	%f282, %f281, %f517, %p138;
	selp.f32 	%f283, %f517, %f282, %p137;
	mov.b32 	%r89, %f283;
	mov.b32 	%r90, 2;
	// begin inline asm
	shfl.sync.down.b32 %r88, %r89, %r90, %r106, %r107;
	// end inline asm
	mov.b32 	%f284, %r88;
	setp.gt.s32 	%p139, %r82, 29;
	setp.lt.f32 	%p140, %f283, %f284;
	selp.f32 	%f285, %f284, %f283, %p140;
	selp.f32 	%f286, %f283, %f285, %p139;
	mov.b32 	%r94, %f286;
	mov.b32 	%r95, 4;
	// begin inline asm
	shfl.sync.down.b32 %r93, %r94, %r95, %r106, %r107;
	// end inline asm
	mov.b32 	%f287, %r93;
	setp.gt.s32 	%p141, %r82, 27;
	setp.lt.f32 	%p142, %f286, %f287;
	selp.f32 	%f288, %f287, %f286, %p142;
	selp.f32 	%f289, %f286, %f288, %p141;
	mov.b32 	%r99, %f289;
	mov.b32 	%r100, 8;
	// begin inline asm
	shfl.sync.down.b32 %r98, %r99, %r100, %r106, %r107;
	// end inline asm
	mov.b32 	%f290, %r98;
	setp.gt.s32 	%p143, %r82, 23;
	setp.lt.f32 	%p144, %f289, %f290;
	selp.f32 	%f291, %f290, %f289, %p144;
	selp.f32 	%f292, %f289, %f291, %p143;
	mov.b32 	%r104, %f292;
	mov.b32 	%r105, 16;
	// begin inline asm
	shfl.sync.down.b32 %r103, %r104, %r105, %r106, %r107;
	// end inline asm
	mov.b32 	%f293, %r103;
	setp.gt.s32 	%p145, %r82, 15;
	setp.lt.f32 	%p146, %f292, %f293;
	selp.f32 	%f37, %f293, %f292, %p146;
	selp.f32 	%f518, %f292, %f37, %p145;
	setp.ne.s32 	%p147, %r82, 0;
	@%p147 bra 	$L__BB11_44;
	shr.u32 	%r108, %r27, 3;
	and.b32  	%r109, %r108, 124;
	mov.u32 	%r110, _ZZN3cub18CUB_300001_SM_10006detail6reduce18DeviceReduceKernelINS2_10policy_hubIfyN4cuda3__47maximumIfEEE10Policy1000EN6thrust24THRUST_300001_SM_1000_NS6detail15normal_iteratorINSC_10device_ptrIfEEEEyS8_f14absolute_valueEEvT0_PT3_T1_NS0_13GridEvenShareISM_EET2_T4_E12temp_storage;
	add.s32 	%r111, %r110, %r109;
	st.shared.f32 	[%r111+8], %f37;
$L__BB11_44:
	bar.sync 	0;
	setp.ne.s32 	%p148, %r27, 0;
	@%p148 bra 	$L__BB11_46;
	ld.shared.f32 	%f294, [_ZZN3cub18CUB_300001_SM_10006detail6reduce18DeviceReduceKernelINS2_10policy_hubIfyN4cuda3__47maximumIfEEE10Policy1000EN6thrust24THRUST_300001_SM_1000_NS6detail15normal_iteratorINSC_10device_ptrIfEEEEyS8_f14absolute_valueEEvT0_PT3_T1_NS0_13GridEvenShareISM_EET2_T4_E12temp_storage+12];
	setp.lt.f32 	%p149, %f518, %f294;
	selp.f32 	%f295, %f294, %f518, %p149;
	ld.shared.f32 	%f296, [_ZZN3cub18CUB_300001_SM_10006detail6reduce18DeviceReduceKernelINS2_10policy_hubIfyN4cuda3__47maximumIfEEE10Policy1000EN6thrust24THRUST_300001_SM_1000_NS6detail15normal_iteratorINSC_10device_ptrIfEEEEyS8_f14absolute_valueEEvT0_PT3_T1_NS0_13GridEvenShareISM_EET2_T4_E12temp_storage+16];
	setp.lt.f32 	%p150, %f295, %f296;
	selp.f32 	%f297, %f296, %f295, %p150;
	ld.shared.f32 	%f298, [_ZZN3cub18CUB_300001_SM_10006detail6reduce18DeviceReduceKernelINS2_10policy_hubIfyN4cuda3__47maximumIfEEE10Policy1000EN6thrust24THRUST_300001_SM_1000_NS6detail15normal_iteratorINSC_10device_ptrIfEEEEyS8_f14absolute_valueEEvT0_PT3_T1_NS0_13GridEvenShareISM_EET2_T4_E12temp_storage+20];
	setp.lt.f32 	%p151, %f297, %f298;
	selp.f32 	%f299, %f298, %f297, %p151;
	ld.shared.f32 	%f300, [_ZZN3cub18CUB_300001_SM_10006detail6reduce18DeviceReduceKernelINS2_10policy_hubIfyN4cuda3__47maximumIfEEE10Policy1000EN6thrust24THRUST_300001_SM_1000_NS6detail15normal_iteratorINSC_10device_ptrIfEEEEyS8_f14absolute_valueEEvT0_PT3_T1_NS0_13GridEvenShareISM_EET2_T4_E12temp_storage+24];
	setp.lt.f32 	%p152, %f299, %f300;
	selp.f32 	%f301, %f300, %f299, %p152;
	ld.shared.f32 	%f302, [_ZZN3cub18CUB_300001_SM_10006detail6reduce18DeviceReduceKernelINS2_10policy_hubIfyN4cuda3__47maximumIfEEE10Policy1000EN6thrust24THRUST_300001_SM_1000_NS6detail15normal_iteratorINSC_10device_ptrIfEEEEyS8_f14absolute_valueEEvT0_PT3_T1_NS0_13GridEvenShareISM_EET2_T4_E12temp_storage+28];
	setp.lt.f32 	%p153, %f301, %f302;
	selp.f32 	%f303, %f302, %f301, %p153;
	ld.shared.f32 	%f304, [_ZZN3cub18CUB_300001_SM_10006detail6reduce18DeviceReduceKernelINS2_10policy_hubIfyN4cuda3__47maximumIfEEE10Policy1000EN6thrust24THRUST_300001_SM_1000_NS6detail15normal_iteratorINSC_10device_ptrIfEEEEyS8_f14absolute_valueEEvT0_PT3_T1_NS0_13GridEvenShareISM_EET2_T4_E12temp_storage+32];
	setp.lt.f32 	%p154, %f303, %f304;
	selp.f32 	%f305, %f304, %f303, %p154;
	ld.shared.f32 	%f306, [_ZZN3cub18CUB_300001_SM_10006detail6reduce18DeviceReduceKernelINS2_10policy_hubIfyN4cuda3__47maximumIfEEE10Policy1000EN6thrust24THRUST_300001_SM_1000_NS6detail15normal_iteratorINSC_10device_ptrIfEEEEyS8_f14absolute_valueEEvT0_PT3_T1_NS0_13GridEvenShareISM_EET2_T4_E12temp_storage+36];
	setp.lt.f32 	%p155, %f305, %f306;
	selp.f32 	%f518, %f306, %f305, %p155;
$L__BB11_46:
	mov.u32 	%r189, %tid.x;
	setp.ne.s32 	%p272, %r189, 0;
	@%p272 bra 	$L__BB11_48;
	ld.param.u64 	%rd71, [_ZN3cub18CUB_300001_SM_10006detail6reduce18DeviceReduceKernelINS2_10policy_hubIfyN4cuda3__47maximumIfEEE10Policy1000EN6thrust24THRUST_300001_SM_1000_NS6detail15normal_iteratorINSC_10device_ptrIfEEEEyS8_f14absolute_valueEEvT0_PT3_T1_NS0_13GridEvenShareISM_EET2_T4__param_1];
	cvta.to.global.u64 	%rd68, %rd71;
	mul.wide.u32 	%rd69, %r2, 4;
	add.s64 	%rd70, %rd68, %rd69;
	st.global.f32 	[%rd70], %f518;
$L__BB11_48:
	ret;

}
	// .globl	_ZN3cub18CUB_300001_SM_10006detail6reduce28DeviceReduceSingleTileKernelINS2_10policy_hubIfyN4cuda3__47maximumIfEEE10Policy1000EPfPdiS8_dfNS5_3std3__410__identityEEEvT0_T1_T2_T3_T4_T6_
.visible .entry _ZN3cub18CUB_300001_SM_10006detail6reduce28DeviceReduceSingleTileKernelINS2_10policy_hubIfyN4cuda3__47maximumIfEEE10Policy1000EPfPdiS8_dfNS5_3std3__410__identityEEEvT0_T1_T2_T3_T4_T6_(
	.param .u64 .ptr .align 1 _ZN3cub18CUB_300001_SM_10006detail6reduce28DeviceReduceSingleTileKernelINS2_10policy_hubIfyN4cuda3__47maximumIfEEE10Policy1000EPfPdiS8_dfNS5_3std3__410__identityEEEvT0_T1_T2_T3_T4_T6__param_0,
	.param .u64 .ptr .align 1 _ZN3cub18CUB_300001_SM_10006detail6reduce28DeviceReduceSingleTileKernelINS2_10policy_hubIfyN4cuda3__47maximumIfEEE10Policy1000EPfPdiS8_dfNS5_3std3__410__identityEEEvT0_T1_T2_T3_T4_T6__param_1,
	.param .u32 _ZN3cub18CUB_300001_SM_10006detail6reduce28DeviceReduceSingleTileKernelINS2_10policy_hubIfyN4cuda3__47maximumIfEEE10Policy1000EPfPdiS8_dfNS5_3std3__410__identityEEEvT0_T1_T2_T3_T4_T6__param_2,
	.param .align 1 .b8 _ZN3cub18CUB_300001_SM_10006detail6reduce28DeviceReduceSingleTileKernelINS2_10policy_hubIfyN4cuda3__47maximumIfEEE10Policy1000EPfPdiS8_dfNS5_3std3__410__identityEEEvT0_T1_T2_T3_T4_T6__param_3[1],
	.param .f64 _ZN3cub18CUB_300001_SM_10006detail6reduce28DeviceReduceSingleTileKernelINS2_10policy_hubIfyN4cuda3__47maximumIfEEE10Policy1000EPfPdiS8_dfNS5_3std3__410__identityEEEvT0_T1_T2_T3_T4_T6__param_4,
	.param .align 1 .b8 _ZN3cub18CUB_300001_SM_10006detail6reduce28DeviceReduceSingleTileKernelINS2_10policy_hubIfyN4cuda3__47maximumIfEEE10Policy1000EPfPdiS8_dfNS5_3std3__410__identityEEEvT0_T1_T2_T3_T4_T6__param_5[1]
)
.maxntid 256
.minnctapersm 1
{
	.reg .pred 	%p<252>;
	.reg .b32 	%r<407>;
	.reg .b32 	%f<445>;
	.reg .b64 	%rd<125>;
	.reg .b64 	%fd<3>;
	// demoted variable
	.shared .align 4 .b8 _ZZN3cub18CUB_300001_SM_10006detail6reduce28DeviceReduceSingleTileKernelINS2_10policy_hubIfyN4cuda3__47maximumIfEEE10Policy1000EPfPdiS8_dfNS5_3std3__410__identityEEEvT0_T1_T2_T3_T4_T6_E12temp_storage[44];
	ld.param.u64 	%rd16, [_ZN3cub18CUB_300001_SM_10006detail6reduce28DeviceReduceSingleTileKernelINS2_10policy_hubIfyN4cuda3__47maximumIfEEE10Policy1000EPfPdiS8_dfNS5_3std3__410__identityEEEvT0_T1_T2_T3_T4_T6__param_0];
	ld.param.u64 	%rd17, [_ZN3cub18CUB_300001_SM_10006detail6reduce28DeviceReduceSingleTileKernelINS2_10policy_hubIfyN4cuda3__47maximumIfEEE10Policy1000EPfPdiS8_dfNS5_3std3__410__identityEEEvT0_T1_T2_T3_T4_T6__param_1];
	ld.param.u32 	%r67, [_ZN3cub18CUB_300001_SM_10006detail6reduce28DeviceReduceSingleTileKernelINS2_10policy_hubIfyN4cuda3__47maximumIfEEE10Policy1000EPfPdiS8_dfNS5_3std3__410__identityEEEvT0_T1_T2_T3_T4_T6__param_2];
	ld.param.f64 	%fd1, [_ZN3cub18CUB_300001_SM_10006detail6reduce28DeviceReduceSingleTileKernelINS2_10policy_hubIfyN4cuda3__47maximumIfEEE10Policy1000EPfPdiS8_dfNS5_3std3__410__identityEEEvT0_T1_T2_T3_T4_T6__param_4];
	cvta.to.global.u64 	%rd1, %rd17;
	setp.ne.s32 	%p1, %r67, 0;
	@%p1 bra 	$L__BB12_3;
	mov.u32 	%r380, %tid.x;
	setp.ne.s32 	%p251, %r380, 0;
	@%p251 bra 	$L__BB12_74;
	st.global.f64 	[%rd1], %fd1;
	bra.uni 	$L__BB12_74;
$L__BB12_3:
	and.b64  	%rd18, %rd16, 15;
	setp.ne.s64 	%p2, %rd18, 0;
	@%p2 bra 	$L__BB12_38;
	setp.gt.s32 	%p126, %r67, 4095;
	@%p126 bra 	$L__BB12_22;
	mov.u32 	%r1, %tid.x;
	setp.ge.s32 	%p191, %r1, %r67;
	mov.f32 	%f423, 0f00000000;
	mov.u32 	%r384, %r1;
	@%p191 bra 	$L__BB12_7;
	mul.wide.u32 	%rd113, %r1, 4;
	add.s64 	%rd112, %rd16, %rd113;
	// begin inline asm
	ld.global.nc.u32 %r300, [%rd112];
	// end inline asm
	mov.b32 	%f423, %r300;
	add.s32 	%r384, %r1, 256;
$L__BB12_7:
	setp.ge.s32 	%p192, %r384, %r67;
	@%p192 bra 	$L__BB12_13;
	not.b32 	%r301, %r384;
	add.s32 	%r4, %r67, %r301;
	and.b32  	%r302, %r4, 768;
	setp.eq.s32 	%p193, %r302, 768;
	@%p193 bra 	$L__BB12_11;
	mul.wide.u32 	%rd114, %r384, 4;
	add.s64 	%rd121, %rd16, %rd114;
	shr.u32 	%r303, %r4, 8;
	add.s32 	%r304, %r303, 1;
	and.b32  	%r305, %r304, 3;
	neg.s32 	%r382, %r305;
$L__BB12_10:
	.pragma "nounroll";
	// begin inline asm
	ld.global.nc.u32 %r306, [%rd121];
	// end inline asm
	mov.b32 	%f335, %r306;
	setp.lt.f32 	%p194, %f423, %f335;
	selp.f32 	%f423, %f335, %f423, %p194;
	add.s32 	%r384, %r384, 256;
	add.s64 	%rd121, %rd121, 1024;
	add.s32 	%r382, %r382, 1;
	setp.ne.s32 	%p195, %r382, 0;
	@%p195 bra 	$L__BB12_10;
$L__BB12_11:
	setp.lt.u32 	%p196, %r4, 768;
	@%p196 bra 	$L__BB12_13;
$L__BB12_12:
	mul.wide.s32 	%rd120, %r384, 4;
	add.s64 	%rd116, %rd16, %rd120;
	// begin inline asm
	ld.global.nc.u32 %r307, [%rd116];
	// end inline asm
	mov.b32 	%f336, %r307;
	setp.lt.f32 	%p197, %f423, %f336;
	selp.f32 	%f337, %f336, %f423, %p197;
	add.s64 	%rd117, %rd116, 1024;
	// begin inline asm
	ld.global.nc.u32 %r308, [%rd117];
	// end inline asm
	mov.b32 	%f338, %r308;
	setp.lt.f32 	%p198, %f337, %f338;
	selp.f32 	%f339, %f338, %f337, %p198;
	add.s64 	%rd118, %rd116, 2048;
	// begin inline asm
	ld.global.nc.u32 %r309, [%rd118];
	// end inline asm
	mov.b32 	%f340, %r309;
	setp.lt.f32 	%p199, %f339, %f340;
	selp.f32 	%f341, %f340, %f339, %p199;
	add.s64 	%rd119, %rd116, 3072;
	// begin inline asm
	ld.global.nc.u32 %r310, [%rd119];
	// end inline asm
	mov.b32 	%f342, %r310;
	setp.lt.f32 	%p200, %f341, %f342;
	selp.f32 	%f423, %f342, %f341, %p200;
	add.s32 	%r384, %r384, 1024;
	setp.lt.s32 	%p201, %r384, %r67;
	@%p201 bra 	$L__BB12_12;
$L__BB12_13:
	setp.lt.s32 	%p202, %r67, 256;
	@%p202 bra 	$L__BB12_18;
	// begin inline asm
	mov.u32 %r349, %laneid;
	// end inline asm
	mov.b32 	%r351, %f423;
	mov.b32 	%r352, 1;
	mov.b32 	%r373, 31;
	mov.b32 	%r374, -1;
	// begin inline asm
	shfl.sync.down.b32 %r350, %r351, %r352, %r373, %r374;
	// end inline asm
	mov.b32 	%f390, %r350;
	setp.gt.s32 	%p230, %r349, 30;
	setp.lt.f32 	%p231, %f423, %f390;
	selp.f32 	%f391, %f390, %f423, %p231;
	selp.f32 	%f392, %f423, %f391, %p230;
	mov.b32 	%r356, %f392;
	mov.b32 	%r357, 2;
	// begin inline asm
	shfl.sync.down.b32 %r355, %r356, %r357, %r373, %r374;
	// end inline asm
	mov.b32 	%f393, %r355;
	setp.gt.s32 	%p232, %r349, 29;
	setp.lt.f32 	%p233, %f392, %f393;
	selp.f32 	%f394, %f393, %f392, %p233;
	selp.f32 	%f395, %f392, %f394, %p232;
	mov.b32 	%r361, %f395;
	mov.b32 	%r362, 4;
	// begin inline asm
	shfl.sync.down.b32 %r360, %r361, %r362, %r373, %r374;
	// end inline asm
	mov.b32 	%f396, %r360;
	setp.gt.s32 	%p234, %r349, 27;
	setp.lt.f32 	%p235, %f395, %f396;
	selp.f32 	%f397, %f396, %f395, %p235;
	selp.f32 	%f398, %f395, %f397, %p234;
	mov.b32 	%r366, %f398;
	mov.b32 	%r367, 8;
	// begin inline asm
	shfl.sync.down.b32 %r365, %r366, %r367, %r373, %r374;
	// end inline asm
	mov.b32 	%f399, %r365;
	setp.gt.s32 	%p236, %r349, 23;
	setp.lt.f32 	%p237, %f398, %f399;
	selp.f32 	%f400, %f399, %f398, %p237;
	selp.f32 	%f401, %f398, %f400, %p236;
	mov.b32 	%r371, %f401;
	mov.b32 	%r372, 16;
	// begin inline asm
	shfl.sync.down.b32 %r370, %r371, %r372, %r373, %r374;
	// end inline asm
	mov.b32 	%f402, %r370;
	setp.gt.s32 	%p238, %r349, 15;
	setp.lt.f32 	%p239, %f401, %f402;
	selp.f32 	%f10, %f402, %f401, %p239;
	selp.f32 	%f444, %f401, %f10, %p238;
	setp.ne.s32 	%p240, %r349, 0;
	@%p240 bra 	$L__BB12_16;
	shr.u32 	%r375, %r1, 3;
	and.b32  	%r376, %r375, 124;
	mov.u32 	%r377, _ZZN3cub18CUB_300001_SM_10006detail6reduce28DeviceReduceSingleTileKernelINS2_10policy_hubIfyN4cuda3__47maximumIfEEE10Policy1000EPfPdiS8_dfNS5_3std3__410__identityEEEvT0_T1_T2_T3_T4_T6_E12temp_storage;
	add.s32 	%r378, %r377, %r376;
	st.shared.f32 	[%r378+8], %f10;
$L__BB12_16:
	bar.sync 	0;
	setp.ne.s32 	%p241, %r1, 0;
	@%p241 bra 	$L__BB12_72;
	ld.shared.f32 	%f403, [_ZZN3cub18CUB_300001_SM_10006detail6reduce28DeviceReduceSingleTileKernelINS2_10policy_hubIfyN4cuda3__47maximumIfEEE10Policy1000EPfPdiS8_dfNS5_3std3__410__identityEEEvT0_T1_T2_T3_T4_T6_E12temp_storage+12];
	setp.lt.f32 	%p242, %f444, %f403;
	selp.f32 	%f404, %f403, %f444, %p242;
	ld.shared.f32 	%f405, [_ZZN3cub18CUB_300001_SM_10006detail6reduce28DeviceReduceSingleTileKernelINS2_10policy_hubIfyN4cuda3__47maximumIfEEE10Policy1000EPfPdiS8_dfNS5_3std3__410__identityEEEvT0_T1_T2_T3_T4_T6_E12temp_storage+16];
	setp.lt.f32 	%p243, %f404, %f405;
	selp.f32 	%f406, %f405, %f404, %p243;
	ld.shared.f32 	%f407, [_ZZN3cub18CUB_300001_SM_10006detail6reduce28DeviceReduceSingleTileKernelINS2_10policy_hubIfyN4cuda3__47maximumIfEEE10Policy1000EPfPdiS8_dfNS5_3std3__410__identityEEEvT0_T1_T2_T3_T4_T6_E12temp_storage+20];
	setp.lt.f32 	%p244, %f406, %f407;
	selp.f32 	%f408, %f407, %f406, %p244;
	ld.shared.f32 	%f409, [_ZZN3cub18CUB_300001_SM_10006detail6reduce28DeviceReduceSingleTileKernelINS2_10policy_hubIfyN4cuda3__47maximumIfEEE10Policy1000EPfPdiS8_dfNS5_3std3__410__identityEEEvT0_T1_T2_T3_T4_T6_E12temp_storage+24];
	setp.lt.f32 	%p245, %f408, %f409;
	selp.f32 	%f410, %f409, %f408, %p245;
	ld.shared.f32 	%f411, [_ZZN3cub18CUB_300001_SM_10006detail6reduce28DeviceReduceSingleTileKernelINS2_10policy_hubIfyN4cuda3__47maximumIfEEE10Policy1000EPfPdiS8_dfNS5_3std3__410__identityEEEvT0_T1_T2_T3_T4_T6_E12temp_storage+28];
	setp.lt.f32 	%p246, %f410, %f411;
	selp.f32 	%f412, %f411, %f410, %p246;
	ld.shared.f32 	%f413, [_ZZN3cub18CUB_300001_SM_10006detail6reduce28DeviceReduceSingleTileKernelINS2_10policy_hubIfyN4cuda3__47maximumIfEEE10Policy1000EPfPdiS8_dfNS5_3std3__410__identityEEEvT0_T1_T2_T3_T4_T6_E12temp_storage+32];
	setp.lt.f32 	%p247, %f412, %f413;
	selp.f32 	%f414, %f413, %f412, %p247;
	ld.shared.f32 	%f415, [_ZZN3cub18CUB_300001_SM_10006detail6reduce28DeviceReduceSingleTileKernelINS2_10policy_hubIfyN4cuda3__47maximumIfEEE10Policy1000EPfPdiS8_dfNS5_3std3__410__identityEEEvT0_T1_T2_T3_T4_T6_E12temp_storage+36];
	setp.lt.f32 	%p248, %f414, %f415;
	selp.f32 	%f444, %f415, %f414, %p248;
	bra.uni 	$L__BB12_72;
$L__BB12_18:
	// begin inline asm
	mov.u32 %r311, %laneid;
	// end inline asm
	and.b32  	%r337, %r1, 992;
	add.s32 	%r338, %r337, 32;
	setp.gt.s32 	%p203, %r338, %r67;
	not.b32 	%r339, %r337;
	add.s32 	%r340, %r67, %r339;
	selp.b32 	%r335, %r340, 31, %p203;
	mov.b32 	%r313, %f423;
	mov.b32 	%r314, 1;
	mov.b32 	%r336, -1;
	// begin inline asm
	shfl.sync.down.b32 %r312, %r313, %r314, %r335, %r336;
	// end inline asm
	mov.b32 	%f343, %r312;
	setp.lt.s32 	%p204, %r311, %r335;
	setp.lt.f32 	%p205, %f423, %f343;
	selp.f32 	%f344, %f343, %f423, %p205;
	selp.f32 	%f345, %f344, %f423, %p204;
	mov.b32 	%r318, %f345;
	mov.b32 	%r319, 2;
	// begin inline asm
	shfl.sync.down.b32 %r317, %r318, %r319, %r335, %r336;
	// end inline asm
	mov.b32 	%f346, %r317;
	add.s32 	%r341, %r311, 2;
	setp.gt.s32 	%p206, %r341, %r335;
	setp.lt.f32 	%p207, %f345, %f346;
	selp.f32 	%f347, %f346, %f345, %p207;
	selp.f32 	%f348, %f345, %f347, %p206;
	mov.b32 	%r323, %f348;
	mov.b32 	%r324, 4;
	// begin inline asm
	shfl.sync.down.b32 %r322, %r323, %r324, %r335, %r336;
	// end inline asm
	mov.b32 	%f349, %r322;
	add.s32 	%r342, %r311, 4;
	setp.gt.s32 	%p208, %r342, %r335;
	setp.lt.f32 	%p209, %f348, %f349;
	selp.f32 	%f350, %f349, %f348, %p209;
	selp.f32 	%f351, %f348, %f350, %p208;
	mov.b32 	%r328, %f351;
	mov.b32 	%r329, 8;
	// begin inline asm
	shfl.sync.down.b32 %r327, %r328, %r329, %r335, %r336;
	// end inline asm
	mov.b32 	%f352, %r327;
	add.s32 	%r343, %r311, 8;
	setp.gt.s32 	%p210, %r343, %r335;
	setp.lt.f32 	%p211, %f351, %f352;
	selp.f32 	%f353, %f352, %f351, %p211;
	selp.f32 	%f354, %f351, %f353, %p210;
	mov.b32 	%r333, %f354;
	mov.b32 	%r334, 16;
	// begin inline asm
	shfl.sync.down.b32 %r332, %r333, %r334, %r335, %r336;
	// end inline asm
	mov.b32 	%f355, %r332;
	add.s32 	%r344, %r311, 16;
	setp.gt.s32 	%p212, %r344, %r335;
	setp.lt.f32 	%p213, %f354, %f355;
	selp.f32 	%f356, %f355, %f354, %p213;
	selp.f32 	%f444, %f354, %f356, %p212;
	setp.ne.s32 	%p214, %r311, 0;
	@%p214 bra 	$L__BB12_20;
	shr.u32 	%r345, %r1, 3;
	and.b32  	%r346, %r345, 124;
	mov.u32 	%r347, _ZZN3cub18CUB_300001_SM_10006detail6reduce28DeviceReduceSingleTileKernelINS2_10policy_hubIfyN4cuda3__47maximumIfEEE10Policy1000EPfPdiS8_dfNS5_3std3__410__identityEEEvT0_T1_T2_T3_T4_T6_E12temp_storage;
	add.s32 	%r348, %r347, %r346;
	st.shared.f32 	[%r348+8], %f444;
$L__BB12_20:
	bar.sync 	0;
	setp.ne.s32 	%p215, %r1, 0;
	@%p215 bra 	$L__BB12_72;
	setp.gt.s32 	%p216, %r67, 32;
	ld.shared.f32 	%f357, [_ZZN3cub18CUB_300001_SM_10006detail6reduce28DeviceReduceSingleTileKernelINS2_10policy_hubIfyN4cuda3__47maximumIfEEE10Policy1000EPfPdiS8_dfNS5_3std3__410__identityEEEvT0_T1_T2_T3_T4_T6_E12temp_storage+12];
	setp.lt.f32 	%p217, %f444, %f357;
	selp.f32 	%f359, %f357, %f444, %p217;
	selp.f32 	%f360, %f359, %f444, %p216;
	setp.gt.s32 	%p218, %r67, 64;
	ld.shared.f32 	%f362, [_ZZN3cub18CUB_300001_SM_10006detail6reduce28DeviceReduceSingleTileKernelINS2_10policy_hubIfyN4cuda3__47maximumIfEEE10Policy1000EPfPdiS8_dfNS5_3std3__410__identityEEEvT0_T1_T2_T3_T4_T6_E12temp_storage+16];
	setp.lt.f32 	%p219, %f360, %f362;
	selp.f32 	%f364, %f362, %f360, %p219;
	selp.f32 	%f365, %f364, %f360, %p218;
	setp.gt.s32 	%p220, %r67, 96;
	ld.shared.f32 	%f367, [_ZZN3cub18CUB_300001_SM_10006detail6reduce28DeviceReduceSingleTileKernelINS2_10policy_hubIfyN4cuda3__47maximumIfEEE10Policy1000EPfPdiS8_dfNS5_3std3__410__identityEEEvT0_T1_T2_T3_T4_T6_E12temp_storage+20];
	setp.lt.f32 	%p221, %f365, %f367;
	selp.f32 	%f369, %f367, %f365, %p221;
	selp.f32 	%f370, %f369, %f365, %p220;
	setp.gt.s32 	%p222, %r67, 128;
	ld.shared.f32 	%f372, [_ZZN3cub18CUB_300001_SM_10006detail6reduce28DeviceReduceSingleTileKernelINS2_10policy_hubIfyN4cuda3__47maximumIfEEE10Policy1000EPfPdiS8_dfNS5_3std3__410__identityEEEvT0_T1_T2_T3_T4_T6_E12temp_storage+24];
	setp.lt.f32 	%p223, %f370, %f372;
	selp.f32 	%f374, %f372, %f370, %p223;
	selp.f32 	%f375, %f374, %f370, %p222;
	setp.gt.s32 	%p224, %r67, 160;
	ld.shared.f32 	%f377, [_ZZN3cub18CUB_300001_SM_10006detail6reduce28DeviceReduceSingleTileKernelINS2_10policy_hubIfyN4cuda3__47maximumIfEEE10Policy1000EPfPdiS8_dfNS5_3std3__410__identityEEEvT0_T1_T2_T3_T4_T6_E12temp_storage+28];
	setp.lt.f32 	%p225, %f375, %f377;
	selp.f32 	%f379, %f377, %f375, %p225;
	selp.f32 	%f380, %f379, %f375, %p224;
	setp.gt.s32 	%p226, %r67, 192;
	ld.shared.f32 	%f382, [_ZZN3cub18CUB_300001_SM_10006detail6reduce28DeviceReduceSingleTileKernelINS2_10policy_hubIfyN4cuda3__47maximumIfEEE10Policy1000EPfPdiS8_dfNS5_3std3__410__identityEEEvT0_T1_T2_T3_T4_T6_E12temp_storage+32];
	setp.lt.f32 	%p227, %f380, %f382;
	selp.f32 	%f384, %f382, %f380, %p227;
	selp.f32 	%f385, %f384, %f380, %p226;
	setp.gt.s32 	%p228, %r67, 224;
	ld.shared.f32 	%f387, [_ZZN3cub18CUB_300001_SM_10006detail6reduce28DeviceReduceSingleTileKernelINS2_10policy_hubIfyN4cuda3__47maximumIfEEE10Policy1000EPfPdiS8_dfNS5_3std3__410__identityEEEvT0_T1_T2_T3_T4_T6_E12temp_storage+36];
	setp.lt.f32 	%p229, %f385, %f387;
	selp.f32 	%f389, %f387, %f385, %p229;
	selp.f32 	%f444, %f389, %f385, %p228;
	bra.uni 	$L__BB12_72;
$L__BB12_22:
	mov.u32 	%r13, %tid.x;
	shl.b32 	%r224, %r13, 2;
	mul.wide.u32 	%rd86, %r224, 4;
	add.s64 	%rd76, %rd16, %rd86;
	// begin inline asm
	ld.global.nc.v2.u64 {%rd74, %rd75}, [%rd76];
	// end inline asm
	mov.b64 	{%r225, %r226}, %rd75;
	mov.b64 	{%r227, %r228}, %rd74;
	mov.b32 	%f237, %r228;
	mov.b32 	%f238, %r227;
	mov.b32 	%f239, %r226;
	mov.b32 	%f240, %r225;
	add.s64 	%rd79, %rd76, 4096;
	// begin inline asm
	ld.global.nc.v2.u64 {%rd77, %rd78}, [%rd79];
	// end inline asm
	mov.b64 	{%r229, %r230}, %rd78;
	mov.b64 	{%r231, %r232}, %rd77;
	mov.b32 	%f241, %r232;
	mov.b32 	%f242, %r231;
	mov.b32 	%f243, %r230;
	mov.b32 	%f244, %r229;
	add.s64 	%rd82, %rd76, 8192;
	// begin inline asm
	ld.global.nc.v2.u64 {%rd80, %rd81}, [%rd82];
	// end inline asm
	mov.b64 	{%r233, %r234}, %rd81;
	mov.b64 	{%r235, %r236}, %rd80;
	mov.b32 	%f245, %r236;
	mov.b32 	%f246, %r235;
	mov.b32 	%f247, %r234;
	mov.b32 	%f248, %r233;
	add.s64 	%rd85, %rd76, 12288;
	// begin inline asm
	ld.global.nc.v2.u64 {%rd83, %rd84}, [%rd85];
	// end inline asm
	mov.b64 	{%r237, %r238}, %rd84;
	mov.b64 	{%r239, %r240}, %rd83;
	mov.b32 	%f249, %r240;
	mov.b32 	%f250, %r239;
	mov.b32 	%f251, %r238;
	mov.b32 	%f252, %r237;
	setp.lt.f32 	%p127, %f238, %f237;
	selp.f32 	%f253, %f237, %f238, %p127;
	setp.lt.f32 	%p128, %f240, %f239;
	selp.f32 	%f254, %f239, %f240, %p128;
	setp.lt.f32 	%p129, %f242, %f241;
	selp.f32 	%f255, %f241, %f242, %p129;
	setp.lt.f32 	%p130, %f244, %f243;
	selp.f32 	%f256, %f243, %f244, %p130;
	setp.lt.f32 	%p131, %f246, %f245;
	selp.f32 	%f257, %f245, %f246, %p131;
	setp.lt.f32 	%p132, %f248, %f247;
	selp.f32 	%f258, %f247, %f248, %p132;
	setp.lt.f32 	%p133, %f250, %f249;
	selp.f32 	%f259, %f249, %f250, %p133;
	setp.lt.f32 	%p134, %f252, %f251;
	selp.f32 	%f260, %f251, %f252, %p134;
	setp.lt.f32 	%p135, %f253, %f254;
	selp.f32 	%f261, %f254, %f253, %p135;
	setp.lt.f32 	%p136, %f255, %f256;
	selp.f32 	%f262, %f256, %f255, %p136;
	setp.lt.f32 	%p137, %f257, %f258;
	selp.f32 	%f263, %f258, %f257, %p137;
	setp.lt.f32 	%p138, %f259, %f260;
	selp.f32 	%f264, %f260, %f259, %p138;
	setp.lt.f32 	%p139, %f261, %f262;
	selp.f32 	%f265, %f262, %f261, %p139;
	setp.lt.f32 	%p140, %f263, %f264;
	selp.f32 	%f266, %f264, %f263, %p140;
	setp.lt.f32 	%p141, %f265, %f266;
	selp.f32 	%f430, %f266, %f265, %p141;
	setp.lt.u32 	%p142, %r67, 8192;
	mov.b32 	%r387, 4096;
	@%p142 bra 	$L__BB12_26;
	add.s32 	%r14, %r67, -4096;
	mov.b32 	%r387, 4096;
$L__BB12_24:
	mul.wide.s32 	%rd99, %r387, 4;
	add.s64 	%rd89, %rd76, %rd99;
	// begin inline asm
	ld.global.nc.v2.u64 {%rd87, %rd88}, [%rd89];
	// end inline asm
	mov.b64 	{%r242, %r243}, %rd88;
	mov.b64 	{%r244, %r245}, %rd87;
	mov.b32 	%f267, %r245;
	mov.b32 	%f268, %r244;
	mov.b32 	%f269, %r243;
	mov.b32 	%f270, %r242;
	add.s64 	%rd92, %rd89, 4096;
	// begin inline asm
	ld.global.nc.v2.u64 {%rd90, %rd91}, [%rd92];
	// end inline asm
	mov.b64 	{%r246, %r247}, %rd91;
	mov.b64 	{%r248, %r249}, %rd90;
	mov.b32 	%f271, %r249;
	mov.b32 	%f272, %r248;
	mov.b32 	%f273, %r247;
	mov.b32 	%f274, %r246;
	add.s64 	%rd95, %rd89, 8192;
	// begin inline asm
	ld.global.nc.v2.u64 {%rd93, %rd94}, [%rd95];
	// end inline asm
	mov.b64 	{%r250, %r251}, %rd94;
	mov.b64 	{%r252, %r253}, %rd93;
	mov.b32 	%f275, %r253;
	mov.b32 	%f276, %r252;
	mov.b32 	%f277, %r251;
	mov.b32 	%f278, %r250;
	add.s64 	%rd98, %rd89, 12288;
	// begin inline asm
	ld.global.nc.v2.u64 {%rd96, %rd97}, [%rd98];
	// end inline asm
	mov.b64 	{%r254, %r255}, %rd97;
	mov.b64 	{%r256, %r257}, %rd96;
	mov.b32 	%f279, %r257;
	mov.b32 	%f280, %r256;
	mov.b32 	%f281, %r255;
	mov.b32 	%f282, %r254;
	setp.lt.f32 	%p143, %f430, %f268;
	selp.f32 	%f283, %f268, %f430, %p143;
	setp.lt.f32 	%p144, %f267, %f270;
	selp.f32 	%f284, %f270, %f267, %p144;
	setp.lt.f32 	%p145, %f269, %f272;
	selp.f32 	%f285, %f272, %f269, %p145;
	setp.lt.f32 	%p146, %f271, %f274;
	selp.f32 	%f286, %f274, %f271, %p146;
	setp.lt.f32 	%p147, %f273, %f276;
	selp.f32 	%f287, %f276, %f273, %p147;
	setp.lt.f32 	%p148, %f275, %f278;
	selp.f32 	%f288, %f278, %f275, %p148;
	setp.lt.f32 	%p149, %f277, %f280;
	selp.f32 	%f289, %f280, %f277, %p149;
	setp.lt.f32 	%p150, %f279, %f282;
	selp.f32 	%f290, %f282, %f279, %p150;
	setp.lt.f32 	%p151, %f283, %f284;
	selp.f32 	%f291, %f284, %f283, %p151;
	setp.lt.f32 	%p152, %f285, %f286;
	selp.f32 	%f292, %f286, %f285, %p152;
	setp.lt.f32 	%p153, %f287, %f288;
	selp.f32 	%f293, %f288, %f287, %p153;
	setp.lt.f32 	%p154, %f289, %f290;
	selp.f32 	%f294, %f290, %f289, %p154;
	setp.lt.f32 	%p155, %f291, %f292;
	selp.f32 	%f295, %f292, %f291, %p155;
	setp.lt.f32 	%p156, %f293, %f294;
	selp.f32 	%f296, %f294, %f293, %p156;
	setp.lt.f32 	%p157, %f295, %f296;
	selp.f32 	%f297, %f296, %f295, %p157;
	setp.lt.f32 	%p158, %f297, %f281;
	selp.f32 	%f430, %f281, %f297, %p158;
	sub.s32 	%r258, %r67, %r387;
	setp.lt.s32 	%p159, %r258, 4096;
	@%p159 bra 	$L__BB12_34;
	add.s32 	%r387, %r387, 4096;
	setp.le.s32 	%p160, %r387, %r14;
	@%p160 bra 	$L__BB12_24;
$L__BB12_26:
	setp.le.s32 	%p161, %r67, %r387;
	@%p161 bra 	$L__BB12_34;
	sub.s32 	%r18, %r67, %r387;
	setp.ge.s32 	%p162, %r13, %r18;
	@%p162 bra 	$L__BB12_34;
	not.b32 	%r259, %r13;
	add.s32 	%r260, %r67, %r259;
	sub.s32 	%r19, %r260, %r387;
	and.b32  	%r261, %r19, 768;
	setp.eq.s32 	%p163, %r261, 768;
	mov.u32 	%r391, %r13;
	@%p163 bra 	$L__BB12_31;
	add.s32 	%r389, %r13, %r387;
	shr.u32 	%r262, %r19, 8;
	add.s32 	%r263, %r262, 1;
	and.b32  	%r264, %r263, 3;
	neg.s32 	%r388, %r264;
	mov.u32 	%r391, %r13;
$L__BB12_30:
	.pragma "nounroll";
	mul.wide.u32 	%rd101, %r389, 4;
	add.s64 	%rd100, %rd16, %rd101;
	// begin inline asm
	ld.global.nc.u32 %r265, [%rd100];
	// end inline asm
	mov.b32 	%f299, %r265;
	setp.lt.f32 	%p164, %f430, %f299;
	selp.f32 	%f430, %f299, %f430, %p164;
	add.s32 	%r391, %r391, 256;
	add.s32 	%r389, %r389, 256;
	add.s32 	%r388, %r388, 1;
	setp.ne.s32 	%p165, %r388, 0;
	@%p165 bra 	$L__BB12_30;
$L__BB12_31:
	setp.lt.u32 	%p166, %r19, 768;
	@%p166 bra 	$L__BB12_34;
	cvt.u64.u32 	%rd102, %r391;
	cvt.u64.u32 	%rd103, %r387;
	add.s64 	%rd104, %rd102, %rd103;
	shl.b64 	%rd105, %rd104, 2;
	add.s64 	%rd106, %rd105, %rd16;
	add.s64 	%rd122, %rd106, 2048;
	add.s32 	%r392, %r391, %r387;
$L__BB12_33:
	mul.wide.u32 	%rd111, %r392, 4;
	add.s64 	%rd107, %rd16, %rd111;
	// begin inline asm
	ld.global.nc.u32 %r266, [%rd107];
	// end inline asm
	mov.b32 	%f300, %r266;
	setp.lt.f32 	%p167, %f430, %f300;
	selp.f32 	%f301, %f300, %f430, %p167;
	add.s64 	%rd108, %rd122, -1024;
	// begin inline asm
	ld.global.nc.u32 %r267, [%rd108];
	// end inline asm
	mov.b32 	%f302, %r267;
	setp.lt.f32 	%p168, %f301, %f302;
	selp.f32 	%f303, %f302, %f301, %p168;
	// begin inline asm
	ld.global.nc.u32 %r268, [%rd122];
	// end inline asm
	mov.b32 	%f304, %r268;
	setp.lt.f32 	%p169, %f303, %f304;
	selp.f32 	%f305, %f304, %f303, %p169;
	add.s64 	%rd110, %rd122, 1024;
	// begin inline asm
	ld.global.nc.u32 %r269, [%rd110];
	// end inline asm
	mov.b32 	%f306, %r269;
	setp.lt.f32 	%p170, %f305, %f306;
	selp.f32 	%f430, %f306, %f305, %p170;
	add.s32 	%r391, %r391, 1024;
	add.s64 	%rd122, %rd122, 4096;
	add.s32 	%r392, %r392, 1024;
	setp.lt.s32 	%p171, %r391, %r18;
	@%p171 bra 	$L__BB12_33;
$L__BB12_34:
	// begin inline asm
	mov.u32 %r270, %laneid;
	// end inline asm
	mov.b32 	%r272, %f430;
	mov.b32 	%r273, 1;
	mov.b32 	%r294, 31;
	mov.b32 	%r295, -1;
	// begin inline asm
	shfl.sync.down.b32 %r271, %r272, %r273, %r294, %r295;
	// end inline asm
	mov.b32 	%f307, %r271;
	setp.gt.s32 	%p172, %r270, 30;
	setp.lt.f32 	%p173, %f430, %f307;
	selp.f32 	%f308, %f307, %f430, %p173;
	selp.f32 	%f309, %f430, %f308, %p172;
	mov.b32 	%r277, %f309;
	mov.b32 	%r278, 2;
	// begin inline asm
	shfl.sync.down.b32 %r276, %r277, %r278, %r294, %r295;
	// end inline asm
	mov.b32 	%f310, %r276;
	setp.gt.s32 	%p174, %r270, 29;
	setp.lt.f32 	%p175, %f309, %f310;
	selp.f32 	%f311, %f310, %f309, %p175;
	selp.f32 	%f312, %f309, %f311, %p174;
	mov.b32 	%r282, %f312;
	mov.b32 	%r283, 4;
	// begin inline asm
	shfl.sync.down.b32 %r281, %r282, %r283, %r294, %r295;
	// end inline asm
	mov.b32 	%f313, %r281;
	setp.gt.s32 	%p176, %r270, 27;
	setp.lt.f32 	%p177, %f312, %f313;
	selp.f32 	%f314, %f313, %f312, %p177;
	selp.f32 	%f315, %f312, %f314, %p176;
	mov.b32 	%r287, %f315;
	mov.b32 	%r288, 8;
	// begin inline asm
	shfl.sync.down.b32 %r286, %r287, %r288, %r294, %r295;
	// end inline asm
	mov.b32 	%f316, %r286;
	setp.gt.s32 	%p178, %r270, 23;
	setp.lt.f32 	%p179, %f315, %f316;
	selp.f32 	%f317, %f316, %f315, %p179;
	selp.f32 	%f318, %f315, %f317, %p178;
	mov.b32 	%r292, %f318;
	mov.b32 	%r293, 16;
	// begin inline asm
	shfl.sync.down.b32 %r291, %r292, %r293, %r294, %r295;
	// end inline asm
	mov.b32 	%f319, %r291;
	setp.gt.s32 	%p180, %r270, 15;
	setp.lt.f32 	%p181, %f318, %f319;
	selp.f32 	%f26, %f319, %f318, %p181;
	selp.f32 	%f444, %f318, %f26, %p180;
	setp.ne.s32 	%p182, %r270, 0;
	@%p182 bra 	$L__BB12_36;
	shr.u32 	%r296, %r13, 3;
	and.b32  	%r297, %r296, 124;
	mov.u32 	%r298, _ZZN3cub18CUB_300001_SM_10006detail6reduce28DeviceReduceSingleTileKernelINS2_10policy_hubIfyN4cuda3__47maximumIfEEE10Policy1000EPfPdiS8_dfNS5_3std3__410__identityEEEvT0_T1_T2_T3_T4_T6_E12temp_storage;
	add.s32 	%r299, %r298, %r297;
	st.shared.f32 	[%r299+8], %f26;
$L__BB12_36:
	bar.sync 	0;
	setp.ne.s32 	%p183, %r13, 0;
	@%p183 bra 	$L__BB12_72;
	ld.shared.f32 	%f320, [_ZZN3cub18CUB_300001_SM_10006detail6reduce28DeviceReduceSingleTileKernelINS2_10policy_hubIfyN4cuda3__47maximumIfEEE10Policy1000EPfPdiS8_dfNS5_3std3__410__identityEEEvT0_T1_T2_T3_T4_T6_E12temp_storage+12];
	setp.lt.f32 	%p184, %f444, %f320;
	selp.f32 	%f321, %f320, %f444, %p184;
	ld.shared.f32 	%f322, [_ZZN3cub18CUB_300001_SM_10006detail6reduce28DeviceReduceSingleTileKernelINS2_10policy_hubIfyN4cuda3__47maximumIfEEE10Policy1000EPfPdiS8_dfNS5_3std3__410__identityEEEvT0_T1_T2_T3_T4_T6_E12temp_storage+16];
	setp.lt.f32 	%p185, %f321, %f322;
	selp.f32 	%f323, %f322, %f321, %p185;
	ld.shared.f32 	%f324, [_ZZN3cub18CUB_300001_SM_10006detail6reduce28DeviceReduceSingleTileKernelINS2_10policy_hubIfyN4cuda3__47maximumIfEEE10Policy1000EPfPdiS8_dfNS5_3std3__410__identityEEEvT0_T1_T2_T3_T4_T6_E12temp_storage+20];
	setp.lt.f32 	%p186, %f323, %f324;
	selp.f32 	%f325, %f324, %f323, %p186;
	ld.shared.f32 	%f326, [_ZZN3cub18CUB_300001_SM_10006detail6reduce28DeviceReduceSingleTileKernelINS2_10policy_hubIfyN4cuda3__47maximumIfEEE10Policy1000EPfPdiS8_dfNS5_3std3__410__identityEEEvT0_T1_T2_T3_T4_T6_E12temp_storage+24];
	setp.lt.f32 	%p187, %f325, %f326;
	selp.f32 	%f327, %f326, %f325, %p187;
	ld.shared.f32 	%f328, [_ZZN3cub18CUB_300001_SM_10006detail6reduce28DeviceReduceSingleTileKernelINS2_10policy_hubIfyN4cuda3__47maximumIfEEE10Policy1000EPfPdiS8_dfNS5_3std3__410__identityEEEvT0_T1_T2_T3_T4_T6_E12temp_storage+28];
	setp.lt.f32 	%p188, %f327, %f328;
	selp.f32 	%f329, %f328, %f327, %p188;
	ld.shared.f32 	%f330, [_ZZN3cub18CUB_300001_SM_10006detail6reduce28DeviceReduceSingleTileKernelINS2_10policy_hubIfyN4cuda3__47maximumIfEEE10Policy1000EPfPdiS8_dfNS5_3std3__410__identityEEEvT0_T1_T2_T3_T4_T6_E12temp_storage+32];
	setp.lt.f32 	%p189, %f329, %f330;
	selp.f32 	%f331, %f330, %f329, %p189;
	ld.shared.f32 	%f332, [_ZZN3cub18CUB_300001_SM_10006detail6reduce28DeviceReduceSingleTileKernelINS2_10policy_hubIfyN4cuda3__47maximumIfEEE10Policy1000EPfPdiS8_dfNS5_3std3__410__identityEEEvT0_T1_T2_T3_T4_T6_E12temp_storage+36];
	setp.lt.f32 	%p190, %f331, %f332;
	selp.f32 	%f444, %f332, %f331, %p190;
	bra.uni 	$L__BB12_72;
$L__BB12_38:
	setp.gt.s32 	%p3, %r67, 4095;
	@%p3 bra 	$L__BB12_56;
	mov.u32 	%r34, %tid.x;
	setp.ge.s32 	%p68, %r34, %r67;
	mov.f32 	%f436, 0f00000000;
	mov.u32 	%r397, %r34;
	@%p68 bra 	$L__BB12_41;
	mul.wide.u32 	%rd66, %r34, 4;
	add.s64 	%rd65, %rd16, %rd66;
	// begin inline asm
	ld.global.nc.u32 %r144, [%rd65];
	// end inline asm
	mov.b32 	%f436, %r144;
	add.s32 	%r397, %r34, 256;
$L__BB12_41:
	setp.ge.s32 	%p69, %r397, %r67;
	@%p69 bra 	$L__BB12_47;
	not.b32 	%r145, %r397;
	add.s32 	%r37, %r67, %r145;
	and.b32  	%r146, %r37, 768;
	setp.eq.s32 	%p70, %r146, 768;
	@%p70 bra 	$L__BB12_45;
	mul.wide.u32 	%rd67, %r397, 4;
	add.s64 	%rd123, %rd16, %rd67;
	shr.u32 	%r147, %r37, 8;
	add.s32 	%r148, %r147, 1;
	and.b32  	%r149, %r148, 3;
	neg.s32 	%r395, %r149;
$L__BB12_44:
	.pragma "nounroll";
	// begin inline asm
	ld.global.nc.u32 %r150, [%rd123];
	// end inline asm
	mov.b32 	%f156, %r150;
	setp.lt.f32 	%p71, %f436, %f156;
	selp.f32 	%f436, %f156, %f436, %p71;
	add.s32 	%r397, %r397, 256;
	add.s64 	%rd123, %rd123, 1024;
	add.s32 	%r395, %r395, 1;
	setp.ne.s32 	%p72, %r395, 0;
	@%p72 bra 	$L__BB12_44;
$L__BB12_45:
	setp.lt.u32 	%p73, %r37, 768;
	@%p73 bra 	$L__BB12_47;
$L__BB12_46:
	mul.wide.s32 	%rd73, %r397, 4;
	add.s64 	%rd69, %rd16, %rd73;
	// begin inline asm
	ld.global.nc.u32 %r151, [%rd69];
	// end inline asm
	mov.b32 	%f157, %r151;
	setp.lt.f32 	%p74, %f436, %f157;
	selp.f32 	%f158, %f157, %f436, %p74;
	add.s64 	%rd70, %rd69, 1024;
	// begin inline asm
	ld.global.nc.u32 %r152, [%rd70];
	// end inline asm
	mov.b32 	%f159, %r152;
	setp.lt.f32 	%p75, %f158, %f159;
	selp.f32 	%f160, %f159, %f158, %p75;
	add.s64 	%rd71, %rd69, 2048;
	// begin inline asm
	ld.global.nc.u32 %r153, [%rd71];
	// end inline asm
	mov.b32 	%f161, %r153;
	setp.lt.f32 	%p76, %f160, %f161;
	selp.f32 	%f162, %f161, %f160, %p76;
	add.s64 	%rd72, %rd69, 3072;
	// begin inline asm
	ld.global.nc.u32 %r154, [%rd72];
	// end inline asm
	mov.b32 	%f163, %r154;
	setp.lt.f32 	%p77, %f162, %f163;
	selp.f32 	%f436, %f163, %f162, %p77;
	add.s32 	%r397, %r397, 1024;
	setp.lt.s32 	%p78, %r397, %r67;
	@%p78 bra 	$L__BB12_46;
$L__BB12_47:
	setp.lt.s32 	%p79, %r67, 256;
	@%p79 bra 	$L__BB12_52;
	// begin inline asm
	mov.u32 %r193, %laneid;
	// end inline asm
	mov.b32 	%r195, %f436;
	mov.b32 	%r196, 1;
	mov.b32 	%r217, 31;
	mov.b32 	%r218, -1;
	// begin inline asm
	shfl.sync.down.b32 %r194, %r195, %r196, %r217, %r218;
	// end inline asm
	mov.b32 	%f211, %r194;
	setp.gt.s32 	%p107, %r193, 30;
	setp.lt.f32 	%p108, %f436, %f211;
	selp.f32 	%f212, %f211, %f436, %p108;
	selp.f32 	%f213, %f436, %f212, %p107;
	mov.b32 	%r200, %f213;
	mov.b32 	%r201, 2;
	// begin inline asm
	shfl.sync.down.b32 %r199, %r200, %r201, %r217, %r218;
	// end inline asm
	mov.b32 	%f214, %r199;
	setp.gt.s32 	%p109, %r193, 29;
	setp.lt.f32 	%p110, %f213, %f214;
	selp.f32 	%f215, %f214, %f213, %p110;
	selp.f32 	%f216, %f213, %f215, %p109;
	mov.b32 	%r205, %f216;
	mov.b32 	%r206, 4;
	// begin inline asm
	shfl.sync.down.b32 %r204, %r205, %r206, %r217, %r218;
	// end inline asm
	mov.b32 	%f217, %r204;
	setp.gt.s32 	%p111, %r193, 27;
	setp.lt.f32 	%p112, %f216, %f217;
	selp.f32 	%f218, %f217, %f216, %p112;
	selp.f32 	%f219, %f216, %f218, %p111;
	mov.b32 	%r210, %f219;
	mov.b32 	%r211, 8;
	// begin inline asm
	shfl.sync.down.b32 %r209, %r210, %r211, %r217, %r218;
	// end inline asm
	mov.b32 	%f220, %r209;
	setp.gt.s32 	%p113, %r193, 23;
	setp.lt.f32 	%p114, %f219, %f220;
	selp.f32 	%f221, %f220, %f219, %p114;
	selp.f32 	%f222, %f219, %f221, %p113;
	mov.b32 	%r215, %f222;
	mov.b32 	%r216, 16;
	// begin inline asm
	shfl.sync.down.b32 %r214, %r215, %r216, %r217, %r218;
	// end inline asm
	mov.b32 	%f223, %r214;
	setp.gt.s32 	%p115, %r193, 15;
	setp.lt.f32 	%p116, %f222, %f223;
	selp.f32 	%f38, %f223, %f222, %p116;
	selp.f32 	%f444, %f222, %f38, %p115;
	setp.ne.s32 	%p117, %r193, 0;
	@%p117 bra 	$L__BB12_50;
	shr.u32 	%r219, %r34, 3;
	and.b32  	%r220, %r219, 124;
	mov.u32 	%r221, _ZZN3cub18CUB_300001_SM_10006detail6reduce28DeviceReduceSingleTileKernelINS2_10policy_hubIfyN4cuda3__47maximumIfEEE10Policy1000EPfPdiS8_dfNS5_3std3__410__identityEEEvT0_T1_T2_T3_T4_T6_E12temp_storage;
	add.s32 	%r222, %r221, %r220;
	st.shared.f32 	[%r222+8], %f38;
$L__BB12_50:
	bar.sync 	0;
	setp.ne.s32 	%p118, %r34, 0;
	@%p118 bra 	$L__BB12_72;
	ld.shared.f32 	%f224, [_ZZN3cub18CUB_300001_SM_10006detail6reduce28DeviceReduceSingleTileKernelINS2_10policy_hubIfyN4cuda3__47maximumIfEEE10Policy1000EPfPdiS8_dfNS5_3std3__410__identityEEEvT0_T1_T2_T3_T4_T6_E12temp_storage+12];
	setp.lt.f32 	%p119, %f444, %f224;
	selp.f32 	%f225, %f224, %f444, %p119;
	ld.shared.f32 	%f226, [_ZZN3cub18CUB_300001_SM_10006detail6reduce28DeviceReduceSingleTileKernelINS2_10policy_hubIfyN4cuda3__47maximumIfEEE10Policy1000EPfPdiS8_dfNS5_3std3__410__identityEEEvT0_T1_T2_T3_T4_T6_E12temp_storage+16];
	setp.lt.f32 	%p120, %f225, %f226;
	selp.f32 	%f227, %f226, %f225, %p120;
	ld.shared.f32 	%f228, [_ZZN3cub18CUB_300001_SM_10006detail6reduce28DeviceReduceSingleTileKernelINS2_10policy_hubIfyN4cuda3__47maximumIfEEE10Policy1000EPfPdiS8_dfNS5_3std3__410__identityEEEvT0_T1_T2_T3_T4_T6_E12temp_storage+20];
	setp.lt.f32 	%p121, %f227, %f228;
	selp.f32 	%f229, %f228, %f227, %p121;
	ld.shared.f32 	%f230, [_ZZN3cub18CUB_300001_SM_10006detail6reduce28DeviceReduceSingleTileKernelINS2_10policy_hubIfyN4cuda3__47maximumIfEEE10Policy1000EPfPdiS8_dfNS5_3std3__410__identityEEEvT0_T1_T2_T3_T4_T6_E12temp_storage+24];
	setp.lt.f32 	%p122, %f229, %f230;
	selp.f32 	%f231, %f230, %f229, %p122;
	ld.shared.f32 	%f232, [_ZZN3cub18CUB_300001_SM_10006detail6reduce28DeviceReduceSingleTileKernelINS2_10policy_hubIfyN4cuda3__47maximumIfEEE10Policy1000EPfPdiS8_dfNS5_3std3__410__identityEEEvT0_T1_T2_T3_T4_T6_E12temp_storage+28];
	setp.lt.f32 	%p123, %f231, %f232;
	selp.f32 	%f233, %f232, %f231, %p123;
	ld.shared.f32 	%f234, [_ZZN3cub18CUB_300001_SM_10006detail6reduce28DeviceReduceSingleTileKernelINS2_10policy_hubIfyN4cuda3__47maximumIfEEE10Policy1000EPfPdiS8_dfNS5_3std3__410__identityEEEvT0_T1_T2_T3_T4_T6_E12temp_storage+32];
	setp.lt.f32 	%p124, %f233, %f234;
	selp.f32 	%f235, %f234, %f233, %p124;
	ld.shared.f32 	%f236, [_ZZN3cub18CUB_300001_SM_10006detail6reduce28DeviceReduceSingleTileKernelINS2_10policy_hubIfyN4cuda3__47maximumIfEEE10Policy1000EPfPdiS8_dfNS5_3std3__410__identityEEEvT0_T1_T2_T3_T4_T6_E12temp_storage+36];
	setp.lt.f32 	%p125, %f235, %f236;
	selp.f32 	%f444, %f236, %f235, %p125;
	bra.uni 	$L__BB12_72;
$L__BB12_52:
	// begin inline asm
	mov.u32 %r155, %laneid;
	// end inline asm
	and.b32  	%r181, %r34, 992;
	add.s32 	%r182, %r181, 32;
	setp.gt.s32 	%p80, %r182, %r67;
	not.b32 	%r183, %r181;
	add.s32 	%r184, %r67, %r183;
	selp.b32 	%r179, %r184, 31, %p80;
	mov.b32 	%r157, %f436;
	mov.b32 	%r158, 1;
	mov.b32 	%r180, -1;
	// begin inline asm
	shfl.sync.down.b32 %r156, %r157, %r158, %r179, %r180;
	// end inline asm
	mov.b32 	%f164, %r156;
	setp.lt.s32 	%p81, %r155, %r179;
	setp.lt.f32 	%p82, %f436, %f164;
	selp.f32 	%f165, %f164, %f436, %p82;
	selp.f32 	%f166, %f165, %f436, %p81;
	mov.b32 	%r162, %f166;
	mov.b32 	%r163, 2;
	// begin inline asm
	shfl.sync.down.b32 %r161, %r162, %r163, %r179, %r180;
	// end inline asm
	mov.b32 	%f167, %r161;
	add.s32 	%r185, %r155, 2;
	setp.gt.s32 	%p83, %r185, %r179;
	setp.lt.f32 	%p84, %f166, %f167;
	selp.f32 	%f168, %f167, %f166, %p84;
	selp.f32 	%f169, %f166, %f168, %p83;
	mov.b32 	%r167, %f169;
	mov.b32 	%r168, 4;
	// begin inline asm
	shfl.sync.down.b32 %r166, %r167, %r168, %r179, %r180;
	// end inline asm
	mov.b32 	%f170, %r166;
	add.s32 	%r186, %r155, 4;
	setp.gt.s32 	%p85, %r186, %r179;
	setp.lt.f32 	%p86, %f169, %f170;
	selp.f32 	%f171, %f170, %f169, %p86;
	selp.f32 	%f172, %f169, %f171, %p85;
	mov.b32 	%r172, %f172;
	mov.b32 	%r173, 8;
	// begin inline asm
	shfl.sync.down.b32 %r171, %r172, %r173, %r179, %r180;
	// end inline asm
	mov.b32 	%f173, %r171;
	add.s32 	%r187, %r155, 8;
	setp.gt.s32 	%p87, %r187, %r179;
	setp.lt.f32 	%p88, %f172, %f173;
	selp.f32 	%f174, %f173, %f172, %p88;
	selp.f32 	%f175, %f172, %f174, %p87;
	mov.b32 	%r177, %f175;
	mov.b32 	%r178, 16;
	// begin inline asm
	shfl.sync.down.b32 %r176, %r177, %r178, %r179, %r180;
	// end inline asm
	mov.b32 	%f176, %r176;
	add.s32 	%r188, %r155, 16;
	setp.gt.s32 	%p89, %r188, %r179;
	setp.lt.f32 	%p90, %f175, %f176;
	selp.f32 	%f177, %f176, %f175, %p90;
	selp.f32 	%f444, %f175, %f177, %p89;
	setp.ne.s32 	%p91, %r155, 0;
	@%p91 bra 	$L__BB12_54;
	shr.u32 	%r189, %r34, 3;
	and.b32  	%r190, %r189, 124;
	mov.u32 	%r191, _ZZN3cub18CUB_300001_SM_10006detail6reduce28DeviceReduceSingleTileKernelINS2_10policy_hubIfyN4cuda3__47maximumIfEEE10Policy1000EPfPdiS8_dfNS5_3std3__410__identityEEEvT0_T1_T2_T3_T4_T6_E12temp_storage;
	add.s32 	%r192, %r191, %r190;
	st.shared.f32 	[%r192+8], %f444;
$L__BB12_54:
	bar.sync 	0;
	setp.ne.s32 	%p92, %r34, 0;
	@%p92 bra 	$L__BB12_72;
	setp.gt.s32 	%p93, %r67, 32;
	ld.shared.f32 	%f178, [_ZZN3cub18CUB_300001_SM_10006detail6reduce28DeviceReduceSingleTileKernelINS2_10policy_hubIfyN4cuda3__47maximumIfEEE10Policy1000EPfPdiS8_dfNS5_3std3__410__identityEEEvT0_T1_T2_T3_T4_T6_E12temp_storage+12];
	setp.lt.f32 	%p94, %f444, %f178;
	selp.f32 	%f180, %f178, %f444, %p94;
	selp.f32 	%f181, %f180, %f444, %p93;
	setp.gt.s32 	%p95, %r67, 64;
	ld.shared.f32 	%f183, [_ZZN3cub18CUB_300001_SM_10006detail6reduce28DeviceReduceSingleTileKernelINS2_10policy_hubIfyN4cuda3__47maximumIfEEE10Policy1000EPfPdiS8_dfNS5_3std3__410__identityEEEvT0_T1_T2_T3_T4_T6_E12temp_storage+16];
	setp.lt.f32 	%p96, %f181, %f183;
	selp.f32 	%f185, %f183, %f181, %p96;
	selp.f32 	%f186, %f185, %f181, %p95;
	setp.gt.s32 	%p97, %r67, 96;
	ld.shared.f32 	%f188, [_ZZN3cub18CUB_300001_SM_10006detail6reduce28DeviceReduceSingleTileKernelINS2_10policy_hubIfyN4cuda3__47maximumIfEEE10Policy1000EPfPdiS8_dfNS5_3std3__410__identityEEEvT0_T1_T2_T3_T4_T6_E12temp_storage+20];
	setp.lt.f32 	%p98, %f186, %f188;
	selp.f32 	%f190, %f188, %f186, %p98;
	selp.f32 	%f191, %f190, %f186, %p97;
	setp.gt.s32 	%p99, %r67, 128;
	ld.shared.f32 	%f193, [_ZZN3cub18CUB_300001_SM_10006detail6reduce28DeviceReduceSingleTileKernelINS2_10policy_hubIfyN4cuda3__47maximumIfEEE10Policy1000EPfPdiS8_dfNS5_3std3__410__identityEEEvT0_T1_T2_T3_T4_T6_E12temp_storage+24];
	setp.lt.f32 	%p100, %f191, %f193;
	selp.f32 	%f195, %f193, %f191, %p100;
	selp.f32 	%f196, %f195, %f191, %p99;
	setp.gt.s32 	%p101, %r67, 160;
	ld.shared.f32 	%f198, [_ZZN3cub18CUB_300001_SM_10006detail6reduce28DeviceReduceSingleTileKernelINS2_10policy_hubIfyN4cuda3__47maximumIfEEE10Policy1000EPfPdiS8_dfNS5_3std3__410__identityEEEvT0_T1_T2_T3_T4_T6_E12temp_storage+28];
	setp.lt.f32 	%p102, %f196, %f198;
	selp.f32 	%f200, %f198, %f196, %p102;
	selp.f32 	%f201, %f200, %f196, %p101;
	setp.gt.s32 	%p103, %r67, 192;
	ld.shared.f32 	%f203, [_ZZN3cub18CUB_300001_SM_10006detail6reduce28DeviceReduceSingleTileKernelINS2_10policy_hubIfyN4cuda3__47maximumIfEEE10Policy1000EPfPdiS8_dfNS5_3std3__410__identityEEEvT0_T1_T2_T3_T4_T6_E12temp_storage+32];
	setp.lt.f32 	%p104, %f201, %f203;
	selp.f32 	%f205, %f203, %f201, %p104;
	selp.f32 	%f206, %f205, %f201, %p103;
	setp.gt.s32 	%p105, %r67, 224;
	ld.shared.f32 	%f208, [_ZZN3cub18CUB_300001_SM_10006detail6reduce28DeviceReduceSingleTileKernelINS2_10policy_hubIfyN4cuda3__47maximumIfEEE10Policy1000EPfPdiS8_dfNS5_3std3__410__identityEEEvT0_T1_T2_T3_T4_T6_E12temp_storage+36];
	setp.lt.f32 	%p106, %f206, %f208;
	selp.f32 	%f210, %f208, %f206, %p106;
	selp.f32 	%f444, %f210, %f206, %p105;
	bra.uni 	$L__BB12_72;
$L__BB12_56:
	mov.u32 	%r46, %tid.x;
	mul.wide.u32 	%rd35, %r46, 4;
	add.s64 	%rd19, %rd16, %rd35;
	// begin inline asm
	ld.global.nc.u32 %r68, [%rd19];
	// end inline asm
	mov.b32 	%f58, %r68;
	add.s64 	%rd20, %rd19, 1024;
	// begin inline asm
	ld.global.nc.u32 %r69, [%rd20];
	// end inline asm
	mov.b32 	%f59, %r69;
	add.s64 	%rd21, %rd19, 2048;
	// begin inline asm
	ld.global.nc.u32 %r70, [%rd21];
	// end inline asm
	mov.b32 	%f60, %r70;
	add.s64 	%rd22, %rd19, 3072;
	// begin inline asm
	ld.global.nc.u32 %r71, [%rd22];
	// end inline asm
	mov.b32 	%f61, %r71;
	add.s64 	%rd23, %rd19, 4096;
	// begin inline asm
	ld.global.nc.u32 %r72, [%rd23];
	// end inline asm
	mov.b32 	%f62, %r72;
	add.s64 	%rd24, %rd19, 5120;
	// begin inline asm
	ld.global.nc.u32 %r73, [%rd24];
	// end inline asm
	mov.b32 	%f63, %r73;
	add.s64 	%rd25, %rd19, 6144;
	// begin inline asm
	ld.global.nc.u32 %r74, [%rd25];
	// end inline asm
	mov.b32 	%f64, %r74;
	add.s64 	%rd26, %rd19, 7168;
	// begin inline asm
	ld.global.nc.u32 %r75, [%rd26];
	// end inline asm
	mov.b32 	%f65, %r75;
	add.s64 	%rd27, %rd19, 8192;
	// begin inline asm
	ld.global.nc.u32 %r76, [%rd27];
	// end inline asm
	mov.b32 	%f66, %r76;
	add.s64 	%rd28, %rd19, 9216;
	// begin inline asm
	ld.global.nc.u32 %r77, [%rd28];
	// end inline asm
	mov.b32 	%f67, %r77;
	add.s64 	%rd29, %rd19, 10240;
	// begin inline asm
	ld.global.nc.u32 %r78, [%rd29];
	// end inline asm
	mov.b32 	%f68, %r78;
	add.s64 	%rd30, %rd19, 11264;
	// begin inline asm
	ld.global.nc.u32 %r79, [%rd30];
	// end inline asm
	mov.b32 	%f69, %r79;
	add.s64 	%rd31, %rd19, 12288;
	// begin inline asm
	ld.global.nc.u32 %r80, [%rd31];
	// end inline asm
	mov.b32 	%f70, %r80;
	add.s64 	%rd32, %rd19, 13312;
	// begin inline asm
	ld.global.nc.u32 %r81, [%rd32];
	// end inline asm
	mov.b32 	%f71, %r81;
	add.s64 	%rd33, %rd19, 14336;
	// begin inline asm
	ld.global.nc.u32 %r82, [%rd33];
	// end inline asm
	mov.b32 	%f72, %r82;
	add.s64 	%rd34, %rd19, 15360;
	// begin inline asm
	ld.global.nc.u32 %r83, [%rd34];
	// end inline asm
	mov.b32 	%f73, %r83;
	setp.lt.f32 	%p4, %f58, %f59;
	selp.f32 	%f74, %f59, %f58, %p4;
	setp.lt.f32 	%p5, %f60, %f61;
	selp.f32 	%f75, %f61, %f60, %p5;
	setp.lt.f32 	%p6, %f62, %f63;
	selp.f32 	%f76, %f63, %f62, %p6;
	setp.lt.f32 	%p7, %f64, %f65;
	selp.f32 	%f77, %f65, %f64, %p7;
	setp.lt.f32 	%p8, %f66, %f67;
	selp.f32 	%f78, %f67, %f66, %p8;
	setp.lt.f32 	%p9, %f68, %f69;
	selp.f32 	%f79, %f69, %f68, %p9;
	setp.lt.f32 	%p10, %f70, %f71;
	selp.f32 	%f80, %f71, %f70, %p10;
	setp.lt.f32 	%p11, %f72, %f73;
	selp.f32 	%f81, %f73, %f72, %p11;
	setp.lt.f32 	%p12, %f74, %f75;
	selp.f32 	%f82, %f75, %f74, %p12;
	setp.lt.f32 	%p13, %f76, %f77;
	selp.f32 	%f83, %f77, %f76, %p13;
	setp.lt.f32 	%p14, %f78, %f79;
	selp.f32 	%f84, %f79, %f78, %p14;
	setp.lt.f32 	%p15, %f80, %f81;
	selp.f32 	%f85, %f81, %f80, %p15;
	setp.lt.f32 	%p16, %f82, %f83;
	selp.f32 	%f86, %f83, %f82, %p16;
	setp.lt.f32 	%p17, %f84, %f85;
	selp.f32 	%f87, %f85, %f84, %p17;
	setp.lt.f32 	%p18, %f86, %f87;
	selp.f32 	%f443, %f87, %f86, %p18;
	setp.lt.u32 	%p19, %r67, 8192;
	mov.b32 	%r400, 4096;
	@%p19 bra 	$L__BB12_60;
	add.s32 	%r47, %r67, -4096;
	mov.b32 	%r400, 4096;
$L__BB12_58:
	mul.wide.s32 	%rd52, %r400, 4;
	add.s64 	%rd36, %rd19, %rd52;
	// begin inline asm
	ld.global.nc.u32 %r86, [%rd36];
	// end inline asm
	mov.b32 	%f88, %r86;
	add.s64 	%rd37, %rd36, 1024;
	// begin inline asm
	ld.global.nc.u32 %r87, [%rd37];
	// end inline asm
	mov.b32 	%f89, %r87;
	add.s64 	%rd38, %rd36, 2048;
	// begin inline asm
	ld.global.nc.u32 %r88, [%rd38];
	// end inline asm
	mov.b32 	%f90, %r88;
	add.s64 	%rd39, %rd36, 3072;
	// begin inline asm
	ld.global.nc.u32 %r89, [%rd39];
	// end inline asm
	mov.b32 	%f91, %r89;
	add.s64 	%rd40, %rd36, 4096;
	// begin inline asm
	ld.global.nc.u32 %r90, [%rd40];
	// end inline asm
	mov.b32 	%f92, %r90;
	add.s64 	%rd41, %rd36, 5120;
	// begin inline asm
	ld.global.nc.u32 %r91, [%rd41];
	// end inline asm
	mov.b32 	%f93, %r91;
	add.s64 	%rd42, %rd36, 6144;
	// begin inline asm
	ld.global.nc.u32 %r92, [%rd42];
	// end inline asm
	mov.b32 	%f94, %r92;
	add.s64 	%rd43, %rd36, 7168;
	// begin inline asm
	ld.global.nc.u32 %r93, [%rd43];
	// end inline asm
	mov.b32 	%f95, %r93;
	add.s64 	%rd44, %rd36, 8192;
	// begin inline asm
	ld.global.nc.u32 %r94, [%rd44];
	// end inline asm
	mov.b32 	%f96, %r94;
	add.s64 	%rd45, %rd36, 9216;
	// begin inline asm
	ld.global.nc.u32 %r95, [%rd45];
	// end inline asm
	mov.b32 	%f97, %r95;
	add.s64 	%rd46, %rd36, 10240;
	// begin inline asm
	ld.global.nc.u32 %r96, [%rd46];
	// end inline asm
	mov.b32 	%f98, %r96;
	add.s64 	%rd47, %rd36, 11264;
	// begin inline asm
	ld.global.nc.u32 %r97, [%rd47];
	// end inline asm
	mov.b32 	%f99, %r97;
	add.s64 	%rd48, %rd36, 12288;
	// begin inline asm
	ld.global.nc.u32 %r98, [%rd48];
	// end inline asm
	mov.b32 	%f100, %r98;
	add.s64 	%rd49, %rd36, 13312;
	// begin inline asm
	ld.global.nc.u32 %r99, [%rd49];
	// end inline asm
	mov.b32 	%f101, %r99;
	add.s64 	%rd50, %rd36, 14336;
	// begin inline asm
	ld.global.nc.u32 %r100, [%rd50];
	// end inline asm
	mov.b32 	%f102, %r100;
	add.s64 	%rd51, %rd36, 15360;
	// begin inline asm
	ld.global.nc.u32 %r101, [%rd51];
	// end inline asm
	mov.b32 	%f103, %r101;
	setp.lt.f32 	%p20, %f443, %f88;
	selp.f32 	%f104, %f88, %f443, %p20;
	setp.lt.f32 	%p21, %f89, %f90;
	selp.f32 	%f105, %f90, %f89, %p21;
	setp.lt.f32 	%p22, %f91, %f92;
	selp.f32 	%f106, %f92, %f91, %p22;
	setp.lt.f32 	%p23, %f93, %f94;
	selp.f32 	%f107, %f94, %f93, %p23;
	setp.lt.f32 	%p24, %f95, %f96;
	selp.f32 	%f108, %f96, %f95, %p24;
	setp.lt.f32 	%p25, %f97, %f98;
	selp.f32 	%f109, %f98, %f97, %p25;
	setp.lt.f32 	%p26, %f99, %f100;
	selp.f32 	%f110, %f100, %f99, %p26;
	setp.lt.f32 	%p27, %f101, %f102;
	selp.f32 	%f111, %f102, %f101, %p27;
	setp.lt.f32 	%p28, %f104, %f105;
	selp.f32 	%f112, %f105, %f104, %p28;
	setp.lt.f32 	%p29, %f106, %f107;
	selp.f32 	%f113, %f107, %f106, %p29;
	setp.lt.f32 	%p30, %f108, %f109;
	selp.f32 	%f114, %f109, %f108, %p30;
	setp.lt.f32 	%p31, %f110, %f111;
	selp.f32 	%f115, %f111, %f110, %p31;
	setp.lt.f32 	%p32, %f112, %f113;
	selp.f32 	%f116, %f113, %f112, %p32;
	setp.lt.f32 	%p33, %f114, %f115;
	selp.f32 	%f117, %f115, %f114, %p33;
	setp.lt.f32 	%p34, %f116, %f117;
	selp.f32 	%f118, %f117, %f116, %p34;
	setp.lt.f32 	%p35, %f118, %f103;
	selp.f32 	%f443, %f103, %f118, %p35;
	sub.s32 	%r102, %r67, %r400;
	setp.lt.s32 	%p36, %r102, 4096;
	@%p36 bra 	$L__BB12_68;
	add.s32 	%r400, %r400, 4096;
	setp.le.s32 	%p37, %r400, %r47;
	@%p37 bra 	$L__BB12_58;
$L__BB12_60:
	setp.le.s32 	%p38, %r67, %r400;
	@%p38 bra 	$L__BB12_68;
	sub.s32 	%r51, %r67, %r400;
	setp.ge.s32 	%p39, %r46, %r51;
	@%p39 bra 	$L__BB12_68;
	not.b32 	%r103, %r46;
	add.s32 	%r104, %r67, %r103;
	sub.s32 	%r52, %r104, %r400;
	and.b32  	%r105, %r52, 768;
	setp.eq.s32 	%p40, %r105, 768;
	mov.u32 	%r404, %r46;
	@%p40 bra 	$L__BB12_65;
	add.s32 	%r402, %r46, %r400;
	shr.u32 	%r106, %r52, 8;
	add.s32 	%r107, %r106, 1;
	and.b32  	%r108, %r107, 3;
	neg.s32 	%r401, %r108;
	mov.u32 	%r404, %r46;
$L__BB12_64:
	.pragma "nounroll";
	mul.wide.u32 	%rd54, %r402, 4;
	add.s64 	%rd53, %rd16, %rd54;
	// begin inline asm
	ld.global.nc.u32 %r109, [%rd53];
	// end inline asm
	mov.b32 	%f120, %r109;
	setp.lt.f32 	%p41, %f443, %f120;
	selp.f32 	%f443, %f120, %f443, %p41;
	add.s32 	%r404, %r404, 256;
	add.s32 	%r402, %r402, 256;
	add.s32 	%r401, %r401, 1;
	setp.ne.s32 	%p42, %r401, 0;
	@%p42 bra 	$L__BB12_64;
$L__BB12_65:
	setp.lt.u32 	%p43, %r52, 768;
	@%p43 bra 	$L__BB12_68;
	cvt.u64.u32 	%rd55, %r404;
	cvt.u64.u32 	%rd56, %r400;
	add.s64 	%rd57, %rd55, %rd56;
	shl.b64 	%rd58, %rd57, 2;
	add.s64 	%rd59, %rd58, %rd16;
	add.s64 	%rd124, %rd59, 2048;
	add.s32 	%r405, %r404, %r400;
$L__BB12_67:
	mul.wide.u32 	%rd64, %r405, 4;
	add.s64 	%rd60, %rd16, %rd64;
	// begin inline asm
	ld.global.nc.u32 %r110, [%rd60];
	// end inline asm
	mov.b32 	%f121, %r110;
	setp.lt.f32 	%p44, %f443, %f121;
	selp.f32 	%f122, %f121, %f443, %p44;
	add.s64 	%rd61, %rd124, -1024;
	// begin inline asm
	ld.global.nc.u32 %r111, [%rd61];
	// end inline asm
	mov.b32 	%f123, %r111;
	setp.lt.f32 	%p45, %f122, %f123;
	selp.f32 	%f124, %f123, %f122, %p45;
	// begin inline asm
	ld.global.nc.u32 %r112, [%rd124];
	// end inline asm
	mov.b32 	%f125, %r112;
	setp.lt.f32 	%p46, %f124, %f125;
	selp.f32 	%f126, %f125, %f124, %p46;
	add.s64 	%rd63, %rd124, 1024;
	// begin inline asm
	ld.global.nc.u32 %r113, [%rd63];
	// end inline asm
	mov.b32 	%f127, %r113;
	setp.lt.f32 	%p47, %f126, %f127;
	selp.f32 	%f443, %f127, %f126, %p47;
	add.s32 	%r404, %r404, 1024;
	add.s64 	%rd124, %rd124, 4096;
	add.s32 	%r405, %r405, 1024;
	setp.lt.s32 	%p48, %r404, %r51;
	@%p48 bra 	$L__BB12_67;
$L__BB12_68:
	// begin inline asm
	mov.u32 %r114, %laneid;
	// end inline asm
	mov.b32 	%r116, %f443;
	mov.b32 	%r117, 1;
	mov.b32 	%r138, 31;
	mov.b32 	%r139, -1;
	// begin inline asm
	shfl.sync.down.b32 %r115, %r116, %r117, %r138, %r139;
	// end inline asm
	mov.b32 	%f128, %r115;
	setp.gt.s32 	%p49, %r114, 30;
	setp.lt.f32 	%p50, %f443, %f128;
	selp.f32 	%f129, %f128, %f443, %p50;
	selp.f32 	%f130, %f443, %f129, %p49;
	mov.b32 	%r121, %f130;
	mov.b32 	%r122, 2;
	// begin inline asm
	shfl.sync.down.b32 %r120, %r121, %r122, %r138, %r139;
	// end inline asm
	mov.b32 	%f131, %r120;
	setp.gt.s32 	%p51, %r114, 29;
	setp.lt.f32 	%p52, %f130, %f131;
	selp.f32 	%f132, %f131, %f130, %p52;
	selp.f32 	%f133, %f130, %f132, %p51;
	mov.b32 	%r126, %f133;
	mov.b32 	%r127, 4;
	// begin inline asm
	shfl.sync.down.b32 %r125, %r126, %r127, %r138, %r139;
	// end inline asm
	mov.b32 	%f134, %r125;
	setp.gt.s32 	%p53, %r114, 27;
	setp.lt.f32 	%p54, %f133, %f134;
	selp.f32 	%f135, %f134, %f133, %p54;
	selp.f32 	%f136, %f133, %f135, %p53;
	mov.b32 	%r131, %f136;
	mov.b32 	%r132, 8;
	// begin inline asm
	shfl.sync.down.b32 %r130, %r131, %r132, %r138, %r139;
	// end inline asm
	mov.b32 	%f137, %r130;
	setp.gt.s32 	%p55, %r114, 23;
	setp.lt.f32 	%p56, %f136, %f137;
	selp.f32 	%f138, %f137, %f136, %p56;
	selp.f32 	%f139, %f136, %f138, %p55;
	mov.b32 	%r136, %f139;
	mov.b32 	%r137, 16;
	// begin inline asm
	shfl.sync.down.b32 %r135, %r136, %r137, %r138, %r139;
	// end inline asm
	mov.b32 	%f140, %r135;
	setp.gt.s32 	%p57, %r114, 15;
	setp.lt.f32 	%p58, %f139, %f140;
	selp.f32 	%f54, %f140, %f139, %p58;
	selp.f32 	%f444, %f139, %f54, %p57;
	setp.ne.s32 	%p59, %r114, 0;
	@%p59 bra 	$L__BB12_70;
	shr.u32 	%r140, %r46, 3;
	and.b32  	%r141, %r140, 124;
	mov.u32 	%r142, _ZZN3cub18CUB_300001_SM_10006detail6reduce28DeviceReduceSingleTileKernelINS2_10policy_hubIfyN4cuda3__47maximumIfEEE10Policy1000EPfPdiS8_dfNS5_3std3__410__identityEEEvT0_T1_T2_T3_T4_T6_E12temp_storage;
	add.s32 	%r143, %r142, %r141;
	st.shared.f32 	[%r143+8], %f54;
$L__BB12_70:
	bar.sync 	0;
	setp.ne.s32 	%p60, %r46, 0;
	@%p60 bra 	$L__BB12_72;
	ld.shared.f32 	%f141, [_ZZN3cub18CUB_300001_SM_10006detail6reduce28DeviceReduceSingleTileKernelINS2_10policy_hubIfyN4cuda3__47maximumIfEEE10Policy1000EPfPdiS8_dfNS5_3std3__410__identityEEEvT0_T1_T2_T3_T4_T6_E12temp_storage+12];
	setp.lt.f32 	%p61, %f444, %f141;
	selp.f32 	%f142, %f141, %f444, %p61;
	ld.shared.f32 	%f143, [_ZZN3cub18CUB_300001_SM_10006detail6reduce28DeviceReduceSingleTileKernelINS2_10policy_hubIfyN4cuda3__47maximumIfEEE10Policy1000EPfPdiS8_dfNS5_3std3__410__identityEEEvT0_T1_T2_T3_T4_T6_E12temp_storage+16];
	setp.lt.f32 	%p62, %f142, %f143;
	selp.f32 	%f144, %f143, %f142, %p62;
	ld.shared.f32 	%f145, [_ZZN3cub18CUB_300001_SM_10006detail6reduce28DeviceReduceSingleTileKernelINS2_10policy_hubIfyN4cuda3__47maximumIfEEE10Policy1000EPfPdiS8_dfNS5_3std3__410__identityEEEvT0_T1_T2_T3_T4_T6_E12temp_storage+20];
	setp.lt.f32 	%p63, %f144, %f145;
	selp.f32 	%f146, %f145, %f144, %p63;
	ld.shared.f32 	%f147, [_ZZN3cub18CUB_300001_SM_10006detail6reduce28DeviceReduceSingleTileKernelINS2_10policy_hubIfyN4cuda3__47maximumIfEEE10Policy1000EPfPdiS8_dfNS5_3std3__410__identityEEEvT0_T1_T2_T3_T4_T6_E12temp_storage+24];
	setp.lt.f32 	%p64, %f146, %f147;
	selp.f32 	%f148, %f147, %f146, %p64;
	ld.shared.f32 	%f149, [_ZZN3cub18CUB_300001_SM_10006detail6reduce28DeviceReduceSingleTileKernelINS2_10policy_hubIfyN4cuda3__47maximumIfEEE10Policy1000EPfPdiS8_dfNS5_3std3__410__identityEEEvT0_T1_T2_T3_T4_T6_E12temp_storage+28];
	setp.lt.f32 	%p65, %f148, %f149;
	selp.f32 	%f150, %f149, %f148, %p65;
	ld.shared.f32 	%f151, [_ZZN3cub18CUB_300001_SM_10006detail6reduce28DeviceReduceSingleTileKernelINS2_10policy_hubIfyN4cuda3__47maximumIfEEE10Policy1000EPfPdiS8_dfNS5_3std3__410__identityEEEvT0_T1_T2_T3_T4_T6_E12temp_storage+32];
	setp.lt.f32 	%p66, %f150, %f151;
	selp.f32 	%f152, %f151, %f150, %p66;
	ld.shared.f32 	%f153, [_ZZN3cub18CUB_300001_SM_10006detail6reduce28DeviceReduceSingleTileKernelINS2_10policy_hubIfyN4cuda3__47maximumIfEEE10Policy1000EPfPdiS8_dfNS5_3std3__410__identityEEEvT0_T1_T2_T3_T4_T6_E12temp_storage+36];
	setp.lt.f32 	%p67, %f152, %f153;
	selp.f32 	%f444, %f153, %f152, %p67;
$L__BB12_72:
	mov.u32 	%r379, %tid.x;
	setp.ne.s32 	%p249, %r379, 0;
	@%p249 bra 	$L__BB12_74;
	cvt.rn.f32.f64 	%f416, %fd1;
	setp.gt.f32 	%p250, %f444, %f416;
	selp.f32 	%f417, %f444, %f416, %p250;
	cvt.f64.f32 	%fd2, %f417;
	st.global.f64 	[%rd1], %fd2;
$L__BB12_74:
	ret;

}


// ===== COMPILED SASS (sm_100) =====

	.target	sm_100

	.elftype	@"ET_EXEC"


//--------------------- .note.nv.tkinfo           --------------------------
	.section	.note.nv.tkinfo,"",@"SHT_NOTE"
	.sectionflags	@"SHF_NOTE_NV_TKINFO"
	.tkinfo
        /*0018*/ 	.word	0x00000002
        /*0030*/ 	.string	""
        /*0030*/ 	.string	"ptxas"
        /*0030*/ 	.string	"Cuda compilation tools, release 13.0, V13.0.88"
        /*0030*/ 	.string	"Build cuda_13.0.r13.0/compiler.36424714_0"
        /*0030*/ 	.string	"-arch sm_100 -m 64 "



//--------------------- .note.nv.cuinfo           --------------------------
	.section	.note.nv.cuinfo,"",@"SHT_NOTE"
	.sectionflags	@"SHF_NOTE_NV_CUINFO"
        /*0018*/ 	.short	0x0002
        /*001a*/ 	.short	0x0064
        /*001c*/ 	.short	0x0082
	.zero		2


//--------------------- .nv.info                  --------------------------
	.section	.nv.info,"",@"SHT_CUDA_INFO"
	.align	4


	//----- nvinfo : EIATTR_REGCOUNT
	.align		4
        /*0000*/ 	.byte	0x04, 0x2f
        /*0002*/ 	.short	(.L_44 - .L_43)
	.align		4
.L_43:
        /*0004*/ 	.word	index@(_ZN3cub18CUB_300001_SM_10006detail11EmptyKernelIvEEvv)
        /*0008*/ 	.word	0x00000004


	//----- nvinfo : EIATTR_FRAME_SIZE
	.align		4
.L_44:
        /*000c*/ 	.byte	0x04, 0x11
        /*000e*/ 	.short	(.L_46 - .L_45)
	.align		4
.L_45:
        /*0010*/ 	.word	index@(_ZN3cub18CUB_300001_SM_10006detail11EmptyKernelIvEEvv)
        /*0014*/ 	.word	0x00000000


	//----- nvinfo : EIATTR_REGCOUNT
	.align		4
.L_46:
        /*0018*/ 	.byte	0x04, 0x2f
        /*001a*/ 	.short	(.L_48 - .L_47)
	.align		4
.L_47:
        /*001c*/ 	.word	index@(_ZN3cub18CUB_300001_SM_10006detail9transform16transform_kernelINS2_10policy_hubILb0EN4cuda3std3__45tupleIJN6thrust24THRUST_300001_SM_1000_NS6detail15normal_iteratorINSA_10device_ptrIfEEEESF_EEEE10policy1000EiNS7_5minusIfEESF_JPfSL_EEEvT0_iT1_T2_DpNS2_10kernel_argIT3_EE)
        /*0020*/ 	.word	0x00000020


	//----- nvinfo : EIATTR_FRAME_SIZE
	.align		4
.L_48:
        /*0024*/ 	.byte	0x04, 0x11
        /*0026*/ 	.short	(.L_50 - .L_49)
	.align		4
.L_49:
        /*0028*/ 	.word	index@($__internal_1_$__cuda_sm20_div_u64)
        /*002c*/ 	.word	0x00000000


	//----- nvinfo : EIATTR_FRAME_SIZE
	.align		4
.L_50:
        /*0030*/ 	.byte	0x04, 0x11
        /*0032*/ 	.short	(.L_52 - .L_51)
	.align		4
.L_51:
        /*0034*/ 	.word	index@(_ZN3cub18CUB_300001_SM_10006detail9transform16transform_kernelINS2_10policy_hubILb0EN4cuda3std3__45tupleIJN6thrust24THRUST_300001_SM_1000_NS6detail15normal_iteratorINSA_10device_ptrIfEEEESF_EEEE10policy1000EiNS7_5minusIfEESF_JPfSL_EEEvT0_iT1_T2_DpNS2_10kernel_argIT3_EE)
        /*0038*/ 	.word	0x00000000


	//----- nvinfo : EIATTR_REGCOUNT
	.align		4
.L_52:
        /*003c*/ 	.byte	0x04, 0x2f
        /*003e*/ 	.short	(.L_54 - .L_53)
	.align		4
.L_53:
        /*0040*/ 	.word	index@(_ZN3cub18CUB_300001_SM_10006detail9transform16transform_kernelINS2_10policy_hubILb0EN4cuda3std3__45tupleIJN6thrust24THRUST_300001_SM_1000_NS6detail15normal_iteratorINSA_10device_ptrIfEEEESF_EEEE10policy1000ElNS7_5minusIfEESF_JPfSL_EEEvT0_iT1_T2_DpNS2_10kernel_argIT3_EE)
        /*0044*/ 	.word	0x00000020


	//----- nvinfo : EIATTR_FRAME_SIZE
	.align		4
.L_54:
        /*0048*/ 	.byte	0x04, 0x11
        /*004a*/ 	.short	(.L_56 - .L_55)
	.align		4
.L_55:
        /*004c*/ 	.word	index@($__internal_0_$__cuda_sm20_div_u64)
        /*0050*/ 	.word	0x00000000


	//----- nvinfo : EIATTR_FRAME_SIZE
	.align		4
.L_56:
        /*0054*/ 	.byte	0x04, 0x11
        /*0056*/ 	.short	(.L_58 - .L_57)
	.align		4
.L_57:
        /*0058*/ 	.word	index@(_ZN3cub18CUB_300001_SM_10006detail9transform16transform_kernelINS2_10policy_hubILb0EN4cuda3std3__45tupleIJN6thrust24THRUST_300001_SM_1000_NS6detail15normal_iteratorINSA_10device_ptrIfEEEESF_EEEE10policy1000ElNS7_5minusIfEESF_JPfSL_EEEvT0_iT1_T2_DpNS2_10kernel_argIT3_EE)
        /*005c*/ 	.word	0x00000000


	//----- nvinfo : EIATTR_REGCOUNT
	.align		4
.L_58:
        /*0060*/ 	.byte	0x04, 0x2f
        /*0062*/ 	.short	(.L_60 - .L_59)
	.align		4
.L_59:
        /*0064*/ 	.word	index@(_ZN3cub18CUB_300001_SM_10006detail9transform16transform_kernelINS2_10policy_hubILb1EN4cuda3std3__45tupleIJN6thrust24THRUST_300001_SM_1000_NS6detail15normal_iteratorINSA_10device_ptrIfEEEESF_EEEE10policy1000Ei5saxpySF_JPfSK_EEEvT0_iT1_T2_DpNS2_10kernel_argIT3_EE)
        /*0068*/ 	.word	0x0000001e


	//----- nvinfo : EIATTR_FRAME_SIZE
	.align		4
.L_60:
        /*006c*/ 	.byte	0x04, 0x11
        /*006e*/ 	.short	(.L_62 - .L_61)
	.align		4
.L_61:
        /*0070*/ 	.word	index@(_ZN3cub18CUB_300001_SM_10006detail9transform16transform_kernelINS2_10policy_hubILb1EN4cuda3std3__45tupleIJN6thrust24THRUST_300001_SM_1000_NS6detail15normal_iteratorINSA_10device_ptrIfEEEESF_EEEE10policy1000Ei5saxpySF_JPfSK_EEEvT0_iT1_T2_DpNS2_10kernel_argIT3_EE)
        /*0074*/ 	.word	0x00000000


	//----- nvinfo : EIATTR_REGCOUNT
	.align		4
.L_62:
        /*0078*/ 	.byte	0x04, 0x2f
        /*007a*/ 	.short	(.L_64 - .L_63)
	.align		4
.L_63:
        /*007c*/ 	.word	index@(_ZN3cub18CUB_300001_SM_10006detail9transform16transform_kernelINS2_10policy_hubILb1EN4cuda3std3__45tupleIJN6thrust24THRUST_300001_SM_1000_NS6detail15normal_iteratorINSA_10device_ptrIfEEEESF_EEEE10policy1000El5saxpySF_JPfSK_EEEvT0_iT1_T2_DpNS2_10kernel_argIT3_EE)
        /*0080*/ 	.word	0x00000020


	//----- nvinfo : EIATTR_FRAME_SIZE
	.align		4
.L_64:
        /*0084*/ 	.byte	0x04, 0x11
        /*0086*/ 	.short	(.L_66 - .L_65)
	.align		4
.L_65:
        /*0088*/ 	.word	index@(_ZN3cub18CUB_300001_SM_10006detail9transform16transform_kernelINS2_10policy_hubILb1EN4cuda3std3__45tupleIJN6thrust24THRUST_300001_SM_1000_NS6detail15normal_iteratorINSA_10device_ptrIfEEEESF_EEEE10policy1000El5saxpySF_JPfSK_EEEvT0_iT1_T2_DpNS2_10kernel_argIT3_EE)
        /*008c*/ 	.word	0x00000000


	//----- nvinfo : EIATTR_REGCOUNT
	.align		4
.L_66:
        /*0090*/ 	.byte	0x04, 0x2f
        /*0092*/ 	.short	(.L_68 - .L_67)
	.align		4
.L_67:
        /*0094*/ 	.word	index@(_ZN3cub18CUB_300001_SM_10006detail9transform16transform_kernelINS2_10policy_hubILb1EN4cuda3std3__45tupleIJN6thrust24THRUST_300001_SM_1000_NS6detail15normal_iteratorINSA_10device_ptrIfEEEEEEEE10policy1000Ei14soft_thresholdSF_JPfEEEvT0_iT1_T2_DpNS2_10kernel_argIT3_EE)
        /*0098*/ 	.word	0x00000016


	//----- nvinfo : EIATTR_FRAME_SIZE
	.align		4
.L_68:
        /*009c*/ 	.byte	0x04, 0x11
        /*009e*/ 	.short	(.L_70 - .L_69)
	.align		4
.L_69:
        /*00a0*/ 	.word	index@(_ZN3cub18CUB_300001_SM_10006detail9transform16transform_kernelINS2_10policy_hubILb1EN4cuda3std3__45tupleIJN6thrust24THRUST_300001_SM_1000_NS6detail15normal_iteratorINSA_10device_ptrIfEEEEEEEE10policy1000Ei14soft_thresholdSF_JPfEEEvT0_iT1_T2_DpNS2_10kernel_argIT3_EE)
        /*00a4*/ 	.word	0x00000000


	//----- nvinfo : EIATTR_REGCOUNT
	.align		4
.L_70:
        /*00a8*/ 	.byte	0x04, 0x2f
        /*00aa*/ 	.short	(.L_72 - .L_71)
	.align		4
.L_71:
        /*00ac*/ 	.word	index@(_ZN3cub18CUB_300001_SM_10006detail9transform16transform_kernelINS2_10policy_hubILb1EN4cuda3std3__45tupleIJN6thrust24THRUST_300001_SM_1000_NS6detail15normal_iteratorINSA_10device_ptrIfEEEEEEEE10policy1000El14soft_thresholdSF_JPfEEEvT0_iT1_T2_DpNS2_10kernel_argIT3_EE)
        /*00b0*/ 	.word	0x00000018


	//----- nvinfo : EIATTR_FRAME_SIZE
	.align		4
.L_72:
        /*00b4*/ 	.byte	0x04, 0x11
        /*00b6*/ 	.short	(.L_74 - .L_73)
	.align		4
.L_73:
        /*00b8*/ 	.word	index@(_ZN3cub18CUB_300001_SM_10006detail9transform16transform_kernelINS2_10policy_hubILb1EN4cuda3std3__45tupleIJN6thrust24THRUST_300001_SM_1000_NS6detail15normal_iteratorINSA_10device_ptrIfEEEEEEEE10policy1000El14soft_thresholdSF_JPfEEEvT0_iT1_T2_DpNS2_10kernel_argIT3_EE)
        /*00bc*/ 	.word	0x00000000


	//----- nvinfo : EIATTR_REGCOUNT
	.align		4
.L_74:
        /*00c0*/ 	.byte	0x04, 0x2f
        /*00c2*/ 	.short	(.L_76 - .L_75)
	.align		4
.L_75:
        /*00c4*/ 	.word	index@(_ZN3cub18CUB_300001_SM_10006detail6reduce28DeviceReduceSingleTileKernelINS2_10policy_hubIfjN4cuda3__47maximumIfEEE10Policy1000EN6thrust24THRUST_300001_SM_1000_NS6detail15normal_iteratorINSC_10device_ptrIfEEEEPdjS8_df14absolute_valueEEvT0_T1_T2_T3_T4_T6_)
        /*00c8*/ 	.word	0x00000020


	//----- nvinfo : EIATTR_FRAME_SIZE
	.align		4
.L_76:
        /*00cc*/ 	.byte	0x04, 0x11
        /*00ce*/ 	.short	(.L_78 - .L_77)
	.align		4
.L_77:
        /*00d0*/ 	.word	index@(_ZN3cub18CUB_300001_SM_10006detail6reduce28DeviceReduceSingleTileKernelINS2_10policy_hubIfjN4cuda3__47maximumIfEEE10Policy1000EN6thrust24THRUST_300001_SM_1000_NS6detail15normal_iteratorINSC_10device_ptrIfEEEEPdjS8_df14absolute_valueEEvT0_T1_T2_T3_T4_T6_)
        /*00d4*/ 	.word	0x00000000


	//----- nvinfo : EIATTR_REGCOUNT
	.align		4
.L_78:
        /*00d8*/ 	.byte	0x04, 0x2f
        /*00da*/ 	.short	(.L_80 - .L_79)
	.align		4
.L_79:
        /*00dc*/ 	.word	index@(_ZN3cub18CUB_300001_SM_10006detail6reduce18DeviceReduceKernelINS2_10policy_hubIfjN4cuda3__47maximumIfEEE10Policy1000EN6thrust24THRUST_300001_SM_1000_NS6detail15normal_iteratorINSC_10device_ptrIfEEEEjS8_f14absolute_valueEEvT0_PT3_T1_NS0_13GridEvenShareISM_EET2_T4_)
        /*00e0*/ 	.word	0x00000020


	//----- nvinfo : EIATTR_FRAME_SIZE
	.align		4
.L_80:
        /*00e4*/ 	.byte	0x04, 0x11
        /*00e6*/ 	.short	(.L_82 - .L_81)
	.align		4
.L_81:
        /*00e8*/ 	.word	index@(_ZN3cub18CUB_300001_SM_10006detail6reduce18DeviceReduceKernelINS2_10policy_hubIfjN4cuda3__47maximumIfEEE10Policy1000EN6thrust24THRUST_300001_SM_1000_NS6detail15normal_iteratorINSC_10device_ptrIfEEEEjS8_f14absolute_valueEEvT0_PT3_T1_NS0_13GridEvenShareISM_EET2_T4_)
        /*00ec*/ 	.word	0x00000000


	//----- nvinfo : EIATTR_REGCOUNT
	.align		4
.L_82:
        /*00f0*/ 	.byte	0x04, 0x2f
        /*00f2*/ 	.short	(.L_84 - .L_83)
	.align		4
.L_83:
        /*00f4*/ 	.word	index@(_ZN3cub18CUB_300001_SM_10006detail6reduce28DeviceReduceSingleTileKernelINS2_10policy_hubIfjN4cuda3__47maximumIfEEE10Policy1000EPfPdiS8_dfNS5_3std3__410__identityEEEvT0_T1_T2_T3_T4_T6_)
        /*00f8*/ 	.word	0x0000001e


	//----- nvinfo : EIATTR_FRAME_SIZE
	.align		4
.L_84:
        /*00fc*/ 	.byte	0x04, 0x11
        /*00fe*/ 	.short	(.L_86 - .L_85)
	.align		4
.L_85:
        /*0100*/ 	.word	index@(_ZN3cub18CUB_300001_SM_10006detail6reduce28DeviceReduceSingleTileKernelINS2_10policy_hubIfjN4cuda3__47maximumIfEEE10Policy1000EPfPdiS8_dfNS5_3std3__410__identityEEEvT0_T1_T2_T3_T4_T6_)
        /*0104*/ 	.word	0x00000000


	//----- nvinfo : EIATTR_REGCOUNT
	.align		4
.L_86:
        /*0108*/ 	.byte	0x04, 0x2f
        /*010a*/ 	.short	(.L_88 - .L_87)
	.align		4
.L_87:
        /*010c*/ 	.word	index@(_ZN3cub18CUB_300001_SM_10006detail6reduce28DeviceReduceSingleTileKernelINS2_10policy_hubIfyN4cuda3__47maximumIfEEE10Policy1000EN6thrust24THRUST_300001_SM_1000_NS6detail15normal_iteratorINSC_10device_ptrIfEEEEPdyS8_df14absolute_valueEEvT0_T1_T2_T3_T4_T6_)
        /*0110*/ 	.word	0x0000001f


	//----- nvinfo : EIATTR_FRAME_SIZE
	.align		4
.L_88:
        /*0114*/ 	.byte	0x04, 0x11
        /*0116*/ 	.short	(.L_90 - .L_89)
	.align		4
.L_89:
        /*0118*/ 	.word	index@(_ZN3cub18CUB_300001_SM_10006detail6reduce28DeviceReduceSingleTileKernelINS2_10policy_hubIfyN4cuda3__47maximumIfEEE10Policy1000EN6thrust24THRUST_300001_SM_1000_NS6detail15normal_iteratorINSC_10device_ptrIfEEEEPdyS8_df14absolute_valueEEvT0_T1_T2_T3_T4_T6_)
        /*011c*/ 	.word	0x00000000


	//----- nvinfo : EIATTR_REGCOUNT
	.align		4
.L_90:
        /*0120*/ 	.byte	0x04, 0x2f
        /*0122*/ 	.short	(.L_92 - .L_91)
	.align		4
.L_91:
        /*0124*/ 	.word	index@(_ZN3cub18CUB_300001_SM_10006detail6reduce18DeviceReduceKernelINS2_10policy_hubIfyN4cuda3__47maximumIfEEE10Policy1000EN6thrust24THRUST_300001_SM_1000_NS6detail15normal_iteratorINSC_10device_ptrIfEEEEyS8_f14absolute_valueEEvT0_PT3_T1_NS0_13GridEvenShareISM_EET2_T4_)
        /*0128*/ 	.word	0x0000001f


	//----- nvinfo : EIATTR_FRAME_SIZE
	.align		4
.L_92:
        /*012c*/ 	.byte	0x04, 0x11
        /*012e*/ 	.short	(.L_94 - .L_93)
	.align		4
.L_93:
        /*0130*/ 	.word	index@(_ZN3cub18CUB_300001_SM_10006detail6reduce18DeviceReduceKernelINS2_10policy_hubIfyN4cuda3__47maximumIfEEE10Policy1000EN6thrust24THRUST_300001_SM_1000_NS6detail15normal_iteratorINSC_10device_ptrIfEEEEyS8_f14absolute_valueEEvT0_PT3_T1_NS0_13GridEvenShareISM_EET2_T4_)
        /*0134*/ 	.word	0x00000000


	//----- nvinfo : EIATTR_REGCOUNT
	.align		4
.L_94:
        /*0138*/ 	.byte	0x04, 0x2f
        /*013a*/ 	.short	(.L_96 - .L_95)
	.align		4
.L_95:
        /*013c*/ 	.word	index@(_ZN3cub18CUB_300001_SM_10006detail6reduce28DeviceReduceSingleTileKernelINS2_10policy_hubIfyN4cuda3__47maximumIfEEE10Policy1000EPfPdiS8_dfNS5_3std3__410__identityEEEvT0_T1_T2_T3_T4_T6_)
        /*0140*/ 	.word	0x0000001e


	//----- nvinfo : EIATTR_FRAME_SIZE
	.align		4
.L_96:
        /*0144*/ 	.byte	0x04, 0x11
        /*0146*/ 	.short	(.L_98 - .L_97)
	.align		4
.L_97:
        /*0148*/ 	.word	index@(_ZN3cub18CUB_300001_SM_10006detail6reduce28DeviceReduceSingleTileKernelINS2_10policy_hubIfyN4cuda3__47maximumIfEEE10Policy1000EPfPdiS8_dfNS5_3std3__410__identityEEEvT0_T1_T2_T3_T4_T6_)
        /*014c*/ 	.word	0x00000000


	//----- nvinfo : EIATTR_MIN_STACK_SIZE
	.align		4
.L_98:
        /*0150*/ 	.byte	0x04, 0x12
        /*0152*/ 	.short	(.L_100 - .L_99)
	.align		4
.L_99:
        /*0154*/ 	.word	index@(_ZN3cub18CUB_300001_SM_10006detail6reduce28DeviceReduceSingleTileKernelINS2_10policy_hubIfyN4cuda3__47maximumIfEEE10Policy1000EPfPdiS8_dfNS5_3std3__410__identityEEEvT0_T1_T2_T3_T4_T6_)
        /*0158*/ 	.word	0x00000000


	//----- nvinfo : EIATTR_MIN_STACK_SIZE
	.align		4
.L_100:
        /*015c*/ 	.byte	0x04, 0x12
        /*015e*/ 	.short	(.L_102 - .L_101)
	.align		4
.L_101:
        /*0160*/ 	.word	index@(_ZN3cub18CUB_300001_SM_10006detail6reduce18DeviceReduceKernelINS2_10policy_hubIfyN4cuda3__47maximumIfEEE10Policy1000EN6thrust24THRUST_300001_SM_1000_NS6detail15normal_iteratorINSC_10device_ptrIfEEEEyS8_f14absolute_valueEEvT0_PT3_T1_NS0_13GridEvenShareISM_EET2_T4_)
        /*0164*/ 	.word	0x00000000


	//----- nvinfo : EIATTR_MIN_STACK_SIZE
	.align		4
.L_102:
        /*0168*/ 	.byte	0x04, 0x12
        /*016a*/ 	.short	(.L_104 - .L_103)
	.align		4
.L_103:
        /*016c*/ 	.word	index@(_ZN3cub18CUB_300001_SM_10006detail6reduce28DeviceReduceSingleTileKernelINS2_10policy_hubIfyN4cuda3__47maximumIfEEE10Policy1000EN6thrust24THRUST_300001_SM_1000_NS6detail15normal_iteratorINSC_10device_ptrIfEEEEPdyS8_df14absolute_valueEEvT0_T1_T2_T3_T4_T6_)
        /*0170*/ 	.word	0x00000000


	//----- nvinfo : EIATTR_MIN_STACK_SIZE
	.align		4
.L_104:
        /*0174*/ 	.byte	0x04, 0x12
        /*0176*/ 	.short	(.L_106 - .L_105)
	.align		4
.L_105:
        /*0178*/ 	.word	index@(_ZN3cub18CUB_300001_SM_10006detail6reduce28DeviceReduceSingleTileKernelINS2_10policy_hubIfjN4cuda3__47maximumIfEEE10Policy1000EPfPdiS8_dfNS5_3std3__410__identityEEEvT0_T1_T2_T3_T4_T6_)
        /*017c*/ 	.word	0x00000000


	//----- nvinfo : EIATTR_MIN_STACK_SIZE
	.align		4
.L_106:
        /*0180*/ 	.byte	0x04, 0x12
        /*0182*/ 	.short	(.L_108 - .L_107)
	.align		4
.L_107:
        /*0184*/ 	.word	index@(_ZN3cub18CUB_300001_SM_10006detail6reduce18DeviceReduceKernelINS2_10policy_hubIfjN4cuda3__47maximumIfEEE10Policy1000EN6thrust24THRUST_300001_SM_1000_NS6detail15normal_iteratorINSC_10device_ptrIfEEEEjS8_f14absolute_valueEEvT0_PT3_T1_NS0_13GridEvenShareISM_EET2_T4_)
        /*0188*/ 	.word	0x00000000


	//----- nvinfo : EIATTR_MIN_STACK_SIZE
	.align		4
.L_108:
        /*018c*/ 	.byte	0x04, 0x12
        /*018e*/ 	.short	(.L_110 - .L_109)
	.align		4
.L_109:
        /*0190*/ 	.word	index@(_ZN3cub18CUB_300001_SM_10006detail6reduce28DeviceReduceSingleTileKernelINS2_10policy_hubIfjN4cuda3__47maximumIfEEE10Policy1000EN6thrust24THRUST_300001_SM_1000_NS6detail15normal_iteratorINSC_10device_ptrIfEEEEPdjS8_df14absolute_valueEEvT0_T1_T2_T3_T4_T6_)
        /*0194*/ 	.word	0x00000000


	//----- nvinfo : EIATTR_MIN_STACK_SIZE
	.align		4
.L_110:
        /*0198*/ 	.byte	0x04, 0x12
        /*019a*/ 	.short	(.L_112 - .L_111)
	.align		4
.L_111:
        /*019c*/ 	.word	index@(_ZN3cub18CUB_300001_SM_10006detail9transform16transform_kernelINS2_10policy_hubILb1EN4cuda3std3__45tupleIJN6thrust24THRUST_300001_SM_1000_NS6detail15normal_iteratorINSA_10device_ptrIfEEEEEEEE10policy1000El14soft_thresholdSF_JPfEEEvT0_iT1_T2_DpNS2_10kernel_argIT3_EE)
        /*01a0*/ 	.word	0x00000000


	//----- nvinfo : EIATTR_MIN_STACK_SIZE
	.align		4
.L_112:
        /*01a4*/ 	.byte	0x04, 0x12
        /*01a6*/ 	.short	(.L_114 - .L_113)
	.align		4
.L_113:
        /*01a8*/ 	.word	index@(_ZN3cub18CUB_300001_SM_10006detail9transform16transform_kernelINS2_10policy_hubILb1EN4cuda3std3__45tupleIJN6thrust24THRUST_300001_SM_1000_NS6detail15normal_iteratorINSA_10device_ptrIfEEEEEEEE10policy1000Ei14soft_thresholdSF_JPfEEEvT0_iT1_T2_DpNS2_10kernel_argIT3_EE)
        /*01ac*/ 	.word	0x00000000


	//----- nvinfo : EIATTR_MIN_STACK_SIZE
	.align		4
.L_114:
        /*01b0*/ 	.byte	0x04, 0x12
        /*01b2*/ 	.short	(.L_116 - .L_115)
	.align		4
.L_115:
        /*01b4*/ 	.word	index@(_ZN3cub18CUB_300001_SM_10006detail9transform16transform_kernelINS2_10policy_hubILb1EN4cuda3std3__45tupleIJN6thrust24THRUST_300001_SM_1000_NS6detail15normal_iteratorINSA_10device_ptrIfEEEESF_EEEE10policy1000El5saxpySF_JPfSK_EEEvT0_iT1_T2_DpNS2_10kernel_argIT3_EE)
        /*01b8*/ 	.word	0x00000000


	//----- nvinfo : EIATTR_MIN_STACK_SIZE
	.align		4
.L_116:
        /*01bc*/ 	.byte	0x04, 0x12
        /*01be*/ 	.short	(.L_118 - .L_117)
	.align		4
.L_117:
        /*01c0*/ 	.word	index@(_ZN3cub18CUB_300001_SM_10006detail9transform16transform_kernelINS2_10policy_hubILb1EN4cuda3std3__45tupleIJN6thrust24THRUST_300001_SM_1000_NS6detail15normal_iteratorINSA_10device_ptrIfEEEESF_EEEE10policy1000Ei5saxpySF_JPfSK_EEEvT0_iT1_T2_DpNS2_10kernel_argIT3_EE)
        /*01c4*/ 	.word	0x00000000


	//----- nvinfo : EIATTR_MIN_STACK_SIZE
	.align		4
.L_118:
        /*01c8*/ 	.byte	0x04, 0x12
        /*01ca*/ 	.short	(.L_120 - .L_119)
	.align		4
.L_119:
        /*01cc*/ 	.word	index@(_ZN3cub18CUB_300001_SM_10006detail9transform16transform_kernelINS2_10policy_hubILb0EN4cuda3std3__45tupleIJN6thrust24THRUST_300001_SM_1000_NS6detail15normal_iteratorINSA_10device_ptrIfEEEESF_EEEE10policy1000ElNS7_5minusIfEESF_JPfSL_EEEvT0_iT1_T2_DpNS2_10kernel_argIT3_EE)
        /*01d0*/ 	.word	0x00000000


	//----- nvinfo : EIATTR_MIN_STACK_SIZE
	.align		4
.L_120:
        /*01d4*/ 	.byte	0x04, 0x12
        /*01d6*/ 	.short	(.L_122 - .L_121)
	.align		4
.L_121:
        /*01d8*/ 	.word	index@(_ZN3cub18CUB_300001_SM_10006detail9transform16transform_kernelINS2_10policy_hubILb0EN4cuda3std3__45tupleIJN6thrust24THRUST_300001_SM_1000_NS6detail15normal_iteratorINSA_10device_ptrIfEEEESF_EEEE10policy1000EiNS7_5minusIfEESF_JPfSL_EEEvT0_iT1_T2_DpNS2_10kernel_argIT3_EE)
        /*01dc*/ 	.word	0x00000000


	//----- nvinfo : EIATTR_MIN_STACK_SIZE
	.align		4
.L_122:
        /*01e0*/ 	.byte	0x04, 0x12
        /*01e2*/ 	.short	(.L_124 - .L_123)
	.align		4
.L_123:
        /*01e4*/ 	.word	index@(_ZN3cub18CUB_300001_SM_10006detail11EmptyKernelIvEEvv)
        /*01e8*/ 	.word	0x00000000
.L_124:


//--------------------- .nv.compat                --------------------------
	.section	.nv.compat,"",@"SHT_CUDA_COMPAT_INFO"
	.align	4
        /*0000*/ 	.byte	0x02, 0x09, 0x00, 0x00, 0x02, 0x02, 0x02, 0x00, 0x02, 0x05, 0x05, 0x00, 0x03, 0x07, 0x01, 0x01
        /*0010*/ 	.byte	0x02, 0x03, 0x00, 0x00, 0x02, 0x06, 0x01, 0x00, 0x04, 0x0b, 0x08, 0x00, 0x09, 0x00, 0x00, 0x00
        /*0020*/ 	.byte	0x00, 0x00, 0x00, 0x00


//--------------------- .nv.info._ZN3cub18CUB_300001_SM_10006detail6reduce28DeviceReduceSingleTileKernelINS2_10policy_hubIfyN4cuda3__47maximumIfEEE10Policy1000EPfPdiS8_dfNS5_3std3__410__identityEEEvT0_T1_T2_T3_T4_T6_ --------------------------
	.section	.nv.info._ZN3cub18CUB_300001_SM_10006detail6reduce28DeviceReduceSingleTileKernelINS2_10policy_hubIfyN4cuda3__47maximumIfEEE10Policy1000EPfPdiS8_dfNS5_3std3__410__identityEEEvT0_T1_T2_T3_T4_T6_,"",@"SHT_CUDA_INFO"
	.sectionflags	@""
	.align	4


	//----- nvinfo : EIATTR_CUDA_API_VERSION
	.align		4
        /*0000*/ 	.byte	0x04, 0x37
        /*0002*/ 	.short	(.L_126 - .L_125)
.L_125:
        /*0004*/ 	.word	0x00000082


	//----- nvinfo : EIATTR_KPARAM_INFO
	.align		4
.L_126:
        /*0008*/ 	.byte	0x04, 0x17
        /*000a*/ 	.short	(.L_128 - .L_127)
.L_127:
        /*000c*/ 	.word	0x00000000
        /*0010*/ 	.short	0x0005
        /*0012*/ 	.short	0x0020
        /*0014*/ 	.byte	0x00, 0xf0, 0x05, 0x00


	//----- nvinfo : EIATTR_KPARAM_INFO
	.align		4
.L_128:
        /*0018*/ 	.byte	0x04, 0x17
        /*001a*/ 	.short	(.L_130 - .L_129)
.L_129:
        /*001c*/ 	.word	0x00000000
        /*0020*/ 	.short	0x0004
        /*0022*/ 	.short	0x0018
        /*0024*/ 	.byte	0x00, 0xf0, 0x21, 0x00


	//----- nvinfo : EIATTR_KPARAM_INFO
	.align		4
.L_130:
        /*0028*/ 	.byte	0x04, 0x17
        /*002a*/ 	.short	(.L_132 - .L_131)
.L_131:
        /*002c*/ 	.word	0x00000000
        /*0030*/ 	.short	0x0003
        /*0032*/ 	.short	0x0014
        /*0034*/ 	.byte	0x00, 0xf0, 0x05, 0x00


	//----- nvinfo : EIATTR_KPARAM_INFO
	.align		4
.L_132:
        /*0038*/ 	.byte	0x04, 0x17
        /*003a*/ 	.short	(.L_134 - .L_133)
.L_133:
        /*003c*/ 	.word	0x00000000
        /*0040*/ 	.short	0x0002
        /*0042*/ 	.short	0x0010
        /*0044*/ 	.byte	0x00, 0xf0, 0x11, 0x00


	//----- nvinfo : EIATTR_KPARAM_INFO
	.align		4
.L_134:
        /*0048*/ 	.byte	0x04, 0x17
        /*004a*/ 	.short	(.L_136 - .L_135)
.L_135:
        /*004c*/ 	.word	0x00000000
        /*0050*/ 	.short	0x0001
        /*0052*/ 	.short	0x0008
        /*0054*/ 	.byte	0x00, 0xf5, 0x21, 0x00


	//----- nvinfo : EIATTR_KPARAM_INFO
	.align		4
.L_136:
        /*0058*/ 	.byte	0x04, 0x17
        /*005a*/ 	.short	(.L_138 - .L_137)
.L_137:
        /*005c*/ 	.word	0x00000000
        /*0060*/ 	.short	0x0000
        /*0062*/ 	.short	0x0000
        /*0064*/ 	.byte	0x00, 0xf5, 0x21, 0x00


	//----- nvinfo : EIATTR_SPARSE_MMA_MASK
	.align		4
.L_138:
        /*0068*/ 	.byte	0x03, 0x50
        /*006a*/ 	.short	0x0000


	//----- nvinfo : EIATTR_MAXREG_COUNT
	.align		4
        /*006c*/ 	.byte	0x03, 0x1b
        /*006e*/ 	.short	0x00ff


	//----- nvinfo : EIATTR_NUM_BARRIERS
	.align		4
        /*0070*/ 	.byte	0x02, 0x4c
        /*0072*/ 	.byte	0x01
	.zero		1


	//----- nvinfo : EIATTR_MERCURY_ISA_VERSION
	.align		4
        /*0074*/ 	.byte	0x03, 0x5f
        /*0076*/ 	.short	0x0101


	//----- nvinfo : EIATTR_COOP_GROUP_MASK_REGIDS
	.align		4
        /*0078*/ 	.byte	0x04, 0x29
        /*007a*/ 	.short	(.L_140 - .L_139)


	//   ....[0]....
.L_139:
        /*007c*/ 	.word	0xffffffff


	//   ....[1]....
        /*0080*/ 	.word	0xffffffff


	//   ....[2]....
        /*0084*/ 	.word	0xffffffff


	//   ....[3]....
        /*0088*/ 	.word	0xffffffff


	//   ....[4]....
        /*008c*/ 	.word	0xffffffff


	//   ....[5]....
        /*0090*/ 	.word	0xffffffff


	//   ....[6]....
        /*0094*/ 	.word	0xffffffff


	//   ....[7]....
        /*0098*/ 	.word	0xffffffff


	//   ....[8]....
        /*009c*/ 	.word	0xffffffff


	//   ....[9]....
        /*00a0*/ 	.word	0xffffffff


	//   ....[10]....
        /*00a4*/ 	.word	0xffffffff


	//   ....[11]....
        /*00a8*/ 	.word	0xffffffff


	//   ....[12]....
        /*00ac*/ 	.word	0xffffffff


	//   ....[13]....
        /*00b0*/ 	.word	0xffffffff


	//   ....[14]....
        /*00b4*/ 	.word	0xffffffff


	//   ....[15]....
        /*00b8*/ 	.word	0xffffffff


	//   ....[16]....
        /*00bc*/ 	.word	0xffffffff


	//   ....[17]....
        /*00c0*/ 	.word	0xffffffff


	//   ....[18]....
        /*00c4*/ 	.word	0xffffffff


	//   ....[19]....
        /*00c8*/ 	.word	0xffffffff


	//   ....[20]....
        /*00cc*/ 	.word	0xffffffff


	//   ....[21]....
        /*00d0*/ 	.word	0xffffffff


	//   ....[22]....
        /*00d4*/ 	.word	0xffffffff


	//   ....[23]....
        /*00d8*/ 	.word	0xffffffff


	//   ....[24]....
        /*00dc*/ 	.word	0xffffffff


	//   ....[25]....
        /*00e0*/ 	.word	0xffffffff


	//   ....[26]....
        /*00e4*/ 	.word	0xffffffff


	//   ....[27]....
        /*00e8*/ 	.word	0xffffffff


	//   ....[28]....
        /*00ec*/ 	.word	0xffffffff


	//   ....[29]....
        /*00f0*/ 	.word	0xffffffff


	//----- nvinfo : EIATTR_COOP_GROUP_INSTR_OFFSETS
	.align		4
.L_140:
        /*00f4*/ 	.byte	0x04, 0x28
        /*00f6*/ 	.short	(.L_142 - .L_141)


	//   ....[0]....
.L_141:
        /*00f8*/ 	.word	0x00000b50


	//   ....[1]....
        /*00fc*/ 	.word	0x00000bc0


	//   ....[2]....
        /*0100*/ 	.word	0x00000c40


	//   ....[3]....
        /*0104*/ 	.word	0x00000ca0


	//   ....[4]....
        /*0108*/ 	.word	0x00000ce0


	//   ....[5]....
        /*010c*/ 	.word	0x00000f20


	//   ....[6]....
        /*0110*/ 	.word	0x00000f90


	//   ....[7]....
        /*0114*/ 	.word	0x00000fe0


	//   ....[8]....
        /*0118*/ 	.word	0x00001040


	//   ....[9]....
        /*011c*/ 	.word	0x000010b0


	//   ....[10]....
        /*0120*/ 	.word	0x000022f0


	//   ....[11]....
        /*0124*/ 	.word	0x00002380


	//   ....[12]....
        /*0128*/ 	.word	0x000023e0


	//   ....[13]....
        /*012c*/ 	.word	0x00002430


	//   ....[14]....
        /*0130*/ 	.word	0x00002470


	//   ....[15]....
        /*0134*/ 	.word	0x00003080


	//   ....[16]....
        /*0138*/ 	.word	0x000030f0


	//   ....[17]....
        /*013c*/ 	.word	0x00003170


	//   ....[18]....
        /*0140*/ 	.word	0x000031d0


	//   ....[19]....
        /*0144*/ 	.word	0x00003210


	//   ....[20]....
        /*0148*/ 	.word	0x00003450


	//   ....[21]....
        /*014c*/ 	.word	0x000034c0


	//   ....[22]....
        /*0150*/ 	.word	0x00003510


	//   ....[23]....
        /*0154*/ 	.word	0x00003570


	//   ....[24]....
        /*0158*/ 	.word	0x000035f0


	//   ....[25]....
        /*015c*/ 	.word	0x000049a0


	//   ....[26]....
        /*0160*/ 	.word	0x00004a30


	//   ....[27]....
        /*0164*/ 	.word	0x00004a90


	//   ....[28]....
        /*0168*/ 	.word	0x00004ae0


	//   ....[29]....
        /*016c*/ 	.word	0x00004b20


	//----- nvinfo : EIATTR_VRC_CTA_INIT_COUNT
	.align		4
.L_142:
        /*0170*/ 	.byte	0x02, 0x4a
	.zero		1
	.zero		1


	//----- nvinfo : EIATTR_EXIT_INSTR_OFFSETS
	.align		4
        /*0174*/ 	.byte	0x04, 0x1c
        /*0176*/ 	.short	(.L_144 - .L_143)


	//   ....[0]....
.L_143:
        /*0178*/ 	.word	0x00000080


	//   ....[1]....
        /*017c*/ 	.word	0x000000c0


	//   ....[2]....
        /*0180*/ 	.word	0x00004cf0


	//   ....[3]....
        /*0184*/ 	.word	0x00004d70


	//----- nvinfo : EIATTR_MAX_THREADS
	.align		4
.L_144:
        /*0188*/ 	.byte	0x04, 0x05
        /*018a*/ 	.short	(.L_146 - .L_145)
.L_145:
        /*018c*/ 	.word	0x00000100
        /*0190*/ 	.word	0x00000001
        /*0194*/ 	.word	0x00000001


	//----- nvinfo : EIATTR_CRS_STACK_SIZE
	.align		4
.L_146:
        /*0198*/ 	.byte	0x04, 0x1e
        /*019a*/ 	.short	(.L_148 - .L_147)
.L_147:
        /*019c*/ 	.word	0x00000000


	//----- nvinfo : EIATTR_CBANK_PARAM_SIZE
	.align		4
.L_148:
        /*01a0*/ 	.byte	0x03, 0x19
        /*01a2*/ 	.short	0x0021


	//----- nvinfo : EIATTR_PARAM_CBANK
	.align		4
        /*01a4*/ 	.byte	0x04, 0x0a
        /*01a6*/ 	.short	(.L_150 - .L_149)
	.align		4
.L_149:
        /*01a8*/ 	.word	index@(.nv.constant0._ZN3cub18CUB_300001_SM_10006detail6reduce28DeviceReduceSingleTileKernelINS2_10policy_hubIfyN4cuda3__47maximumIfEEE10Policy1000EPfPdiS8_dfNS5_3std3__410__identityEEEvT0_T1_T2_T3_T4_T6_)
        /*01ac*/ 	.short	0x0380
        /*01ae*/ 	.short	0x0021


	//----- nvinfo : EIATTR_SW_WAR
	.align		4
.L_150:
        /*01b0*/ 	.byte	0x04, 0x36
        /*01b2*/ 	.short	(.L_152 - .L_151)
.L_151:
        /*01b4*/ 	.word	0x00000008
.L_152:


//--------------------- .nv.info._ZN3cub18CUB_300001_SM_10006detail6reduce18DeviceReduceKernelINS2_10policy_hubIfyN4cuda3__47maximumIfEEE10Policy1000EN6thrust24THRUST_300001_SM_1000_NS6detail15normal_iteratorINSC_10device_ptrIfEEEEyS8_f14absolute_valueEEvT0_PT3_T1_NS0_13GridEvenShareISM_EET2_T4_ --------------------------
	.section	.nv.info._ZN3cub18CUB_300001_SM_10006detail6reduce18DeviceReduceKernelINS2_10policy_hubIfyN4cuda3__47maximumIfEEE10Policy1000EN6thrust24THRUST_300001_SM_1000_NS6detail15normal_iteratorINSC_10device_ptrIfEEEEyS8_f14absolute_valueEEvT0_PT3_T1_NS0_13GridEvenShareISM_EET2_T4_,"",@"SHT_CUDA_INFO"
	.sectionflags	@""
	.align	4


	//----- nvinfo : EIATTR_CUDA_API_VERSION
	.align		4
        /*0000*/ 	.byte	0x04, 0x37
        /*0002*/ 	.short	(.L_154 - .L_153)
.L_153:
        /*0004*/ 	.word	0x00000082


	//----- nvinfo : EIATTR_KPARAM_INFO
	.align		4
.L_154:
        /*0008*/ 	.byte	0x04, 0x17
        /*000a*/ 	.short	(.L_156 - .L_155)
.L_155:
        /*000c*/ 	.word	0x00000000
        /*0010*/ 	.short	0x0005
        /*0012*/ 	.short	0x0061
        /*0014*/ 	.byte	0x00, 0xf0, 0x05, 0x00


	//----- nvinfo : EIATTR_KPARAM_INFO
	.align		4
.L_156:
        /*0018*/ 	.byte	0x04, 0x17
        /*001a*/ 	.short	(.L_158 - .L_157)
.L_157:
        /*001c*/ 	.word	0x00000000
        /*0020*/ 	.short	0x0004
        /*0022*/ 	.short	0x0060
        /*0024*/ 	.byte	0x00, 0xf0, 0x05, 0x00


	//----- nvinfo : EIATTR_KPARAM_INFO
	.align		4
.L_158:
        /*0028*/ 	.byte	0x04, 0x17
        /*002a*/ 	.short	(.L_160 - .L_159)
.L_159:
        /*002c*/ 	.word	0x00000000
        /*0030*/ 	.short	0x0003
        /*0032*/ 	.short	0x0018
        /*0034*/ 	.byte	0x00, 0xf0, 0x21, 0x01


	//----- nvinfo : EIATTR_KPARAM_INFO
	.align		4
.L_160:
        /*0038*/ 	.byte	0x04, 0x17
        /*003a*/ 	.short	(.L_162 - .L_161)
.L_161:
        /*003c*/ 	.word	0x00000000
        /*0040*/ 	.short	0x0002
        /*0042*/ 	.short	0x0010
        /*0044*/ 	.byte	0x00, 0xf0, 0x21, 0x00


	//----- nvinfo : EIATTR_KPARAM_INFO
	.align		4
.L_162:
        /*0048*/ 	.byte	0x04, 0x17
        /*004a*/ 	.short	(.L_164 - .L_163)
.L_163:
        /*004c*/ 	.word	0x00000000
        /*0050*/ 	.short	0x0001
        /*0052*/ 	.short	0x0008
        /*0054*/ 	.byte	0x00, 0xf5, 0x21, 0x00


	//----- nvinfo : EIATTR_KPARAM_INFO
	.align		4
.L_164:
        /*0058*/ 	.byte	0x04, 0x17
        /*005a*/ 	.short	(.L_166 - .L_165)
.L_165:
        /*005c*/ 	.word	0x00000000
        /*0060*/ 	.short	0x0000
        /*0062*/ 	.short	0x0000
        /*0064*/ 	.byte	0x00, 0xf0, 0x21, 0x00


	//----- nvinfo : EIATTR_SPARSE_MMA_MASK
	.align		4
.L_166:
        /*0068*/ 	.byte	0x03, 0x50
        /*006a*/ 	.short	0x0000


	//----- nvinfo : EIATTR_MAXREG_COUNT
	.align		4
        /*006c*/ 	.byte	0x03, 0x1b
        /*006e*/ 	.short	0x00ff


	//----- nvinfo : EIATTR_NUM_BARRIERS
	.align		4
        /*0070*/ 	.byte	0x02, 0x4c
        /*0072*/ 	.byte	0x01
	.zero		1


	//----- nvinfo : EIATTR_MERCURY_ISA_VERSION
	.align		4
        /*0074*/ 	.byte	0x03, 0x5f
        /*0076*/ 	.short	0x0101


	//----- nvinfo : EIATTR_COOP_GROUP_MASK_REGIDS
	.align		4
        /*0078*/ 	.byte	0x04, 0x29
        /*007a*/ 	.short	(.L_168 - .L_167)


	//   ....[0]....
.L_167:
        /*007c*/ 	.word	0xffffffff


	//   ....[1]....
        /*0080*/ 	.word	0xffffffff


	//   ....[2]....
        /*0084*/ 	.word	0xffffffff


	//   ....[3]....
        /*0088*/ 	.word	0xffffffff


	//   ....[4]....
        /*008c*/ 	.word	0xffffffff


	//   ....[5]....
        /*0090*/ 	.word	0xffffffff


	//   ....[6]....
        /*0094*/ 	.word	0xffffffff


	//   ....[7]....
        /*0098*/ 	.word	0xffffffff


	//   ....[8]....
        /*009c*/ 	.word	0xffffffff


	//   ....[9]....
        /*00a0*/ 	.word	0xffffffff


	//   ....[10]....
        /*00a4*/ 	.word	0xffffffff


	//   ....[11]....
        /*00a8*/ 	.word	0xffffffff


	//   ....[12]....
        /*00ac*/ 	.word	0xffffffff


	//   ....[13]....
        /*00b0*/ 	.word	0xffffffff


	//   ....[14]....
        /*00b4*/ 	.word	0xffffffff


	//----- nvinfo : EIATTR_COOP_GROUP_INSTR_OFFSETS
	.align		4
.L_168:
        /*00b8*/ 	.byte	0x04, 0x28
        /*00ba*/ 	.short	(.L_170 - .L_169)


	//   ....[0]....
.L_169:
        /*00bc*/ 	.word	0x00000f50


	//   ....[1]....
        /*00c0*/ 	.word	0x00000fc0


	//   ....[2]....
        /*00c4*/ 	.word	0x00001040


	//   ....[3]....
        /*00c8*/ 	.word	0x000010a0


	//   ....[4]....
        /*00cc*/ 	.word	0x000010e0


	//   ....[5]....
        /*00d0*/ 	.word	0x00001320


	//   ....[6]....
        /*00d4*/ 	.word	0x000013c0


	//   ....[7]....
        /*00d8*/ 	.word	0x00001420


	//   ....[8]....
        /*00dc*/ 	.word	0x00001470


	//   ....[9]....
        /*00e0*/ 	.word	0x000014c0


	//   ....[10]....
        /*00e4*/ 	.word	0x000032b0


	//   ....[11]....
        /*00e8*/ 	.word	0x00003340


	//   ....[12]....
        /*00ec*/ 	.word	0x000033a0


	//   ....[13]....
        /*00f0*/ 	.word	0x000033f0


	//   ....[14]....
        /*00f4*/ 	.word	0x00003430


	//----- nvinfo : EIATTR_VRC_CTA_INIT_COUNT
	.align		4
.L_170:
        /*00f8*/ 	.byte	0x02, 0x4a
	.zero		1
	.zero		1


	//----- nvinfo : EIATTR_EXIT_INSTR_OFFSETS
	.align		4
        /*00fc*/ 	.byte	0x04, 0x1c
        /*00fe*/ 	.short	(.L_172 - .L_171)


	//   ....[0]....
.L_171:
        /*0100*/ 	.word	0x00003600


	//   ....[1]....
        /*0104*/ 	.word	0x00003660


	//----- nvinfo : EIATTR_MAX_THREADS
	.align		4
.L_172:
        /*0108*/ 	.byte	0x04, 0x05
        /*010a*/ 	.short	(.L_174 - .L_173)
.L_173:
        /*010c*/ 	.word	0x00000100
        /*0110*/ 	.word	0x00000001
        /*0114*/ 	.word	0x00000001


	//----- nvinfo : EIATTR_CRS_STACK_SIZE
	.align		4
.L_174:
        /*0118*/ 	.byte	0x04, 0x1e
        /*011a*/ 	.short	(.L_176 - .L_175)
.L_175:
        /*011c*/ 	.word	0x00000000


	//----- nvinfo : EIATTR_CBANK_PARAM_SIZE
	.align		4
.L_176:
        /*0120*/ 	.byte	0x03, 0x19
        /*0122*/ 	.short	0x0062


	//----- nvinfo : EIATTR_PARAM_CBANK
	.align		4
        /*0124*/ 	.byte	0x04, 0x0a
        /*0126*/ 	.short	(.L_178 - .L_177)
	.align		4
.L_177:
        /*0128*/ 	.word	index@(.nv.constant0._ZN3cub18CUB_300001_SM_10006detail6reduce18DeviceReduceKernelINS2_10policy_hubIfyN4cuda3__47maximumIfEEE10Policy1000EN6thrust24THRUST_300001_SM_1000_NS6detail15normal_iteratorINSC_10device_ptrIfEEEEyS8_f14absolute_valueEEvT0_PT3_T1_NS0_13GridEvenShareISM_EET2_T4_)
        /*012c*/ 	.short	0x0380
        /*012e*/ 	.short	0x0062


	//----- nvinfo : EIATTR_SW_WAR
	.align		4
.L_178:
        /*0130*/ 	.byte	0x04, 0x36
        /*0132*/ 	.short	(.L_180 - .L_179)
.L_179:
        /*0134*/ 	.word	0x00000008
.L_180:


//--------------------- .nv.info._ZN3cub18CUB_300001_SM_10006detail6reduce28DeviceReduceSingleTileKernelINS2_10policy_hubIfyN4cuda3__47maximumIfEEE10Policy1000EN6thrust24THRUST_300001_SM_1000_NS6detail15normal_iteratorINSC_10device_ptrIfEEEEPdyS8_df14absolute_valueEEvT0_T1_T2_T3_T4_T6_ --------------------------
	.section	.nv.info._ZN3cub18CUB_300001_SM_10006detail6reduce28DeviceReduceSingleTileKernelINS2_10policy_hubIfyN4cuda3__47maximumIfEEE10Policy1000EN6thrust24THRUST_300001_SM_1000_NS6detail15normal_iteratorINSC_10device_ptrIfEEEEPdyS8_df14absolute_valueEEvT0_T1_T2_T3_T4_T6_,"",@"SHT_CUDA_INFO"
	.sectionflags	@""
	.align	4


	//----- nvinfo : EIATTR_CUDA_API_VERSION
	.align		4
        /*0000*/ 	.byte	0x04, 0x37
        /*0002*/ 	.short	(.L_182 - .L_181)
.L_181:
        /*0004*/ 	.word	0x00000082


	//----- nvinfo : EIATTR_KPARAM_INFO
	.align		4
.L_182:
        /*0008*/ 	.byte	0x04, 0x17
        /*000a*/ 	.short	(.L_184 - .L_183)
.L_183:
        /*000c*/ 	.word	0x00000000
        /*0010*/ 	.short	0x0005
        /*0012*/ 	.short	0x0028
        /*0014*/ 	.byte	0x00, 0xf0, 0x05, 0x00


	//----- nvinfo : EIATTR_KPARAM_INFO
	.align		4
.L_184:
        /*0018*/ 	.byte	0x04, 0x17
        /*001a*/ 	.short	(.L_186 - .L_185)
.L_185:
        /*001c*/ 	.word	0x00000000
        /*0020*/ 	.short	0x0004
        /*0022*/ 	.short	0x0020
        /*0024*/ 	.byte	0x00, 0xf0, 0x21, 0x00


	//----- nvinfo : EIATTR_KPARAM_INFO
	.align		4
.L_186:
        /*0028*/ 	.byte	0x04, 0x17
        /*002a*/ 	.short	(.L_188 - .L_187)
.L_187:
        /*002c*/ 	.word	0x00000000
        /*0030*/ 	.short	0x0003
        /*0032*/ 	.short	0x0018
        /*0034*/ 	.byte	0x00, 0xf0, 0x05, 0x00


	//----- nvinfo : EIATTR_KPARAM_INFO
	.align		4
.L_188:
        /*0038*/ 	.byte	0x04, 0x17
        /*003a*/ 	.short	(.L_190 - .L_189)
.L_189:
        /*003c*/ 	.word	0x00000000
        /*0040*/ 	.short	0x0002
        /*0042*/ 	.short	0x0010
        /*0044*/ 	.byte	0x00, 0xf0, 0x21, 0x00


	//----- nvinfo : EIATTR_KPARAM_INFO
	.align		4
.L_190:
        /*0048*/ 	.byte	0x04, 0x17
        /*004a*/ 	.short	(.L_192 - .L_191)
.L_191:
        /*004c*/ 	.word	0x00000000
        /*0050*/ 	.short	0x0001
        /*0052*/ 	.short	0x0008
        /*0054*/ 	.byte	0x00, 0xf5, 0x21, 0x00


	//----- nvinfo : EIATTR_KPARAM_INFO
	.align		4
.L_192:
        /*0058*/ 	.byte	0x04, 0x17
        /*005a*/ 	.short	(.L_194 - .L_193)
.L_193:
        /*005c*/ 	.word	0x00000000
        /*0060*/ 	.short	0x0000
        /*0062*/ 	.short	0x0000
        /*0064*/ 	.byte	0x00, 0xf0, 0x21, 0x00


	//----- nvinfo : EIATTR_SPARSE_MMA_MASK
	.align		4
.L_194:
        /*0068*/ 	.byte	0x03, 0x50
        /*006a*/ 	.short	0x0000


	//----- nvinfo : EIATTR_MAXREG_COUNT
	.align		4
        /*006c*/ 	.byte	0x03, 0x1b
        /*006e*/ 	.short	0x00ff


	//----- nvinfo : EIATTR_NUM_BARRIERS
	.align		4
        /*0070*/ 	.byte	0x02, 0x4c
        /*0072*/ 	.byte	0x01
	.zero		1


	//----- nvinfo : EIATTR_MERCURY_ISA_VERSION
	.align		4
        /*0074*/ 	.byte	0x03, 0x5f
        /*0076*/ 	.short	0x0101


	//----- nvinfo : EIATTR_COOP_GROUP_MASK_REGIDS
	.align		4
        /*0078*/ 	.byte	0x04, 0x29
        /*007a*/ 	.short	(.L_196 - .L_195)


	//   ....[0]....
.L_195:
        /*007c*/ 	.word	0xffffffff


	//   ....[1]....
        /*0080*/ 	.word	0xffffffff


	//   ....[2]....
        /*0084*/ 	.word	0xffffffff


	//   ....[3]....
        /*0088*/ 	.word	0xffffffff


	//   ....[4]....
        /*008c*/ 	.word	0xffffffff


	//   ....[5]....
        /*0090*/ 	.word	0xffffffff


	//   ....[6]....
        /*0094*/ 	.word	0xffffffff


	//   ....[7]....
        /*0098*/ 	.word	0xffffffff


	//   ....[8]....
        /*009c*/ 	.word	0xffffffff


	//   ....[9]....
        /*00a0*/ 	.word	0xffffffff


	//   ....[10]....
        /*00a4*/ 	.word	0xffffffff


	//   ....[11]....
        /*00a8*/ 	.word	0xffffffff


	//   ....[12]....
        /*00ac*/ 	.word	0xffffffff


	//   ....[13]....
        /*00b0*/ 	.word	0xffffffff


	//   ....[14]....
        /*00b4*/ 	.word	0xffffffff


	//----- nvinfo : EIATTR_COOP_GROUP_INSTR_OFFSETS
	.align		4
.L_196:
        /*00b8*/ 	.byte	0x04, 0x28
        /*00ba*/ 	.short	(.L_198 - .L_197)


	//   ....[0]....
.L_197:
        /*00bc*/ 	.word	0x00000eb0


	//   ....[1]....
        /*00c0*/ 	.word	0x00000f20


	//   ....[2]....
        /*00c4*/ 	.word	0x00000fa0


	//   ....[3]....
        /*00c8*/ 	.word	0x00001000


	//   ....[4]....
        /*00cc*/ 	.word	0x00001030


	//   ....[5]....
        /*00d0*/ 	.word	0x00001280


	//   ....[6]....
        /*00d4*/ 	.word	0x00001320


	//   ....[7]....
        /*00d8*/ 	.word	0x00001380


	//   ....[8]....
        /*00dc*/ 	.word	0x000013d0


	//   ....[9]....
        /*00e0*/ 	.word	0x00001420


	//   ....[10]....
        /*00e4*/ 	.word	0x00003020


	//   ....[11]....
        /*00e8*/ 	.word	0x000030b0


	//   ....[12]....
        /*00ec*/ 	.word	0x00003110


	//   ....[13]....
        /*00f0*/ 	.word	0x00003160


	//   ....[14]....
        /*00f4*/ 	.word	0x00003190


	//----- nvinfo : EIATTR_VRC_CTA_INIT_COUNT
	.align		4
.L_198:
        /*00f8*/ 	.byte	0x02, 0x4a
	.zero		1
	.zero		1


	//----- nvinfo : EIATTR_EXIT_INSTR_OFFSETS
	.align		4
        /*00fc*/ 	.byte	0x04, 0x1c
        /*00fe*/ 	.short	(.L_200 - .L_199)


	//   ....[0]....
.L_199:
        /*0100*/ 	.word	0x000000a0


	//   ....[1]....
        /*0104*/ 	.word	0x000000e0


	//   ....[2]....
        /*0108*/ 	.word	0x00003370


	//   ....[3]....
        /*010c*/ 	.word	0x000033f0


	//----- nvinfo : EIATTR_MAX_THREADS
	.align		4
.L_200:
        /*0110*/ 	.byte	0x04, 0x05
        /*0112*/ 	.short	(.L_202 - .L_201)
.L_201:
        /*0114*/ 	.word	0x00000100
        /*0118*/ 	.word	0x00000001
        /*011c*/ 	.word	0x00000001


	//----- nvinfo : EIATTR_CRS_STACK_SIZE
	.align		4
.L_202:
        /*0120*/ 	.byte	0x04, 0x1e
        /*0122*/ 	.short	(.L_204 - .L_203)
.L_203:
        /*0124*/ 	.word	0x00000000


	//----- nvinfo : EIATTR_CBANK_PARAM_SIZE
	.align		4
.L_204:
        /*0128*/ 	.byte	0x03, 0x19
        /*012a*/ 	.short	0x0029


	//----- nvinfo : EIATTR_PARAM_CBANK
	.align		4
        /*012c*/ 	.byte	0x04, 0x0a
        /*012e*/ 	.short	(.L_206 - .L_205)
	.align		4
.L_205:
        /*0130*/ 	.word	index@(.nv.constant0._ZN3cub18CUB_300001_SM_10006detail6reduce28DeviceReduceSingleTileKernelINS2_10policy_hubIfyN4cuda3__47maximumIfEEE10Policy1000EN6thrust24THRUST_300001_SM_1000_NS6detail15normal_iteratorINSC_10device_ptrIfEEEEPdyS8_df14absolute_valueEEvT0_T1_T2_T3_T4_T6_)
        /*0134*/ 	.short	0x0380
        /*0136*/ 	.short	0x0029


	//----- nvinfo : EIATTR_SW_WAR
	.align		4
.L_206:
        /*0138*/ 	.byte	0x04, 0x36
        /*013a*/ 	.short	(.L_208 - .L_207)
.L_207:
        /*013c*/ 	.word	0x00000008
.L_208:


//--------------------- .nv.info._ZN3cub18CUB_300001_SM_10006detail6reduce28DeviceReduceSingleTileKernelINS2_10policy_hubIfjN4cuda3__47maximumIfEEE10Policy1000EPfPdiS8_dfNS5_3std3__410__identityEEEvT0_T1_T2_T3_T4_T6_ --------------------------
	.section	.nv.info._ZN3cub18CUB_300001_SM_10006detail6reduce28DeviceReduceSingleTileKernelINS2_10policy_hubIfjN4cuda3__47maximumIfEEE10Policy1000EPfPdiS8_dfNS5_3std3__410__identityEEEvT0_T1_T2_T3_T4_T6_,"",@"SHT_CUDA_INFO"
	.sectionflags	@""
	.align	4


	//----- nvinfo : EIATTR_CUDA_API_VERSION
	.align		4
        /*0000*/ 	.byte	0x04, 0x37
        /*0002*/ 	.short	(.L_210 - .L_209)
.L_209:
        /*0004*/ 	.word	0x00000082


	//----- nvinfo : EIATTR_KPARAM_INFO
	.align		4
.L_210:
        /*0008*/ 	.byte	0x04, 0x17
        /*000a*/ 	.short	(.L_212 - .L_211)
.L_211:
        /*000c*/ 	.word	0x00000000
        /*0010*/ 	.short	0x0005
        /*0012*/ 	.short	0x0020
        /*0014*/ 	.byte	0x00, 0xf0, 0x05, 0x00


	//----- nvinfo : EIATTR_KPARAM_INFO
	.align		4
.L_212:
        /*0018*/ 	.byte	0x04, 0x17
        /*001a*/ 	.short	(.L_214 - .L_213)
.L_213:
        /*001c*/ 	.word	0x00000000
        /*0020*/ 	.short	0x0004
        /*0022*/ 	.short	0x0018
        /*0024*/ 	.byte	0x00, 0xf0, 0x21, 0x00


	//----- nvinfo : EIATTR_KPARAM_INFO
	.align		4
.L_214:
        /*0028*/ 	.byte	0x04, 0x17
        /*002a*/ 	.short	(.L_216 - .L_215)
.L_215:
        /*002c*/ 	.word	0x00000000
        /*0030*/ 	.short	0x0003
        /*0032*/ 	.short	0x0014
        /*0034*/ 	.byte	0x00, 0xf0, 0x05, 0x00


	//----- nvinfo : EIATTR_KPARAM_INFO
	.align		4
.L_216:
        /*0038*/ 	.byte	0x04, 0x17
        /*003a*/ 	.short	(.L_218 - .L_217)
.L_217:
        /*003c*/ 	.word	0x00000000
        /*0040*/ 	.short	0x0002
        /*0042*/ 	.short	0x0010
        /*0044*/ 	.byte	0x00, 0xf0, 0x11, 0x00


	//----- nvinfo : EIATTR_KPARAM_INFO
	.align		4
.L_218:
        /*0048*/ 	.byte	0x04, 0x17
        /*004a*/ 	.short	(.L_220 - .L_219)
.L_219:
        /*004c*/ 	.word	0x00000000
        /*0050*/ 	.short	0x0001
        /*0052*/ 	.short	0x0008
        /*0054*/ 	.byte	0x00, 0xf5, 0x21, 0x00


	//----- nvinfo : EIATTR_KPARAM_INFO
	.align		4
.L_220:
        /*0058*/ 	.byte	0x04, 0x17
        /*005a*/ 	.short	(.L_222 - .L_221)
.L_221:
        /*005c*/ 	.word	0x00000000
        /*0060*/ 	.short	0x0000
        /*0062*/ 	.short	0x0000
        /*0064*/ 	.byte	0x00, 0xf5, 0x21, 0x00


	//----- nvinfo : EIATTR_SPARSE_MMA_MASK
	.align		4
.L_222:
        /*0068*/ 	.byte	0x03, 0x50
        /*006a*/ 	.short	0x0000


	//----- nvinfo : EIATTR_MAXREG_COUNT
	.align		4
        /*006c*/ 	.byte	0x03, 0x1b
        /*006e*/ 	.short	0x00ff


	//----- nvinfo : EIATTR_NUM_BARRIERS
	.align		4
        /*0070*/ 	.byte	0x02, 0x4c
        /*0072*/ 	.byte	0x01
	.zero		1


	//----- nvinfo : EIATTR_MERCURY_ISA_VERSION
	.align		4
        /*0074*/ 	.byte	0x03, 0x5f
        /*0076*/ 	.short	0x0101


	//----- nvinfo : EIATTR_COOP_GROUP_MASK_REGIDS
	.align		4
        /*0078*/ 	.byte	0x04, 0x29
        /*007a*/ 	.short	(.L_224 - .L_223)


	//   ....[0]....
.L_223:
        /*007c*/ 	.word	0xffffffff


	//   ....[1]....
        /*0080*/ 	.word	0xffffffff


	//   ....[2]....
        /*0084*/ 	.word	0xffffffff


	//   ....[3]....
        /*0088*/ 	.word	0xffffffff


	//   ....[4]....
        /*008c*/ 	.word	0xffffffff


	//   ....[5]....
        /*0090*/ 	.word	0xffffffff


	//   ....[6]....
        /*0094*/ 	.word	0xffffffff


	//   ....[7]....
        /*0098*/ 	.word	0xffffffff


	//   ....[8]....
        /*009c*/ 	.word	0xffffffff


	//   ....[9]....
        /*00a0*/ 	.word	0xffffffff


	//   ....[10]....
        /*00a4*/ 	.word	0xffffffff


	//   ....[11]....
        /*00a8*/ 	.word	0xffffffff


	//   ....[12]....
        /*00ac*/ 	.word	0xffffffff


	//   ....[13]....
        /*00b0*/ 	.word	0xffffffff


	//   ....[14]....
        /*00b4*/ 	.word	0xffffffff


	//   ....[15]....
        /*00b8*/ 	.word	0xffffffff


	//   ....[16]....
        /*00bc*/ 	.word	0xffffffff


	//   ....[17]....
        /*00c0*/ 	.word	0xffffffff


	//   ....[18]....
        /*00c4*/ 	.word	0xffffffff


	//   ....[19]....
        /*00c8*/ 	.word	0xffffffff


	//   ....[20]....
        /*00cc*/ 	.word	0xffffffff


	//   ....[21]....
        /*00d0*/ 	.word	0xffffffff


	//   ....[22]....
        /*00d4*/ 	.word	0xffffffff


	//   ....[23]....
        /*00d8*/ 	.word	0xffffffff


	//   ....[24]....
        /*00dc*/ 	.word	0xffffffff


	//   ....[25]....
        /*00e0*/ 	.word	0xffffffff


	//   ....[26]....
        /*00e4*/ 	.word	0xffffffff


	//   ....[27]....
        /*00e8*/ 	.word	0xffffffff


	//   ....[28]....
        /*00ec*/ 	.word	0xffffffff


	//   ....[29]....
        /*00f0*/ 	.word	0xffffffff


	//----- nvinfo : EIATTR_COOP_GROUP_INSTR_OFFSETS
	.align		4
.L_224:
        /*00f4*/ 	.byte	0x04, 0x28
        /*00f6*/ 	.short	(.L_226 - .L_225)


	//   ....[0]....
.L_225:
        /*00f8*/ 	.word	0x00000b50


	//   ....[1]....
        /*00fc*/ 	.word	0x00000bc0


	//   ....[2]....
        /*0100*/ 	.word	0x00000c40


	//   ....[3]....
        /*0104*/ 	.word	0x00000ca0


	//   ....[4]....
        /*0108*/ 	.word	0x00000ce0


	//   ....[5]....
        /*010c*/ 	.word	0x00000f20


	//   ....[6]....
        /*0110*/ 	.word	0x00000f90


	//   ....[7]....
        /*0114*/ 	.word	0x00000fe0


	//   ....[8]....
        /*0118*/ 	.word	0x00001040


	//   ....[9]....
        /*011c*/ 	.word	0x000010b0


	//   ....[10]....
        /*0120*/ 	.word	0x000022f0


	//   ....[11]....
        /*0124*/ 	.word	0x00002380


	//   ....[12]....
        /*0128*/ 	.word	0x000023e0


	//   ....[13]....
        /*012c*/ 	.word	0x00002430


	//   ....[14]....
        /*0130*/ 	.word	0x00002470


	//   ....[15]....
        /*0134*/ 	.word	0x00003080


	//   ....[16]....
        /*0138*/ 	.word	0x000030f0


	//   ....[17]....
        /*013c*/ 	.word	0x00003170


	//   ....[18]....
        /*0140*/ 	.word	0x000031d0


	//   ....[19]....
        /*0144*/ 	.word	0x00003210


	//   ....[20]....
        /*0148*/ 	.word	0x00003450


	//   ....[21]....
        /*014c*/ 	.word	0x000034c0


	//   ....[22]....
        /*0150*/ 	.word	0x00003510


	//   ....[23]....
        /*0154*/ 	.word	0x00003570


	//   ....[24]....
        /*0158*/ 	.word	0x000035f0


	//   ....[25]....
        /*015c*/ 	.word	0x000049a0


	//   ....[26]....
        /*0160*/ 	.word	0x00004a30


	//   ....[27]....
        /*0164*/ 	.word	0x00004a90


	//   ....[28]....
        /*0168*/ 	.word	0x00004ae0


	//   ....[29]....
        /*016c*/ 	.word	0x00004b20


	//----- nvinfo : EIATTR_VRC_CTA_INIT_COUNT
	.align		4
.L_226:
        /*0170*/ 	.byte	0x02, 0x4a
	.zero		1
	.zero		1


	//----- nvinfo : EIATTR_EXIT_INSTR_OFFSETS
	.align		4
        /*0174*/ 	.byte	0x04, 0x1c
        /*0176*/ 	.short	(.L_228 - .L_227)


	//   ....[0]....
.L_227:
        /*0178*/ 	.word	0x00000080


	//   ....[1]....
        /*017c*/ 	.word	0x000000c0


	//   ....[2]....
        /*0180*/ 	.word	0x00004cf0


	//   ....[3]....
        /*0184*/ 	.word	0x00004d70


	//----- nvinfo : EIATTR_MAX_THREADS
	.align		4
.L_228:
        /*0188*/ 	.byte	0x04, 0x05
        /*018a*/ 	.short	(.L_230 - .L_229)
.L_229:
        /*018c*/ 	.word	0x00000100
        /*0190*/ 	.word	0x00000001
        /*0194*/ 	.word	0x00000001


	//----- nvinfo : EIATTR_CRS_STACK_SIZE
	.align		4
.L_230:
        /*0198*/ 	.byte	0x04, 0x1e
        /*019a*/ 	.short	(.L_232 - .L_231)
.L_231:
        /*019c*/ 	.word	0x00000000


	//----- nvinfo : EIATTR_CBANK_PARAM_SIZE
	.align		4
.L_232:
        /*01a0*/ 	.byte	0x03, 0x19
        /*01a2*/ 	.short	0x0021


	//----- nvinfo : EIATTR_PARAM_CBANK
	.align		4
        /*01a4*/ 	.byte	0x04, 0x0a
        /*01a6*/ 	.short	(.L_234 - .L_233)
	.align		4
.L_233:
        /*01a8*/ 	.word	index@(.nv.constant0._ZN3cub18CUB_300001_SM_10006detail6reduce28DeviceReduceSingleTileKernelINS2_10policy_hubIfjN4cuda3__47maximumIfEEE10Policy1000EPfPdiS8_dfNS5_3std3__410__identityEEEvT0_T1_T2_T3_T4_T6_)
        /*01ac*/ 	.short	0x0380
        /*01ae*/ 	.short	0x0021


	//----- nvinfo : EIATTR_SW_WAR
	.align		4
.L_234:
        /*01b0*/ 	.byte	0x04, 0x36
        /*01b2*/ 	.short	(.L_236 - .L_235)
.L_235:
        /*01b4*/ 	.word	0x00000008
.L_236:


//--------------------- .nv.info._ZN3cub18CUB_300001_SM_10006detail6reduce18DeviceReduceKernelINS2_10policy_hubIfjN4cuda3__47maximumIfEEE10Policy1000EN6thrust24THRUST_300001_SM_1000_NS6detail15normal_iteratorINSC_10device_ptrIfEEEEjS8_f14absolute_valueEEvT0_PT3_T1_NS0_13GridEvenShareISM_EET2_T4_ --------------------------
	.section	.nv.info._ZN3cub18CUB_300001_SM_10006detail6reduce18DeviceReduceKernelINS2_10policy_hubIfjN4cuda3__47maximumIfEEE10Policy1000EN6thrust24THRUST_300001_SM_1000_NS6detail15normal_iteratorINSC_10device_ptrIfEEEEjS8_f14absolute_valueEEvT0_PT3_T1_NS0_13GridEvenShareISM_EET2_T4_,"",@"SHT_CUDA_INFO"
	.sectionflags	@""
	.align	4


	//----- nvinfo : EIATTR_CUDA_API_VERSION
	.align		4
        /*0000*/ 	.byte	0x04, 0x37
        /*0002*/ 	.short	(.L_238 - .L_237)
.L_237:
        /*0004*/ 	.word	0x00000082


	//----- nvinfo : EIATTR_KPARAM_INFO
	.align		4
.L_238:
        /*0008*/ 	.byte	0x04, 0x17
        /*000a*/ 	.short	(.L_240 - .L_239)
.L_239:
        /*000c*/ 	.word	0x00000000
        /*0010*/ 	.short	0x0005
        /*0012*/ 	.short	0x003d
        /*0014*/ 	.byte	0x00, 0xf0, 0x05, 0x00


	//----- nvinfo : EIATTR_KPARAM_INFO
	.align		4
.L_240:
        /*0018*/ 	.byte	0x04, 0x17
        /*001a*/ 	.short	(.L_242 - .L_241)
.L_241:
        /*001c*/ 	.word	0x00000000
        /*0020*/ 	.short	0x0004
        /*0022*/ 	.short	0x003c
        /*0024*/ 	.byte	0x00, 0xf0, 0x05, 0x00


	//----- nvinfo : EIATTR_KPARAM_INFO
	.align		4
.L_242:
        /*0028*/ 	.byte	0x04, 0x17
        /*002a*/ 	.short	(.L_244 - .L_243)
.L_243:
        /*002c*/ 	.word	0x00000000
        /*0030*/ 	.short	0x0003
        /*0032*/ 	.short	0x0014
        /*0034*/ 	.byte	0x00, 0xf0, 0xa1, 0x00


	//----- nvinfo : EIATTR_KPARAM_INFO
	.align		4
.L_244:
        /*0038*/ 	.byte	0x04, 0x17
        /*003a*/ 	.short	(.L_246 - .L_245)
.L_245:
        /*003c*/ 	.word	0x00000000
        /*0040*/ 	.short	0x0002
        /*0042*/ 	.short	0x0010
        /*0044*/ 	.byte	0x00, 0xf0, 0x11, 0x00


	//----- nvinfo : EIATTR_KPARAM_INFO
	.align		4
.L_246:
        /*0048*/ 	.byte	0x04, 0x17
        /*004a*/ 	.short	(.L_248 - .L_247)
.L_247:
        /*004c*/ 	.word	0x00000000
        /*0050*/ 	.short	0x0001
        /*0052*/ 	.short	0x0008
        /*0054*/ 	.byte	0x00, 0xf5, 0x21, 0x00


	//----- nvinfo : EIATTR_KPARAM_INFO
	.align		4
.L_248:
        /*0058*/ 	.byte	0x04, 0x17
        /*005a*/ 	.short	(.L_250 - .L_249)
.L_249:
        /*005c*/ 	.word	0x00000000
        /*0060*/ 	.short	0x0000
        /*0062*/ 	.short	0x0000
        /*0064*/ 	.byte	0x00, 0xf0, 0x21, 0x00


	//----- nvinfo : EIATTR_SPARSE_MMA_MASK
	.align		4
.L_250:
        /*0068*/ 	.byte	0x03, 0x50
        /*006a*/ 	.short	0x0000


	//----- nvinfo : EIATTR_MAXREG_COUNT
	.align		4
        /*006c*/ 	.byte	0x03, 0x1b
        /*006e*/ 	.short	0x00ff


	//----- nvinfo : EIATTR_NUM_BARRIERS
	.align		4
        /*0070*/ 	.byte	0x02, 0x4c
        /*0072*/ 	.byte	0x01
	.zero		1


	//----- nvinfo : EIATTR_MERCURY_ISA_VERSION
	.align		4
        /*0074*/ 	.byte	0x03, 0x5f
        /*0076*/ 	.short	0x0101


	//----- nvinfo : EIATTR_COOP_GROUP_MASK_REGIDS
	.align		4
        /*0078*/ 	.byte	0x04, 0x29
        /*007a*/ 	.short	(.L_252 - .L_251)


	//   ....[0]....
.L_251:
        /*007c*/ 	.word	0xffffffff


	//   ....[1]....
        /*0080*/ 	.word	0xffffffff


	//   ....[2]....
        /*0084*/ 	.word	0xffffffff


	//   ....[3]....
        /*0088*/ 	.word	0xffffffff


	//   ....[4]....
        /*008c*/ 	.word	0xffffffff


	//   ....[5]....
        /*0090*/ 	.word	0xffffffff


	//   ....[6]....
        /*0094*/ 	.word	0xffffffff


	//   ....[7]....
        /*0098*/ 	.word	0xffffffff


	//   ....[8]....
        /*009c*/ 	.word	0xffffffff


	//   ....[9]....
        /*00a0*/ 	.word	0xffffffff


	//   ....[10]....
        /*00a4*/ 	.word	0xffffffff


	//   ....[11]....
        /*00a8*/ 	.word	0xffffffff


	//   ....[12]....
        /*00ac*/ 	.word	0xffffffff


	//   ....[13]....
        /*00b0*/ 	.word	0xffffffff


	//   ....[14]....
        /*00b4*/ 	.word	0xffffffff


	//----- nvinfo : EIATTR_COOP_GROUP_INSTR_OFFSETS
	.align		4
.L_252:
        /*00b8*/ 	.byte	0x04, 0x28
        /*00ba*/ 	.short	(.L_254 - .L_253)


	//   ....[0]....
.L_253:
        /*00bc*/ 	.word	0x00001190


	//   ....[1]....
        /*00c0*/ 	.word	0x00001200


	//   ....[2]....
        /*00c4*/ 	.word	0x00001280


	//   ....[3]....
        /*00c8*/ 	.word	0x000012e0


	//   ....[4]....
        /*00cc*/ 	.word	0x00001320


	//   ....[5]....
        /*00d0*/ 	.word	0x00001560


	//   ....[6]....
        /*00d4*/ 	.word	0x00001600


	//   ....[7]....
        /*00d8*/ 	.word	0x00001660


	//   ....[8]....
        /*00dc*/ 	.word	0x000016b0


	//   ....[9]....
        /*00e0*/ 	.word	0x00001700


	//   ....[10]....
        /*00e4*/ 	.word	0x000035a0


	//   ....[11]....
        /*00e8*/ 	.word	0x00003630


	//   ....[12]....
        /*00ec*/ 	.word	0x00003690


	//   ....[13]....
        /*00f0*/ 	.word	0x000036e0


	//   ....[14]....
        /*00f4*/ 	.word	0x00003720


	//----- nvinfo : EIATTR_VRC_CTA_INIT_COUNT
	.align		4
.L_254:
        /*00f8*/ 	.byte	0x02, 0x4a
	.zero		1
	.zero		1


	//----- nvinfo : EIATTR_EXIT_INSTR_OFFSETS
	.align		4
        /*00fc*/ 	.byte	0x04, 0x1c
        /*00fe*/ 	.short	(.L_256 - .L_255)


	//   ....[0]....
.L_255:
        /*0100*/ 	.word	0x000038f0


	//   ....[1]....
        /*0104*/ 	.word	0x00003950


	//----- nvinfo : EIATTR_MAX_THREADS
	.align		4
.L_256:
        /*0108*/ 	.byte	0x04, 0x05
        /*010a*/ 	.short	(.L_258 - .L_257)
.L_257:
        /*010c*/ 	.word	0x00000100
        /*0110*/ 	.word	0x00000001
        /*0114*/ 	.word	0x00000001


	//----- nvinfo : EIATTR_CRS_STACK_SIZE
	.align		4
.L_258:
        /*0118*/ 	.byte	0x04, 0x1e
        /*011a*/ 	.short	(.L_260 - .L_259)
.L_259:
        /*011c*/ 	.word	0x00000000


	//----- nvinfo : EIATTR_CBANK_PARAM_SIZE
	.align		4
.L_260:
        /*0120*/ 	.byte	0x03, 0x19
        /*0122*/ 	.short	0x003e


	//----- nvinfo : EIATTR_PARAM_CBANK
	.align		4
        /*0124*/ 	.byte	0x04, 0x0a
        /*0126*/ 	.short	(.L_262 - .L_261)
	.align		4
.L_261:
        /*0128*/ 	.word	index@(.nv.constant0._ZN3cub18CUB_300001_SM_10006detail6reduce18DeviceReduceKernelINS2_10policy_hubIfjN4cuda3__47maximumIfEEE10Policy1000EN6thrust24THRUST_300001_SM_1000_NS6detail15normal_iteratorINSC_10device_ptrIfEEEEjS8_f14absolute_valueEEvT0_PT3_T1_NS0_13GridEvenShareISM_EET2_T4_)
        /*012c*/ 	.short	0x0380
        /*012e*/ 	.short	0x003e


	//----- nvinfo : EIATTR_SW_WAR
	.align		4
.L_262:
        /*0130*/ 	.byte	0x04, 0x36
        /*0132*/ 	.short	(.L_264 - .L_263)
.L_263:
        /*0134*/ 	.word	0x00000008
.L_264:


//--------------------- .nv.info._ZN3cub18CUB_300001_SM_10006detail6reduce28DeviceReduceSingleTileKernelINS2_10policy_hubIfjN4cuda3__47maximumIfEEE10Policy1000EN6thrust24THRUST_300001_SM_1000_NS6detail15normal_iteratorINSC_10device_ptrIfEEEEPdjS8_df14absolute_valueEEvT0_T1_T2_T3_T4_T6_ --------------------------
	.section	.nv.info._ZN3cub18CUB_300001_SM_10006detail6reduce28DeviceReduceSingleTileKernelINS2_10policy_hubIfjN4cuda3__47maximumIfEEE10Policy1000EN6thrust24THRUST_300001_SM_1000_NS6detail15normal_iteratorINSC_10device_ptrIfEEEEPdjS8_df14absolute_valueEEvT0_T1_T2_T3_T4_T6_,"",@"SHT_CUDA_INFO"
	.sectionflags	@""
	.align	4


	//----- nvinfo : EIATTR_CUDA_API_VERSION
	.align		4
        /*0000*/ 	.byte	0x04, 0x37
        /*0002*/ 	.short	(.L_266 - .L_265)
.L_265:
        /*0004*/ 	.word	0x00000082


	//----- nvinfo : EIATTR_KPARAM_INFO
	.align		4
.L_266:
        /*0008*/ 	.byte	0x04, 0x17
        /*000a*/ 	.short	(.L_268 - .L_267)
.L_267:
        /*000c*/ 	.word	0x00000000
        /*0010*/ 	.short	0x0005
        /*0012*/ 	.short	0x0020
        /*0014*/ 	.byte	0x00, 0xf0, 0x05, 0x00


	//----- nvinfo : EIATTR_KPARAM_INFO
	.align		4
.L_268:
        /*0018*/ 	.byte	0x04, 0x17
        /*001a*/ 	.short	(.L_270 - .L_269)
.L_269:
        /*001c*/ 	.word	0x00000000
        /*0020*/ 	.short	0x0004
        /*0022*/ 	.short	0x0018
        /*0024*/ 	.byte	0x00, 0xf0, 0x21, 0x00


	//----- nvinfo : EIATTR_KPARAM_INFO
	.align		4
.L_270:
        /*0028*/ 	.byte	0x04, 0x17
        /*002a*/ 	.short	(.L_272 - .L_271)
.L_271:
        /*002c*/ 	.word	0x00000000
        /*0030*/ 	.short	0x0003
        /*0032*/ 	.short	0x0014
        /*0034*/ 	.byte	0x00, 0xf0, 0x05, 0x00


	//----- nvinfo : EIATTR_KPARAM_INFO
	.align		4
.L_272:
        /*0038*/ 	.byte	0x04, 0x17
        /*003a*/ 	.short	(.L_274 - .L_273)
.L_273:
        /*003c*/ 	.word	0x00000000
        /*0040*/ 	.short	0x0002
        /*0042*/ 	.short	0x0010
        /*0044*/ 	.byte	0x00, 0xf0, 0x11, 0x00


	//----- nvinfo : EIATTR_KPARAM_INFO
	.align		4
.L_274:
        /*0048*/ 	.byte	0x04, 0x17
        /*004a*/ 	.short	(.L_276 - .L_275)
.L_275:
        /*004c*/ 	.word	0x00000000
        /*0050*/ 	.short	0x0001
        /*0052*/ 	.short	0x0008
        /*0054*/ 	.byte	0x00, 0xf5, 0x21, 0x00


	//----- nvinfo : EIATTR_KPARAM_INFO
	.align		4
.L_276:
        /*0058*/ 	.byte	0x04, 0x17
        /*005a*/ 	.short	(.L_278 - .L_277)
.L_277:
        /*005c*/ 	.word	0x00000000
        /*0060*/ 	.short	0x0000
        /*0062*/ 	.short	0x0000
        /*0064*/ 	.byte	0x00, 0xf0, 0x21, 0x00


	//----- nvinfo : EIATTR_SPARSE_MMA_MASK
	.align		4
.L_278:
        /*0068*/ 	.byte	0x03, 0x50
        /*006a*/ 	.short	0x0000


	//----- nvinfo : EIATTR_MAXREG_COUNT
	.align		4
        /*006c*/ 	.byte	0x03, 0x1b
        /*006e*/ 	.short	0x00ff


	//----- nvinfo : EIATTR_NUM_BARRIERS
	.align		4
        /*0070*/ 	.byte	0x02, 0x4c
        /*0072*/ 	.byte	0x01
	.zero		1


	//----- nvinfo : EIATTR_MERCURY_ISA_VERSION
	.align		4
        /*0074*/ 	.byte	0x03, 0x5f
        /*0076*/ 	.short	0x0101


	//----- nvinfo : EIATTR_COOP_GROUP_MASK_REGIDS
	.align		4
        /*0078*/ 	.byte	0x04, 0x29
        /*007a*/ 	.short	(.L_280 - .L_279)


	//   ....[0]....
.L_279:
        /*007c*/ 	.word	0xffffffff


	//   ....[1]....
        /*0080*/ 	.word	0xffffffff


	//   ....[2]....
        /*0084*/ 	.word	0xffffffff


	//   ....[3]....
        /*0088*/ 	.word	0xffffffff


	//   ....[4]....
        /*008c*/ 	.word	0xffffffff


	//   ....[5]....
        /*0090*/ 	.word	0xffffffff


	//   ....[6]....
        /*0094*/ 	.word	0xffffffff


	//   ....[7]....
        /*0098*/ 	.word	0xffffffff


	//   ....[8]....
        /*009c*/ 	.word	0xffffffff


	//   ....[9]....
        /*00a0*/ 	.word	0xffffffff


	//   ....[10]....
        /*00a4*/ 	.word	0xffffffff


	//   ....[11]....
        /*00a8*/ 	.word	0xffffffff


	//   ....[12]....
        /*00ac*/ 	.word	0xffffffff


	//   ....[13]....
        /*00b0*/ 	.word	0xffffffff


	//   ....[14]....
        /*00b4*/ 	.word	0xffffffff


	//----- nvinfo : EIATTR_COOP_GROUP_INSTR_OFFSETS
	.align		4
.L_280:
        /*00b8*/ 	.byte	0x04, 0x28
        /*00ba*/ 	.short	(.L_282 - .L_281)


	//   ....[0]....
.L_281:
        /*00bc*/ 	.word	0x00000ea0


	//   ....[1]....
        /*00c0*/ 	.word	0x00000f10


	//   ....[2]....
        /*00c4*/ 	.word	0x00000f90


	//   ....[3]....
        /*00c8*/ 	.word	0x00000ff0


	//   ....[4]....
        /*00cc*/ 	.word	0x00001030


	//   ....[5]....
        /*00d0*/ 	.word	0x00001270


	//   ....[6]....
        /*00d4*/ 	.word	0x00001310


	//   ....[7]....
        /*00d8*/ 	.word	0x00001370


	//   ....[8]....
        /*00dc*/ 	.word	0x000013c0


	//   ....[9]....
        /*00e0*/ 	.word	0x00001410


	//   ....[10]....
        /*00e4*/ 	.word	0x00003160


	//   ....[11]....
        /*00e8*/ 	.word	0x000031f0


	//   ....[12]....
        /*00ec*/ 	.word	0x00003250


	//   ....[13]....
        /*00f0*/ 	.word	0x000032a0


	//   ....[14]....
        /*00f4*/ 	.word	0x000032e0


	//----- nvinfo : EIATTR_VRC_CTA_INIT_COUNT
	.align		4
.L_282:
        /*00f8*/ 	.byte	0x02, 0x4a
	.zero		1
	.zero		1


	//----- nvinfo : EIATTR_EXIT_INSTR_OFFSETS
	.align		4
        /*00fc*/ 	.byte	0x04, 0x1c
        /*00fe*/ 	.short	(.L_284 - .L_283)


	//   ....[0]....
.L_283:
        /*0100*/ 	.word	0x00000080


	//   ....[1]....
        /*0104*/ 	.word	0x000000c0


	//   ....[2]....
        /*0108*/ 	.word	0x000034b0


	//   ....[3]....
        /*010c*/ 	.word	0x00003530


	//----- nvinfo : EIATTR_MAX_THREADS
	.align		4
.L_284:
        /*0110*/ 	.byte	0x04, 0x05
        /*0112*/ 	.short	(.L_286 - .L_285)
.L_285:
        /*0114*/ 	.word	0x00000100
        /*0118*/ 	.word	0x00000001
        /*011c*/ 	.word	0x00000001


	//----- nvinfo : EIATTR_CRS_STACK_SIZE
	.align		4
.L_286:
        /*0120*/ 	.byte	0x04, 0x1e
        /*0122*/ 	.short	(.L_288 - .L_287)
.L_287:
        /*0124*/ 	.word	0x00000000


	//----- nvinfo : EIATTR_CBANK_PARAM_SIZE
	.align		4
.L_288:
        /*0128*/ 	.byte	0x03, 0x19
        /*012a*/ 	.short	0x0021


	//----- nvinfo : EIATTR_PARAM_CBANK
	.align		4
        /*012c*/ 	.byte	0x04, 0x0a
        /*012e*/ 	.short	(.L_290 - .L_289)
	.align		4
.L_289:
        /*0130*/ 	.word	index@(.nv.constant0._ZN3cub18CUB_300001_SM_10006detail6reduce28DeviceReduceSingleTileKernelINS2_10policy_hubIfjN4cuda3__47maximumIfEEE10Policy1000EN6thrust24THRUST_300001_SM_1000_NS6detail15normal_iteratorINSC_10device_ptrIfEEEEPdjS8_df14absolute_valueEEvT0_T1_T2_T3_T4_T6_)
        /*0134*/ 	.short	0x0380
        /*0136*/ 	.short	0x0021


	//----- nvinfo : EIATTR_SW_WAR
	.align		4
.L_290:
        /*0138*/ 	.byte	0x04, 0x36
        /*013a*/ 	.short	(.L_292 - .L_291)
.L_291:
        /*013c*/ 	.word	0x00000008
.L_292:


//--------------------- .nv.info._ZN3cub18CUB_300001_SM_10006detail9transform16transform_kernelINS2_10policy_hubILb1EN4cuda3std3__45tupleIJN6thrust24THRUST_300001_SM_1000_NS6detail15normal_iteratorINSA_10device_ptrIfEEEEEEEE10policy1000El14soft_thresholdSF_JPfEEEvT0_iT1_T2_DpNS2_10kernel_argIT3_EE --------------------------
	.section	.nv.info._ZN3cub18CUB_300001_SM_10006detail9transform16transform_kernelINS2_10policy_hubILb1EN4cuda3std3__45tupleIJN6thrust24THRUST_300001_SM_1000_NS6detail15normal_iteratorINSA_10device_ptrIfEEEEEEEE10policy1000El14soft_thresholdSF_JPfEEEvT0_iT1_T2_DpNS2_10kernel_argIT3_EE,"",@"SHT_CUDA_INFO"
	.sectionflags	@""
	.align	4


	//----- nvinfo : EIATTR_CUDA_API_VERSION
	.align		4
        /*0000*/ 	.byte	0x04, 0x37
        /*0002*/ 	.short	(.L_294 - .L_293)
.L_293:
        /*0004*/ 	.word	0x00000082


	//----- nvinfo : EIATTR_KPARAM_INFO
	.align		4
.L_294:
        /*0008*/ 	.byte	0x04, 0x17
        /*000a*/ 	.short	(.L_296 - .L_295)
.L_295:
        /*000c*/ 	.word	0x00000000
        /*0010*/ 	.short	0x0004
        /*0012*/ 	.short	0x0018
        /*0014*/ 	.byte	0x00, 0xf0, 0x41, 0x00


	//----- nvinfo : EIATTR_KPARAM_INFO
	.align		4
.L_296:
        /*0018*/ 	.byte	0x04, 0x17
        /*001a*/ 	.short	(.L_298 - .L_297)
.L_297:
        /*001c*/ 	.word	0x00000000
        /*0020*/ 	.short	0x0003
        /*0022*/ 	.short	0x0010
        /*0024*/ 	.byte	0x00, 0xf0, 0x21, 0x00


	//----- nvinfo : EIATTR_KPARAM_INFO
	.align		4
.L_298:
        /*0028*/ 	.byte	0x04, 0x17
        /*002a*/ 	.short	(.L_300 - .L_299)
.L_299:
        /*002c*/ 	.word	0x00000000
        /*0030*/ 	.short	0x0002
        /*0032*/ 	.short	0x000c
        /*0034*/ 	.byte	0x00, 0xf0, 0x11, 0x00


	//----- nvinfo : EIATTR_KPARAM_INFO
	.align		4
.L_300:
        /*0038*/ 	.byte	0x04, 0x17
        /*003a*/ 	.short	(.L_302 - .L_301)
.L_301:
        /*003c*/ 	.word	0x00000000
        /*0040*/ 	.short	0x0001
        /*0042*/ 	.short	0x0008
        /*0044*/ 	.byte	0x00, 0xf0, 0x11, 0x00


	//----- nvinfo : EIATTR_KPARAM_INFO
	.align		4
.L_302:
        /*0048*/ 	.byte	0x04, 0x17
        /*004a*/ 	.short	(.L_304 - .L_303)
.L_303:
        /*004c*/ 	.word	0x00000000
        /*0050*/ 	.short	0x0000
        /*0052*/ 	.short	0x0000
        /*0054*/ 	.byte	0x00, 0xf0, 0x21, 0x00


	//----- nvinfo : EIATTR_SPARSE_MMA_MASK
	.align		4
.L_304:
        /*0058*/ 	.byte	0x03, 0x50
        /*005a*/ 	.short	0x0000


	//----- nvinfo : EIATTR_MAXREG_COUNT
	.align		4
        /*005c*/ 	.byte	0x03, 0x1b
        /*005e*/ 	.short	0x00ff


	//----- nvinfo : EIATTR_MERCURY_ISA_VERSION
	.align		4
        /*0060*/ 	.byte	0x03, 0x5f
        /*0062*/ 	.short	0x0101


	//----- nvinfo : EIATTR_VRC_CTA_INIT_COUNT
	.align		4
        /*0064*/ 	.byte	0x02, 0x4a
	.zero		1
	.zero		1


	//----- nvinfo : EIATTR_EXIT_INSTR_OFFSETS
	.align		4
        /*0068*/ 	.byte	0x04, 0x1c
        /*006a*/ 	.short	(.L_306 - .L_305)


	//   ....[0]....
.L_305:
        /*006c*/ 	.word	0x00000230


	//   ....[1]....
        /*0070*/ 	.word	0x000007e0


	//   ....[2]....
        /*0074*/ 	.word	0x000009e0


	//   ....[3]....
        /*0078*/ 	.word	0x00000a00


	//   ....[4]....
        /*007c*/ 	.word	0x00000e30


	//   ....[5]....
        /*0080*/ 	.word	0x00000fd0


	//----- nvinfo : EIATTR_MAX_THREADS
	.align		4
.L_306:
        /*0084*/ 	.byte	0x04, 0x05
        /*0086*/ 	.short	(.L_308 - .L_307)
.L_307:
        /*0088*/ 	.word	0x00000080
        /*008c*/ 	.word	0x00000001
        /*0090*/ 	.word	0x00000001


	//----- nvinfo : EIATTR_CRS_STACK_SIZE
	.align		4
.L_308:
        /*0094*/ 	.byte	0x04, 0x1e
        /*0096*/ 	.short	(.L_310 - .L_309)
.L_309:
        /*0098*/ 	.word	0x00000000


	//----- nvinfo : EIATTR_CBANK_PARAM_SIZE
	.align		4
.L_310:
        /*009c*/ 	.byte	0x03, 0x19
        /*009e*/ 	.short	0x0028


	//----- nvinfo : EIATTR_PARAM_CBANK
	.align		4
        /*00a0*/ 	.byte	0x04, 0x0a
        /*00a2*/ 	.short	(.L_312 - .L_311)
	.align		4
.L_311:
        /*00a4*/ 	.word	index@(.nv.constant0._ZN3cub18CUB_300001_SM_10006detail9transform16transform_kernelINS2_10policy_hubILb1EN4cuda3std3__45tupleIJN6thrust24THRUST_300001_SM_1000_NS6detail15normal_iteratorINSA_10device_ptrIfEEEEEEEE10policy1000El14soft_thresholdSF_JPfEEEvT0_iT1_T2_DpNS2_10kernel_argIT3_EE)
        /*00a8*/ 	.short	0x0380
        /*00aa*/ 	.short	0x0028


	//----- nvinfo : EIATTR_SW_WAR
	.align		4
.L_312:
        /*00ac*/ 	.byte	0x04, 0x36
        /*00ae*/ 	.short	(.L_314 - .L_313)
.L_313:
        /*00b0*/ 	.word	0x00000008
.L_314:


//--------------------- .nv.info._ZN3cub18CUB_300001_SM_10006detail9transform16transform_kernelINS2_10policy_hubILb1EN4cuda3std3__45tupleIJN6thrust24THRUST_300001_SM_1000_NS6detail15normal_iteratorINSA_10device_ptrIfEEEEEEEE10policy1000Ei14soft_thresholdSF_JPfEEEvT0_iT1_T2_DpNS2_10kernel_argIT3_EE --------------------------
	.section	.nv.info._ZN3cub18CUB_300001_SM_10006detail9transform16transform_kernelINS2_10policy_hubILb1EN4cuda3std3__45tupleIJN6thrust24THRUST_300001_SM_1000_NS6detail15normal_iteratorINSA_10device_ptrIfEEEEEEEE10policy1000Ei14soft_thresholdSF_JPfEEEvT0_iT1_T2_DpNS2_10kernel_argIT3_EE,"",@"SHT_CUDA_INFO"
	.sectionflags	@""
	.align	4


	//----- nvinfo : EIATTR_CUDA_API_VERSION
	.align		4
        /*0000*/ 	.byte	0x04, 0x37
        /*0002*/ 	.short	(.L_316 - .L_315)
.L_315:
        /*0004*/ 	.word	0x00000082


	//----- nvinfo : EIATTR_KPARAM_INFO
	.align		4
.L_316:
        /*0008*/ 	.byte	0x04, 0x17
        /*000a*/ 	.short	(.L_318 - .L_317)
.L_317:
        /*000c*/ 	.word	0x00000000
        /*0010*/ 	.short	0x0004
        /*0012*/ 	.short	0x0018
        /*0014*/ 	.byte	0x00, 0xf0, 0x41, 0x00


	//----- nvinfo : EIATTR_KPARAM_INFO
	.align		4
.L_318:
        /*0018*/ 	.byte	0x04, 0x17
        /*001a*/ 	.short	(.L_320 - .L_319)
.L_319:
        /*001c*/ 	.word	0x00000000
        /*0020*/ 	.short	0x0003
        /*0022*/ 	.short	0x0010
        /*0024*/ 	.byte	0x00, 0xf0, 0x21, 0x00


	//----- nvinfo : EIATTR_KPARAM_INFO
	.align		4
.L_320:
        /*0028*/ 	.byte	0x04, 0x17
        /*002a*/ 	.short	(.L_322 - .L_321)
.L_321:
        /*002c*/ 	.word	0x00000000
        /*0030*/ 	.short	0x0002
        /*0032*/ 	.short	0x0008
        /*0034*/ 	.byte	0x00, 0xf0, 0x11, 0x00


	//----- nvinfo : EIATTR_KPARAM_INFO
	.align		4
.L_322:
        /*0038*/ 	.byte	0x04, 0x17
        /*003a*/ 	.short	(.L_324 - .L_323)
.L_323:
        /*003c*/ 	.word	0x00000000
        /*0040*/ 	.short	0x0001
        /*0042*/ 	.short	0x0004
        /*0044*/ 	.byte	0x00, 0xf0, 0x11, 0x00


	//----- nvinfo : EIATTR_KPARAM_INFO
	.align		4
.L_324:
        /*0048*/ 	.byte	0x04, 0x17
        /*004a*/ 	.short	(.L_326 - .L_325)
.L_325:
        /*004c*/ 	.word	0x00000000
        /*0050*/ 	.short	0x0000
        /*0052*/ 	.short	0x0000
        /*0054*/ 	.byte	0x00, 0xf0, 0x11, 0x00


	//----- nvinfo : EIATTR_SPARSE_MMA_MASK
	.align		4
.L_326:
        /*0058*/ 	.byte	0x03, 0x50
        /*005a*/ 	.short	0x0000


	//----- nvinfo : EIATTR_MAXREG_COUNT
	.align		4
        /*005c*/ 	.byte	0x03, 0x1b
        /*005e*/ 	.short	0x00ff


	//----- nvinfo : EIATTR_MERCURY_ISA_VERSION
	.align		4
        /*0060*/ 	.byte	0x03, 0x5f
        /*0062*/ 	.short	0x0101


	//----- nvinfo : EIATTR_VRC_CTA_INIT_COUNT
	.align		4
        /*0064*/ 	.byte	0x02, 0x4a
	.zero		1
	.zero		1


	//----- nvinfo : EIATTR_EXIT_INSTR_OFFSETS
	.align		4
        /*0068*/ 	.byte	0x04, 0x1c
        /*006a*/ 	.short	(.L_328 - .L_327)


	//   ....[0]....
.L_327:
        /*006c*/ 	.word	0x000001b0


	//   ....[1]....
        /*0070*/ 	.word	0x000005f0


	//   ....[2]....
        /*0074*/ 	.word	0x00000780


	//   ....[3]....
        /*0078*/ 	.word	0x000007a0


	//   ....[4]....
        /*007c*/ 	.word	0x00000d20


	//   ....[5]....
        /*0080*/ 	.word	0x00000ed0


	//----- nvinfo : EIATTR_MAX_THREADS
	.align		4
.L_328:
        /*0084*/ 	.byte	0x04, 0x05
        /*0086*/ 	.short	(.L_330 - .L_329)
.L_329:
        /*0088*/ 	.word	0x00000080
        /*008c*/ 	.word	0x00000001
        /*0090*/ 	.word	0x00000001


	//----- nvinfo : EIATTR_CRS_STACK_SIZE
	.align		4
.L_330:
        /*0094*/ 	.byte	0x04, 0x1e
        /*0096*/ 	.short	(.L_332 - .L_331)
.L_331:
        /*0098*/ 	.word	0x00000000


	//----- nvinfo : EIATTR_CBANK_PARAM_SIZE
	.align		4
.L_332:
        /*009c*/ 	.byte	0x03, 0x19
        /*009e*/ 	.short	0x0028


	//----- nvinfo : EIATTR_PARAM_CBANK
	.align		4
        /*00a0*/ 	.byte	0x04, 0x0a
        /*00a2*/ 	.short	(.L_334 - .L_333)
	.align		4
.L_333:
        /*00a4*/ 	.word	index@(.nv.constant0._ZN3cub18CUB_300001_SM_10006detail9transform16transform_kernelINS2_10policy_hubILb1EN4cuda3std3__45tupleIJN6thrust24THRUST_300001_SM_1000_NS6detail15normal_iteratorINSA_10device_ptrIfEEEEEEEE10policy1000Ei14soft_thresholdSF_JPfEEEvT0_iT1_T2_DpNS2_10kernel_argIT3_EE)
        /*00a8*/ 	.short	0x0380
        /*00aa*/ 	.short	0x0028


	//----- nvinfo : EIATTR_SW_WAR
	.align		4
.L_334:
        /*00ac*/ 	.byte	0x04, 0x36
        /*00ae*/ 	.short	(.L_336 - .L_335)
.L_335:
        /*00b0*/ 	.word	0x00000008
.L_336:


//--------------------- .nv.info._ZN3cub18CUB_300001_SM_10006detail9transform16transform_kernelINS2_10policy_hubILb1EN4cuda3std3__45tupleIJN6thrust24THRUST_300001_SM_1000_NS6detail15normal_iteratorINSA_10device_ptrIfEEEESF_EEEE10policy1000El5saxpySF_JPfSK_EEEvT0_iT1_T2_DpNS2_10kernel_argIT3_EE --------------------------
	.section	.nv.info._ZN3cub18CUB_300001_SM_10006detail9transform16transform_kernelINS2_10policy_hubILb1EN4cuda3std3__45tupleIJN6thrust24THRUST_300001_SM_1000_NS6detail15normal_iteratorINSA_10device_ptrIfEEEESF_EEEE10policy1000El5saxpySF_JPfSK_EEEvT0_iT1_T2_DpNS2_10kernel_argIT3_EE,"",@"SHT_CUDA_INFO"
	.sectionflags	@""
	.align	4


	//----- nvinfo : EIATTR_CUDA_API_VERSION
	.align		4
        /*0000*/ 	.byte	0x04, 0x37
        /*0002*/ 	.short	(.L_338 - .L_337)
.L_337:
        /*0004*/ 	.word	0x00000082


	//----- nvinfo : EIATTR_KPARAM_INFO
	.align		4
.L_338:
        /*0008*/ 	.byte	0x04, 0x17
        /*000a*/ 	.short	(.L_340 - .L_339)
.L_339:
        /*000c*/ 	.word	0x00000000
        /*0010*/ 	.short	0x0005
        /*0012*/ 	.short	0x0028
        /*0014*/ 	.byte	0x00, 0xf0, 0x41, 0x00


	//----- nvinfo : EIATTR_KPARAM_INFO
	.align		4
.L_340:
        /*0018*/ 	.byte	0x04, 0x17
        /*001a*/ 	.short	(.L_342 - .L_341)
.L_341:
        /*001c*/ 	.word	0x00000000
        /*0020*/ 	.short	0x0004
        /*0022*/ 	.short	0x0018
        /*0024*/ 	.byte	0x00, 0xf0, 0x41, 0x00


	//----- nvinfo : EIATTR_KPARAM_INFO
	.align		4
.L_342:
        /*0028*/ 	.byte	0x04, 0x17
        /*002a*/ 	.short	(.L_344 - .L_343)
.L_343:
        /*002c*/ 	.word	0x00000000
        /*0030*/ 	.short	0x0003
        /*0032*/ 	.short	0x0010
        /*0034*/ 	.byte	0x00, 0xf0, 0x21, 0x00


	//----- nvinfo : EIATTR_KPARAM_INFO
	.align		4
.L_344:
        /*0038*/ 	.byte	0x04, 0x17
        /*003a*/ 	.short	(.L_346 - .L_345)
.L_345:
        /*003c*/ 	.word	0x00000000
        /*0040*/ 	.short	0x0002
        /*0042*/ 	.short	0x000c
        /*0044*/ 	.byte	0x00, 0xf0, 0x11, 0x00


	//----- nvinfo : EIATTR_KPARAM_INFO
	.align		4
.L_346:
        /*0048*/ 	.byte	0x04, 0x17
        /*004a*/ 	.short	(.L_348 - .L_347)
.L_347:
        /*004c*/ 	.word	0x00000000
        /*0050*/ 	.short	0x0001
        /*0052*/ 	.short	0x0008
        /*0054*/ 	.byte	0x00, 0xf0, 0x11, 0x00


	//----- nvinfo : EIATTR_KPARAM_INFO
	.align		4
.L_348:
        /*0058*/ 	.byte	0x04, 0x17
        /*005a*/ 	.short	(.L_350 - .L_349)
.L_349:
        /*005c*/ 	.word	0x00000000
        /*0060*/ 	.short	0x0000
        /*0062*/ 	.short	0x0000
        /*0064*/ 	.byte	0x00, 0xf0, 0x21, 0x00


	//----- nvinfo : EIATTR_SPARSE_MMA_MASK
	.align		4
.L_350:
        /*0068*/ 	.byte	0x03, 0x50
        /*006a*/ 	.short	0x0000


	//----- nvinfo : EIATTR_MAXREG_COUNT
	.align		4
        /*006c*/ 	.byte	0x03, 0x1b
        /*006e*/ 	.short	0x00ff


	//----- nvinfo : EIATTR_MERCURY_ISA_VERSION
	.align		4
        /*0070*/ 	.byte	0x03, 0x5f
        /*0072*/ 	.short	0x0101


	//----- nvinfo : EIATTR_VRC_CTA_INIT_COUNT
	.align		4
        /*0074*/ 	.byte	0x02, 0x4a
	.zero		1
	.zero		1


	//----- nvinfo : EIATTR_EXIT_INSTR_OFFSETS
	.align		4
        /*0078*/ 	.byte	0x04, 0x1c
        /*007a*/ 	.short	(.L_352 - .L_351)


	//   ....[0]....
.L_351:
        /*007c*/ 	.word	0x000003e0


	//   ....[1]....
        /*0080*/ 	.word	0x00000c90


	//   ....[2]....
        /*0084*/ 	.word	0x00000f80


	//   ....[3]....
        /*0088*/ 	.word	0x00001120


	//   ....[4]....
        /*008c*/ 	.word	0x00001150


	//   ....[5]....
        /*0090*/ 	.word	0x000011e0


	//   ....[6]....
        /*0094*/ 	.word	0x00001200


	//   ....[7]....
        /*0098*/ 	.word	0x000016d0


	//   ....[8]....
        /*009c*/ 	.word	0x00001930


	//   ....[9]....
        /*00a0*/ 	.word	0x00001a60


	//   ....[10]....
        /*00a4*/ 	.word	0x00001b00


	//----- nvinfo : EIATTR_MAX_THREADS
	.align		4
.L_352:
        /*00a8*/ 	.byte	0x04, 0x05
        /*00aa*/ 	.short	(.L_354 - .L_353)
.L_353:
        /*00ac*/ 	.word	0x00000080
        /*00b0*/ 	.word	0x00000001
        /*00b4*/ 	.word	0x00000001


	//----- nvinfo : EIATTR_CRS_STACK_SIZE
	.align		4
.L_354:
        /*00b8*/ 	.byte	0x04, 0x1e
        /*00ba*/ 	.short	(.L_356 - .L_355)
.L_355:
        /*00bc*/ 	.word	0x00000000


	//----- nvinfo : EIATTR_CBANK_PARAM_SIZE
	.align		4
.L_356:
        /*00c0*/ 	.byte	0x03, 0x19
        /*00c2*/ 	.short	0x0038


	//----- nvinfo : EIATTR_PARAM_CBANK
	.align		4
        /*00c4*/ 	.byte	0x04, 0x0a
        /*00c6*/ 	.short	(.L_358 - .L_357)
	.align		4
.L_357:
        /*00c8*/ 	.word	index@(.nv.constant0._ZN3cub18CUB_300001_SM_10006detail9transform16transform_kernelINS2_10policy_hubILb1EN4cuda3std3__45tupleIJN6thrust24THRUST_300001_SM_1000_NS6detail15normal_iteratorINSA_10device_ptrIfEEEESF_EEEE10policy1000El5saxpySF_JPfSK_EEEvT0_iT1_T2_DpNS2_10kernel_argIT3_EE)
        /*00cc*/ 	.short	0x0380
        /*00ce*/ 	.short	0x0038


	//----- nvinfo : EIATTR_SW_WAR
	.align		4
.L_358:
        /*00d0*/ 	.byte	0x04, 0x36
        /*00d2*/ 	.short	(.L_360 - .L_359)
.L_359:
        /*00d4*/ 	.word	0x00000008
.L_360:


//--------------------- .nv.info._ZN3cub18CUB_300001_SM_10006detail9transform16transform_kernelINS2_10policy_hubILb1EN4cuda3std3__45tupleIJN6thrust24THRUST_300001_SM_1000_NS6detail15normal_iteratorINSA_10device_ptrIfEEEESF_EEEE10policy1000Ei5saxpySF_JPfSK_EEEvT0_iT1_T2_DpNS2_10kernel_argIT3_EE --------------------------
	.section	.nv.info._ZN3cub18CUB_300001_SM_10006detail9transform16transform_kernelINS2_10policy_hubILb1EN4cuda3std3__45tupleIJN6thrust24THRUST_300001_SM_1000_NS6detail15normal_iteratorINSA_10device_ptrIfEEEESF_EEEE10policy1000Ei5saxpySF_JPfSK_EEEvT0_iT1_T2_DpNS2_10kernel_argIT3_EE,"",@"SHT_CUDA_INFO"
	.sectionflags	@""
	.align	4


	//----- nvinfo : EIATTR_CUDA_API_VERSION
	.align		4
        /*0000*/ 	.byte	0x04, 0x37
        /*0002*/ 	.short	(.L_362 - .L_361)
.L_361:
        /*0004*/ 	.word	0x00000082


	//----- nvinfo : EIATTR_KPARAM_INFO
	.align		4
.L_362:
        /*0008*/ 	.byte	0x04, 0x17
        /*000a*/ 	.short	(.L_364 - .L_363)
.L_363:
        /*000c*/ 	.word	0x00000000
        /*0010*/ 	.short	0x0005
        /*0012*/ 	.short	0x0028
        /*0014*/ 	.byte	0x00, 0xf0, 0x41, 0x00


	//----- nvinfo : EIATTR_KPARAM_INFO
	.align		4
.L_364:
        /*0018*/ 	.byte	0x04, 0x17
        /*001a*/ 	.short	(.L_366 - .L_365)
.L_365:
        /*001c*/ 	.word	0x00000000
        /*0020*/ 	.short	0x0004
        /*0022*/ 	.short	0x0018
        /*0024*/ 	.byte	0x00, 0xf0, 0x41, 0x00


	//----- nvinfo : EIATTR_KPARAM_INFO
	.align		4
.L_366:
        /*0028*/ 	.byte	0x04, 0x17
        /*002a*/ 	.short	(.L_368 - .L_367)
.L_367:
        /*002c*/ 	.word	0x00000000
        /*0030*/ 	.short	0x0003
        /*0032*/ 	.short	0x0010
        /*0034*/ 	.byte	0x00, 0xf0, 0x21, 0x00


	//----- nvinfo : EIATTR_KPARAM_INFO
	.align		4
.L_368:
        /*0038*/ 	.byte	0x04, 0x17
        /*003a*/ 	.short	(.L_370 - .L_369)
.L_369:
        /*003c*/ 	.word	0x00000000
        /*0040*/ 	.short	0x0002
        /*0042*/ 	.short	0x0008
        /*0044*/ 	.byte	0x00, 0xf0, 0x11, 0x00


	//----- nvinfo : EIATTR_KPARAM_INFO
	.align		4
.L_370:
        /*0048*/ 	.byte	0x04, 0x17
        /*004a*/ 	.short	(.L_372 - .L_371)
.L_371:
        /*004c*/ 	.word	0x00000000
        /*0050*/ 	.short	0x0001
        /*0052*/ 	.short	0x0004
        /*0054*/ 	.byte	0x00, 0xf0, 0x11, 0x00


	//----- nvinfo : EIATTR_KPARAM_INFO
	.align		4
.L_372:
        /*0058*/ 	.byte	0x04, 0x17
        /*005a*/ 	.short	(.L_374 - .L_373)
.L_373:
        /*005c*/ 	.word	0x00000000
        /*0060*/ 	.short	0x0000
        /*0062*/ 	.short	0x0000
        /*0064*/ 	.byte	0x00, 0xf0, 0x11, 0x00


	//----- nvinfo : EIATTR_SPARSE_MMA_MASK
	.align		4
.L_374:
        /*0068*/ 	.byte	0x03, 0x50
        /*006a*/ 	.short	0x0000


	//----- nvinfo : EIATTR_MAXREG_COUNT
	.align		4
        /*006c*/ 	.byte	0x03, 0x1b
        /*006e*/ 	.short	0x00ff


	//----- nvinfo : EIATTR_MERCURY_ISA_VERSION
	.align		4
        /*0070*/ 	.byte	0x03, 0x5f
        /*0072*/ 	.short	0x0101


	//----- nvinfo : EIATTR_VRC_CTA_INIT_COUNT
	.align		4
        /*0074*/ 	.byte	0x02, 0x4a
	.zero		1
	.zero		1


	//----- nvinfo : EIATTR_EXIT_INSTR_OFFSETS
	.align		4
        /*0078*/ 	.byte	0x04, 0x1c
        /*007a*/ 	.short	(.L_376 - .L_375)


	//   ....[0]....
.L_375:
        /*007c*/ 	.word	0x000002f0


	//   ....[1]....
        /*0080*/ 	.word	0x00000800


	//   ....[2]....
        /*0084*/ 	.word	0x00000a60


	//   ....[3]....
        /*0088*/ 	.word	0x00000ba0


	//   ....[4]....
        /*008c*/ 	.word	0x00000c50


	//   ....[5]....
        /*0090*/ 	.word	0x00000c80


	//   ....[6]....
        /*0094*/ 	.word	0x00001200


	//   ....[7]....
        /*0098*/ 	.word	0x00001530


	//   ....[8]....
        /*009c*/ 	.word	0x000016f0


	//   ....[9]....
        /*00a0*/ 	.word	0x00001720


	//   ....[10]....
        /*00a4*/ 	.word	0x000017c0


	//----- nvinfo : EIATTR_MAX_THREADS
	.align		4
.L_376:
        /*00a8*/ 	.byte	0x04, 0x05
        /*00aa*/ 	.short	(.L_378 - .L_377)
.L_377:
        /*00ac*/ 	.word	0x00000080
        /*00b0*/ 	.word	0x00000001
        /*00b4*/ 	.word	0x00000001


	//----- nvinfo : EIATTR_CRS_STACK_SIZE
	.align		4
.L_378:
        /*00b8*/ 	.byte	0x04, 0x1e
        /*00ba*/ 	.short	(.L_380 - .L_379)
.L_379:
        /*00bc*/ 	.word	0x00000000


	//----- nvinfo : EIATTR_CBANK_PARAM_SIZE
	.align		4
.L_380:
        /*00c0*/ 	.byte	0x03, 0x19
        /*00c2*/ 	.short	0x0038


	//----- nvinfo : EIATTR_PARAM_CBANK
	.align		4
        /*00c4*/ 	.byte	0x04, 0x0a
        /*00c6*/ 	.short	(.L_382 - .L_381)
	.align		4
.L_381:
        /*00c8*/ 	.word	index@(.nv.constant0._ZN3cub18CUB_300001_SM_10006detail9transform16transform_kernelINS2_10policy_hubILb1EN4cuda3std3__45tupleIJN6thrust24THRUST_300001_SM_1000_NS6detail15normal_iteratorINSA_10device_ptrIfEEEESF_EEEE10policy1000Ei5saxpySF_JPfSK_EEEvT0_iT1_T2_DpNS2_10kernel_argIT3_EE)
        /*00cc*/ 	.short	0x0380
        /*00ce*/ 	.short	0x0038


	//----- nvinfo : EIATTR_SW_WAR
	.align		4
.L_382:
        /*00d0*/ 	.byte	0x04, 0x36
        /*00d2*/ 	.short	(.L_384 - .L_383)
.L_383:
        /*00d4*/ 	.word	0x00000008
.L_384:


//--------------------- .nv.info._ZN3cub18CUB_300001_SM_10006detail9transform16transform_kernelINS2_10policy_hubILb0EN4cuda3std3__45tupleIJN6thrust24THRUST_300001_SM_1000_NS6detail15normal_iteratorINSA_10device_ptrIfEEEESF_EEEE10policy1000ElNS7_5minusIfEESF_JPfSL_EEEvT0_iT1_T2_DpNS2_10kernel_argIT3_EE --------------------------
	.section	.nv.info._ZN3cub18CUB_300001_SM_10006detail9transform16transform_kernelINS2_10policy_hubILb0EN4cuda3std3__45tupleIJN6thrust24THRUST_300001_SM_1000_NS6detail15normal_iteratorINSA_10device_ptrIfEEEESF_EEEE10policy1000ElNS7_5minusIfEESF_JPfSL_EEEvT0_iT1_T2_DpNS2_10kernel_argIT3_EE,"",@"SHT_CUDA_INFO"
	.sectionflags	@""
	.align	4


	//----- nvinfo : EIATTR_CUDA_API_VERSION
	.align		4
        /*0000*/ 	.byte	0x04, 0x37
        /*0002*/ 	.short	(.L_386 - .L_385)
.L_385:
        /*0004*/ 	.word	0x00000082


	//----- nvinfo : EIATTR_KPARAM_INFO
	.align		4
.L_386:
        /*0008*/ 	.byte	0x04, 0x17
        /*000a*/ 	.short	(.L_388 - .L_387)
.L_387:
        /*000c*/ 	.word	0x00000000
        /*0010*/ 	.short	0x0005
        /*0012*/ 	.short	0x0028
        /*0014*/ 	.byte	0x00, 0xf0, 0x41, 0x00


	//----- nvinfo : EIATTR_KPARAM_INFO
	.align		4
.L_388:
        /*0018*/ 	.byte	0x04, 0x17
        /*001a*/ 	.short	(.L_390 - .L_389)
.L_389:
        /*001c*/ 	.word	0x00000000
        /*0020*/ 	.short	0x0004
        /*0022*/ 	.short	0x0018
        /*0024*/ 	.byte	0x00, 0xf0, 0x41, 0x00


	//----- nvinfo : EIATTR_KPARAM_INFO
	.align		4
.L_390:
        /*0028*/ 	.byte	0x04, 0x17
        /*002a*/ 	.short	(.L_392 - .L_391)
.L_391:
        /*002c*/ 	.word	0x00000000
        /*0030*/ 	.short	0x0003
        /*0032*/ 	.short	0x0010
        /*0034*/ 	.byte	0x00, 0xf0, 0x21, 0x00


	//----- nvinfo : EIATTR_KPARAM_INFO
	.align		4
.L_392:
        /*0038*/ 	.byte	0x04, 0x17
        /*003a*/ 	.short	(.L_394 - .L_393)
.L_393:
        /*003c*/ 	.word	0x00000000
        /*0040*/ 	.short	0x0002
        /*0042*/ 	.short	0x000c
        /*0044*/ 	.byte	0x00, 0xf0, 0x05, 0x00


	//----- nvinfo : EIATTR_KPARAM_INFO
	.align		4
.L_394:
        /*0048*/ 	.byte	0x04, 0x17
        /*004a*/ 	.short	(.L_396 - .L_395)
.L_395:
        /*004c*/ 	.word	0x00000000
        /*0050*/ 	.short	0x0001
        /*0052*/ 	.short	0x0008
        /*0054*/ 	.byte	0x00, 0xf0, 0x11, 0x00


	//----- nvinfo : EIATTR_KPARAM_INFO
	.align		4
.L_396:
        /*0058*/ 	.byte	0x04, 0x17
        /*005a*/ 	.short	(.L_398 - .L_397)
.L_397:
        /*005c*/ 	.word	0x00000000
        /*0060*/ 	.short	0x0000
        /*0062*/ 	.short	0x0000
        /*0064*/ 	.byte	0x00, 0xf0, 0x21, 0x00


	//----- nvinfo : EIATTR_SPARSE_MMA_MASK
	.align		4
.L_398:
        /*0068*/ 	.byte	0x03, 0x50
        /*006a*/ 	.short	0x0000


	//----- nvinfo : EIATTR_MAXREG_COUNT
	.align		4
        /*006c*/ 	.byte	0x03, 0x1b
        /*006e*/ 	.short	0x00ff


	//----- nvinfo : EIATTR_NUM_BARRIERS
	.align		4
        /*0070*/ 	.byte	0x02, 0x4c
        /*0072*/ 	.byte	0x01
	.zero		1


	//----- nvinfo : EIATTR_MERCURY_ISA_VERSION
	.align		4
        /*0074*/ 	.byte	0x03, 0x5f
        /*0076*/ 	.short	0x0101


	//----- nvinfo : EIATTR_COOP_GROUP_MASK_REGIDS
	.align		4
        /*0078*/ 	.byte	0x04, 0x29
        /*007a*/ 	.short	(.L_400 - .L_399)


	//   ....[0]....
.L_399:
        /*007c*/ 	.word	0xffffffff


	//----- nvinfo : EIATTR_COOP_GROUP_INSTR_OFFSETS
	.align		4
.L_400:
        /*0080*/ 	.byte	0x04, 0x28
        /*0082*/ 	.short	(.L_402 - .L_401)


	//   ....[0]....
.L_401:
        /*0084*/ 	.word	0x000019c0


	//----- nvinfo : EIATTR_VRC_CTA_INIT_COUNT
	.align		4
.L_402:
        /*0088*/ 	.byte	0x02, 0x4a
	.zero		1
	.zero		1


	//----- nvinfo : EIATTR_MBARRIER_INSTR_OFFSETS
	.align		4
        /*008c*/ 	.byte	0x04, 0x39
        /*008e*/ 	.short	(.L_404 - .L_403)


	//   ....[0]....
.L_403:
        /*0090*/ 	.word	0x000002d0
        /*0094*/ 	.word	0x000000ff
        /*0098*/ 	.word	0x00000000
        /*009c*/ 	.short	0x0100
        /*009e*/ 	.byte	0x11
	.zero		1


	//   ....[1]....
        /*00a0*/ 	.word	0x000004a0
        /*00a4*/ 	.word	0x000000ff
        /*00a8*/ 	.word	0x00000000
        /*00ac*/ 	.short	0x010a
        /*00ae*/ 	.byte	0x04
	.zero		1


	//----- nvinfo : EIATTR_NUM_MBARRIERS
	.align		4
.L_404:
        /*00b0*/ 	.byte	0x03, 0x38
        /*00b2*/ 	.short	0x0001


	//----- nvinfo : EIATTR_EXIT_INSTR_OFFSETS
	.align		4
        /*00b4*/ 	.byte	0x04, 0x1c
        /*00b6*/ 	.short	(.L_406 - .L_405)


	//   ....[0]....
.L_405:
        /*00b8*/ 	.word	0x00001a10


	//   ....[1]....
        /*00bc*/ 	.word	0x00001c00


	//   ....[2]....
        /*00c0*/ 	.word	0x00001c30


	//   ....[3]....
        /*00c4*/ 	.word	0x00001dd0


	//----- nvinfo : EIATTR_MAX_THREADS
	.align		4
.L_406:
        /*00c8*/ 	.byte	0x04, 0x05
        /*00ca*/ 	.short	(.L_408 - .L_407)
.L_407:
        /*00cc*/ 	.word	0x00000080
        /*00d0*/ 	.word	0x00000001
        /*00d4*/ 	.word	0x00000001


	//----- nvinfo : EIATTR_CRS_STACK_SIZE
	.align		4
.L_408:
        /*00d8*/ 	.byte	0x04, 0x1e
        /*00da*/ 	.short	(.L_410 - .L_409)
.L_409:
        /*00dc*/ 	.word	0x00000000


	//----- nvinfo : EIATTR_CBANK_PARAM_SIZE
	.align		4
.L_410:
        /*00e0*/ 	.byte	0x03, 0x19
        /*00e2*/ 	.short	0x0038


	//----- nvinfo : EIATTR_PARAM_CBANK
	.align		4
        /*00e4*/ 	.byte	0x04, 0x0a
        /*00e6*/ 	.short	(.L_412 - .L_411)
	.align		4
.L_411:
        /*00e8*/ 	.word	index@(.nv.constant0._ZN3cub18CUB_300001_SM_10006detail9transform16transform_kernelINS2_10policy_hubILb0EN4cuda3std3__45tupleIJN6thrust24THRUST_300001_SM_1000_NS6detail15normal_iteratorINSA_10device_ptrIfEEEESF_EEEE10policy1000ElNS7_5minusIfEESF_JPfSL_EEEvT0_iT1_T2_DpNS2_10kernel_argIT3_EE)
        /*00ec*/ 	.short	0x0380
        /*00ee*/ 	.short	0x0038


	//----- nvinfo : EIATTR_SW_WAR
	.align		4
.L_412:
        /*00f0*/ 	.byte	0x04, 0x36
        /*00f2*/ 	.short	(.L_414 - .L_413)
.L_413:
        /*00f4*/ 	.word	0x00000008
.L_414:


//--------------------- .nv.info._ZN3cub18CUB_300001_SM_10006detail9transform16transform_kernelINS2_10policy_hubILb0EN4cuda3std3__45tupleIJN6thrust24THRUST_300001_SM_1000_NS6detail15normal_iteratorINSA_10device_ptrIfEEEESF_EEEE10policy1000EiNS7_5minusIfEESF_JPfSL_EEEvT0_iT1_T2_DpNS2_10kernel_argIT3_EE --------------------------
	.section	.nv.info._ZN3cub18CUB_300001_SM_10006detail9transform16transform_kernelINS2_10policy_hubILb0EN4cuda3std3__45tupleIJN6thrust24THRUST_300001_SM_1000_NS6detail15normal_iteratorINSA_10device_ptrIfEEEESF_EEEE10policy1000EiNS7_5minusIfEESF_JPfSL_EEEvT0_iT1_T2_DpNS2_10kernel_argIT3_EE,"",@"SHT_CUDA_INFO"
	.sectionflags	@""
	.align	4


	//----- nvinfo : EIATTR_CUDA_API_VERSION
	.align		4
        /*0000*/ 	.byte	0x04, 0x37
        /*0002*/ 	.short	(.L_416 - .L_415)
.L_415:
        /*0004*/ 	.word	0x00000082


	//----- nvinfo : EIATTR_KPARAM_INFO
	.align		4
.L_416:
        /*0008*/ 	.byte	0x04, 0x17
        /*000a*/ 	.short	(.L_418 - .L_417)
.L_417:
        /*000c*/ 	.word	0x00000000
        /*0010*/ 	.short	0x0005
        /*0012*/ 	.short	0x0028
        /*0014*/ 	.byte	0x00, 0xf0, 0x41, 0x00


	//----- nvinfo : EIATTR_KPARAM_INFO
	.align		4
.L_418:
        /*0018*/ 	.byte	0x04, 0x17
        /*001a*/ 	.short	(.L_420 - .L_419)
.L_419:
        /*001c*/ 	.word	0x00000000
        /*0020*/ 	.short	0x0004
        /*0022*/ 	.short	0x0018
        /*0024*/ 	.byte	0x00, 0xf0, 0x41, 0x00


	//----- nvinfo : EIATTR_KPARAM_INFO
	.align		4
.L_420:
        /*0028*/ 	.byte	0x04, 0x17
        /*002a*/ 	.short	(.L_422 - .L_421)
.L_421:
        /*002c*/ 	.word	0x00000000
        /*0030*/ 	.short	0x0003
        /*0032*/ 	.short	0x0010
        /*0034*/ 	.byte	0x00, 0xf0, 0x21, 0x00


	//----- nvinfo : EIATTR_KPARAM_INFO
	.align		4
.L_422:
        /*0038*/ 	.byte	0x04, 0x17
        /*003a*/ 	.short	(.L_424 - .L_423)
.L_423:
        /*003c*/ 	.word	0x00000000
        /*0040*/ 	.short	0x0002
        /*0042*/ 	.short	0x0008
        /*0044*/ 	.byte	0x00, 0xf0, 0x05, 0x00


	//----- nvinfo : EIATTR_KPARAM_INFO
	.align		4
.L_424:
        /*0048*/ 	.byte	0x04, 0x17
        /*004a*/ 	.short	(.L_426 - .L_425)
.L_425:
        /*004c*/ 	.word	0x00000000
        /*0050*/ 	.short	0x0001
        /*0052*/ 	.short	0x0004
        /*0054*/ 	.byte	0x00, 0xf0, 0x11, 0x00


	//----- nvinfo : EIATTR_KPARAM_INFO
	.align		4
.L_426:
        /*0058*/ 	.byte	0x04, 0x17
        /*005a*/ 	.short	(.L_428 - .L_427)
.L_427:
        /*005c*/ 	.word	0x00000000
        /*0060*/ 	.short	0x0000
        /*0062*/ 	.short	0x0000
        /*0064*/ 	.byte	0x00, 0xf0, 0x11, 0x00


	//----- nvinfo : EIATTR_SPARSE_MMA_MASK
	.align		4
.L_428:
        /*0068*/ 	.byte	0x03, 0x50
        /*006a*/ 	.short	0x0000


	//----- nvinfo : EIATTR_MAXREG_COUNT
	.align		4
        /*006c*/ 	.byte	0x03, 0x1b
        /*006e*/ 	.short	0x00ff


	//----- nvinfo : EIATTR_NUM_BARRIERS
	.align		4
        /*0070*/ 	.byte	0x02, 0x4c
        /*0072*/ 	.byte	0x01
	.zero		1


	//----- nvinfo : EIATTR_MERCURY_ISA_VERSION
	.align		4
        /*0074*/ 	.byte	0x03, 0x5f
        /*0076*/ 	.short	0x0101


	//----- nvinfo : EIATTR_COOP_GROUP_MASK_REGIDS
	.align		4
        /*0078*/ 	.byte	0x04, 0x29
        /*007a*/ 	.short	(.L_430 - .L_429)


	//   ....[0]....
.L_429:
        /*007c*/ 	.word	0xffffffff


	//----- nvinfo : EIATTR_COOP_GROUP_INSTR_OFFSETS
	.align		4
.L_430:
        /*0080*/ 	.byte	0x04, 0x28
        /*0082*/ 	.short	(.L_432 - .L_431)


	//   ....[0]....
.L_431:
        /*0084*/ 	.word	0x000019e0


	//----- nvinfo : EIATTR_VRC_CTA_INIT_COUNT
	.align		4
.L_432:
        /*0088*/ 	.byte	0x02, 0x4a
	.zero		1
	.zero		1


	//----- nvinfo : EIATTR_MBARRIER_INSTR_OFFSETS
	.align		4
        /*008c*/ 	.byte	0x04, 0x39
        /*008e*/ 	.short	(.L_434 - .L_433)


	//   ....[0]....
.L_433:
        /*0090*/ 	.word	0x00000270
        /*0094*/ 	.word	0x000000ff
        /*0098*/ 	.word	0x00000000
        /*009c*/ 	.short	0x0100
        /*009e*/ 	.byte	0x0f
	.zero		1


	//   ....[1]....
        /*00a0*/ 	.word	0x00000420
        /*00a4*/ 	.word	0x000000ff
        /*00a8*/ 	.word	0x00000000
        /*00ac*/ 	.short	0x010a
        /*00ae*/ 	.byte	0x04
	.zero		1


	//----- nvinfo : EIATTR_NUM_MBARRIERS
	.align		4
.L_434:
        /*00b0*/ 	.byte	0x03, 0x38
        /*00b2*/ 	.short	0x0001


	//----- nvinfo : EIATTR_EXIT_INSTR_OFFSETS
	.align		4
        /*00b4*/ 	.byte	0x04, 0x1c
        /*00b6*/ 	.short	(.L_436 - .L_435)


	//   ....[0]....
.L_435:
        /*00b8*/ 	.word	0x00001a30


	//   ....[1]....
        /*00bc*/ 	.word	0x00001bc0


	//   ....[2]....
        /*00c0*/ 	.word	0x00001c30


	//   ....[3]....
        /*00c4*/ 	.word	0x00001e10


	//----- nvinfo : EIATTR_MAX_THREADS
	.align		4
.L_436:
        /*00c8*/ 	.byte	0x04, 0x05
        /*00ca*/ 	.short	(.L_438 - .L_437)
.L_437:
        /*00cc*/ 	.word	0x00000080
        /*00d0*/ 	.word	0x00000001
        /*00d4*/ 	.word	0x00000001


	//----- nvinfo : EIATTR_CRS_STACK_SIZE
	.align		4
.L_438:
        /*00d8*/ 	.byte	0x04, 0x1e
        /*00da*/ 	.short	(.L_440 - .L_439)
.L_439:
        /*00dc*/ 	.word	0x00000000


	//----- nvinfo : EIATTR_CBANK_PARAM_SIZE
	.align		4
.L_440:
        /*00e0*/ 	.byte	0x03, 0x19
        /*00e2*/ 	.short	0x0038


	//----- nvinfo : EIATTR_PARAM_CBANK
	.align		4
        /*00e4*/ 	.byte	0x04, 0x0a
        /*00e6*/ 	.short	(.L_442 - .L_441)
	.align		4
.L_441:
        /*00e8*/ 	.word	index@(.nv.constant0._ZN3cub18CUB_300001_SM_10006detail9transform16transform_kernelINS2_10policy_hubILb0EN4cuda3std3__45tupleIJN6thrust24THRUST_300001_SM_1000_NS6detail15normal_iteratorINSA_10device_ptrIfEEEESF_EEEE10policy1000EiNS7_5minusIfEESF_JPfSL_EEEvT0_iT1_T2_DpNS2_10kernel_argIT3_EE)
        /*00ec*/ 	.short	0x0380
        /*00ee*/ 	.short	0x0038


	//----- nvinfo : EIATTR_SW_WAR
	.align		4
.L_442:
        /*00f0*/ 	.byte	0x04, 0x36
        /*00f2*/ 	.short	(.L_444 - .L_443)
.L_443:
        /*00f4*/ 	.word	0x00000008
.L_444:


//--------------------- .nv.info._ZN3cub18CUB_300001_SM_10006detail11EmptyKernelIvEEvv --------------------------
	.section	.nv.info._ZN3cub18CUB_300001_SM_10006detail11EmptyKernelIvEEvv,"",@"SHT_CUDA_INFO"
	.sectionflags	@""
	.align	4


	//----- nvinfo : EIATTR_CUDA_API_VERSION
	.align		4
        /*0000*/ 	.byte	0x04, 0x37
        /*0002*/ 	.short	(.L_446 - .L_445)
.L_445:
        /*0004*/ 	.word	0x00000082


	//----- nvinfo : EIATTR_SPARSE_MMA_MASK
	.align		4
.L_446:
        /*0008*/ 	.byte	0x03, 0x50
        /*000a*/ 	.short	0x0000


	//----- nvinfo : EIATTR_MAXREG_COUNT
	.align		4
        /*000c*/ 	.byte	0x03, 0x1b
        /*000e*/ 	.short	0x00ff


	//----- nvinfo : EIATTR_MERCURY_ISA_VERSION
	.align		4
        /*0010*/ 	.byte	0x03, 0x5f
        /*0012*/ 	.short	0x0101


	//----- nvinfo : EIATTR_VRC_CTA_INIT_COUNT
	.align		4
        /*0014*/ 	.byte	0x02, 0x4a
	.zero		1
	.zero		1


	//----- nvinfo : EIATTR_EXIT_INSTR_OFFSETS
	.align		4
        /*0018*/ 	.byte	0x04, 0x1c
        /*001a*/ 	.short	(.L_448 - .L_447)


	//   ....[0]....
.L_447:
        /*001c*/ 	.word	0x00000010


	//----- nvinfo : EIATTR_SW_WAR
	.align		4
.L_448:
        /*0020*/ 	.byte	0x04, 0x36
        /*0022*/ 	.short	(.L_450 - .L_449)
.L_449:
        /*0024*/ 	.word	0x00000008
.L_450:


//--------------------- .nv.callgraph             --------------------------
	.section	.nv.callgraph,"",@"SHT_CUDA_CALLGRAPH"
	.align	4
	.sectionentsize	8
	.align		4
        /*0000*/ 	.word	0x00000000
	.align		4
        /*0004*/ 	.word	0xffffffff
	.align		4
        /*0008*/ 	.word	0x00000000
	.align		4
        /*000c*/ 	.word	0xfffffffe
	.align		4
        /*0010*/ 	.word	0x00000000
	.align		4
        /*0014*/ 	.word	0xfffffffd
	.align		4
        /*0018*/ 	.word	0x00000000
	.align		4
        /*001c*/ 	.word	0xfffffffc


//--------------------- .nv.constant4             --------------------------
	.section	.nv.constant4,"a",@progbits
	.align	8
	.align		8
.nv.constant4:
        /*0000*/ 	.dword	_ZN34_INTERNAL_acfa4f7b_4_k_cu_214087b34cuda3std3__45__cpo5beginE
	.align		8
        /*0008*/ 	.dword	_ZN34_INTERNAL_acfa4f7b_4_k_cu_214087b34cuda3std3__45__cpo3endE
	.align		8
        /*0010*/ 	.dword	_ZN34_INTERNAL_acfa4f7b_4_k_cu_214087b34cuda3std3__45__cpo6cbeginE
	.align		8
        /*0018*/ 	.dword	_ZN34_INTERNAL_acfa4f7b_4_k_cu_214087b34cuda3std3__45__cpo4cendE
	.align		8
        /*0020*/ 	.dword	_ZN34_INTERNAL_acfa4f7b_4_k_cu_214087b34cuda3std3__45__cpo6rbeginE
	.align		8
        /*0028*/ 	.dword	_ZN34_INTERNAL_acfa4f7b_4_k_cu_214087b34cuda3std3__45__cpo4rendE
	.align		8
        /*0030*/ 	.dword	_ZN34_INTERNAL_acfa4f7b_4_k_cu_214087b34cuda3std3__45__cpo7crbeginE
	.align		8
        /*0038*/ 	.dword	_ZN34_INTERNAL_acfa4f7b_4_k_cu_214087b34cuda3std3__45__cpo5crendE
	.align		8
        /*0040*/ 	.dword	_ZN34_INTERNAL_acfa4f7b_4_k_cu_214087b34cuda3std3__436_GLOBAL__N__acfa4f7b_4_k_cu_214087b36ignoreE
	.align		8
        /*0048*/ 	.dword	_ZN34_INTERNAL_acfa4f7b_4_k_cu_214087b34cuda3std3__419piecewise_constructE
	.align		8
        /*0050*/ 	.dword	_ZN34_INTERNAL_acfa4f7b_4_k_cu_214087b34cuda3std3__48in_placeE
	.align		8
        /*0058*/ 	.dword	_ZN34_INTERNAL_acfa4f7b_4_k_cu_214087b34cuda3std3__420unreachable_sentinelE
	.align		8
        /*0060*/ 	.dword	_ZN34_INTERNAL_acfa4f7b_4_k_cu_214087b34cuda3std3__47nulloptE
	.align		8
        /*0068*/ 	.dword	_ZN34_INTERNAL_acfa4f7b_4_k_cu_214087b34cuda3std3__48unexpectE
	.align		8
        /*0070*/ 	.dword	_ZN34_INTERNAL_acfa4f7b_4_k_cu_214087b34cuda3std6ranges3__45__cpo4swapE
	.align		8
        /*0078*/ 	.dword	_ZN34_INTERNAL_acfa4f7b_4_k_cu_214087b34cuda3std6ranges3__45__cpo9iter_moveE
	.align		8
        /*0080*/ 	.dword	_ZN34_INTERNAL_acfa4f7b_4_k_cu_214087b34cuda3std6ranges3__45__cpo5beginE
	.align		8
        /*0088*/ 	.dword	_ZN34_INTERNAL_acfa4f7b_4_k_cu_214087b34cuda3std6ranges3__45__cpo3endE
	.align		8
        /*0090*/ 	.dword	_ZN34_INTERNAL_acfa4f7b_4_k_cu_214087b34cuda3std6ranges3__45__cpo6cbeginE
	.align		8
        /*0098*/ 	.dword	_ZN34_INTERNAL_acfa4f7b_4_k_cu_214087b34cuda3std6ranges3__45__cpo4cendE
	.align		8
        /*00a0*/ 	.dword	_ZN34_INTERNAL_acfa4f7b_4_k_cu_214087b34cuda3std6ranges3__45__cpo7advanceE
	.align		8
        /*00a8*/ 	.dword	_ZN34_INTERNAL_acfa4f7b_4_k_cu_214087b34cuda3std6ranges3__45__cpo9iter_swapE
	.align		8
        /*00b0*/ 	.dword	_ZN34_INTERNAL_acfa4f7b_4_k_cu_214087b34cuda3std6ranges3__45__cpo4nextE
	.align		8
        /*00b8*/ 	.dword	_ZN34_INTERNAL_acfa4f7b_4_k_cu_214087b34cuda3std6ranges3__45__cpo4prevE
	.align		8
        /*00c0*/ 	.dword	_ZN34_INTERNAL_acfa4f7b_4_k_cu_214087b34cuda3std6ranges3__45__cpo4dataE
	.align		8
        /*00c8*/ 	.dword	_ZN34_INTERNAL_acfa4f7b_4_k_cu_214087b34cuda3std6ranges3__45__cpo5cdataE
	.align		8
        /*00d0*/ 	.dword	_ZN34_INTERNAL_acfa4f7b_4_k_cu_214087b34cuda3std6ranges3__45__cpo4sizeE
	.align		8
        /*00d8*/ 	.dword	_ZN34_INTERNAL_acfa4f7b_4_k_cu_214087b34cuda3std6ranges3__45__cpo5ssizeE
	.align		8
        /*00e0*/ 	.dword	_ZN34_INTERNAL_acfa4f7b_4_k_cu_214087b34cuda3std6ranges3__45__cpo8distanceE
	.align		8
        /*00e8*/ 	.dword	_ZN34_INTERNAL_acfa4f7b_4_k_cu_214087b36thrust24THRUST_300001_SM_1000_NS8cuda_cub3parE
	.align		8
        /*00f0*/ 	.dword	_ZN34_INTERNAL_acfa4f7b_4_k_cu_214087b36thrust24THRUST_300001_SM_1000_NS8cuda_cub10par_nosyncE
	.align		8
        /*00f8*/ 	.dword	_ZN34_INTERNAL_acfa4f7b_4_k_cu_214087b36thrust24THRUST_300001_SM_1000_NS6system6detail10sequential3seqE
	.align		8
        /*0100*/ 	.dword	_ZN34_INTERNAL_acfa4f7b_4_k_cu_214087b36thrust24THRUST_300001_SM_1000_NS12placeholders2_1E
	.align		8
        /*0108*/ 	.dword	_ZN34_INTERNAL_acfa4f7b_4_k_cu_214087b36thrust24THRUST_300001_SM_1000_NS12placeholders2_2E
	.align		8
        /*0110*/ 	.dword	_ZN34_INTERNAL_acfa4f7b_4_k_cu_214087b36thrust24THRUST_300001_SM_1000_NS12placeholders2_3E
	.align		8
        /*0118*/ 	.dword	_ZN34_INTERNAL_acfa4f7b_4_k_cu_214087b36thrust24THRUST_300001_SM_1000_NS12placeholders2_4E
	.align		8
        /*0120*/ 	.dword	_ZN34_INTERNAL_acfa4f7b_4_k_cu_214087b36thrust24THRUST_300001_SM_1000_NS12placeholders2_5E
	.align		8
        /*0128*/ 	.dword	_ZN34_INTERNAL_acfa4f7b_4_k_cu_214087b36thrust24THRUST_300001_SM_1000_NS12placeholders2_6E
	.align		8
        /*0130*/ 	.dword	_ZN34_INTERNAL_acfa4f7b_4_k_cu_214087b36thrust24THRUST_300001_SM_1000_NS12placeholders2_7E
	.align		8
        /*0138*/ 	.dword	_ZN34_INTERNAL_acfa4f7b_4_k_cu_214087b36thrust24THRUST_300001_SM_1000_NS12placeholders2_8E
	.align		8
        /*0140*/ 	.dword	_ZN34_INTERNAL_acfa4f7b_4_k_cu_214087b36thrust24THRUST_300001_SM_1000_NS12placeholders2_9E
	.align		8
        /*0148*/ 	.dword	_ZN34_INTERNAL_acfa4f7b_4_k_cu_214087b36thrust24THRUST_300001_SM_1000_NS12placeholders3_10E
	.align		8
        /*0150*/ 	.dword	_ZN34_INTERNAL_acfa4f7b_4_k_cu_214087b36thrust24THRUST_300001_SM_1000_NS3seqE


//--------------------- .text._ZN3cub18CUB_300001_SM_10006detail6reduce28DeviceReduceSingleTileKernelINS2_10policy_hubIfyN4cuda3__47maximumIfEEE10Policy1000EPfPdiS8_dfNS5_3std3__410__identityEEEvT0_T1_T2_T3_T4_T6_ --------------------------
	.section	.text._ZN3cub18CUB_300001_SM_10006detail6reduce28DeviceReduceSingleTileKernelINS2_10policy_hubIfyN4cuda3__47maximumIfEEE10Policy1000EPfPdiS8_dfNS5_3std3__410__identityEEEvT0_T1_T2_T3_T4_T6_,"ax",@progbits
	.align	128
        .global         _ZN3cub18CUB_300001_SM_10006detail6reduce28DeviceReduceSingleTileKernelINS2_10policy_hubIfyN4cuda3__47maximumIfEEE10Policy1000EPfPdiS8_dfNS5_3std3__410__identityEEEvT0_T1_T2_T3_T4_T6_
        .type           _ZN3cub18CUB_300001_SM_10006detail6reduce28DeviceReduceSingleTileKernelINS2_10policy_hubIfyN4cuda3__47maximumIfEEE10Policy1000EPfPdiS8_dfNS5_3std3__410__identityEEEvT0_T1_T2_T3_T4_T6_,@function
        .size           _ZN3cub18CUB_300001_SM_10006detail6reduce28DeviceReduceSingleTileKernelINS2_10policy_hubIfyN4cuda3__47maximumIfEEE10Policy1000EPfPdiS8_dfNS5_3std3__410__identityEEEvT0_T1_T2_T3_T4_T6_,(.L_x_408 - _ZN3cub18CUB_300001_SM_10006detail6reduce28DeviceReduceSingleTileKernelINS2_10policy_hubIfyN4cuda3__47maximumIfEEE10Policy1000EPfPdiS8_dfNS5_3std3__410__identityEEEvT0_T1_T2_T3_T4_T6_)
        .other          _ZN3cub18CUB_300001_SM_10006detail6reduce28DeviceReduceSingleTileKernelINS2_10policy_hubIfyN4cuda3__47maximumIfEEE10Policy1000EPfPdiS8_dfNS5_3std3__410__identityEEEvT0_T1_T2_T3_T4_T6_,@"STO_CUDA_ENTRY STV_DEFAULT"
_ZN3cub18CUB_300001_SM_10006detail6reduce28DeviceReduceSingleTileKernelINS2_10policy_hubIfyN4cuda3__47maximumIfEEE10Policy1000EPfPdiS8_dfNS5_3std3__410__identityEEEvT0_T1_T2_T3_T4_T6_:
.text._ZN3cub18CUB_300001_SM_10006detail6reduce28DeviceReduceSingleTileKernelINS2_10policy_hubIfyN4cuda3__47maximumIfEEE10Policy1000EPfPdiS8_dfNS5_3std3__410__identityEEEvT0_T1_T2_T3_T4_T6_:
[----:B------:R-:W-:Y:S01]  /*0000*/  LDC R1, c[0x0][0x37c] ;  /* 0x0000df00ff017b82 */ /* 0x000fe20000000800 */
[----:B------:R-:W0:Y:S01]  /*0010*/  LDCU UR4, c[0x0][0x390] ;  /* 0x00007200ff0477ac */ /* 0x000e220008000800 */
[----:B------:R-:W1:Y:S01]  /*0020*/  LDCU.64 UR6, c[0x0][0x358] ;  /* 0x00006b00ff0677ac */ /* 0x000e620008000a00 */
[----:B0-----:R-:W-:-:S05]  /*0030*/  IMAD.U32 R20, RZ, RZ, UR4 ;  /* 0x00000004ff147e24 */ /* 0x001fca000f8e00ff */
[----:B------:R-:W-:-:S13]  /*0040*/  ISETP.NE.AND P0, PT, R20, RZ, PT ;  /* 0x000000ff1400720c */ /* 0x000fda0003f05270 */
[----:B-1----:R-:W-:Y:S05]  /*0050*/  @P0 BRA `(.L_x_0) ;  /* 0x00000000001c0947 */ /* 0x002fea0003800000 */
[----:B------:R-:W0:Y:S02]  /*0060*/  S2R R0, SR_TID.X ;  /* 0x0000000000007919 */ /* 0x000e240000002100 */
[----:B0-----:R-:W-:-:S13]  /*0070*/  ISETP.NE.AND P0, PT, R0, RZ, PT ;  /* 0x000000ff0000720c */ /* 0x001fda0003f05270 */
[----:B------:R-:W-:Y:S05]  /*0080*/  @P0 EXIT ;  /* 0x000000000000094d */ /* 0x000fea0003800000 */
[----:B------:R-:W0:Y:S08]  /*0090*/  LDC.64 R2, c[0x0][0x388] ;  /* 0x0000e200ff027b82 */ /* 0x000e300000000a00 */
[----:B------:R-:W0:Y:S02]  /*00a0*/  LDC.64 R4, c[0x0][0x398] ;  /* 0x0000e600ff047b82 */ /* 0x000e240000000a00 */
[----:B0-----:R-:W-:Y:S01]  /*00b0*/  STG.E.64 desc[UR6][R2.64], R4 ;  /* 0x0000000402007986 */ /* 0x001fe2000c101b06 */
[----:B------:R-:W-:Y:S05]  /*00c0*/  EXIT ;  /* 0x000000000000794d */ /* 0x000fea0003800000 */
.L_x_0:
[----:B------:R-:W0:Y:S01]  /*00d0*/  LDCU UR4, c[0x0][0x380] ;  /* 0x00007000ff0477ac */ /* 0x000e220008000800 */
[----:B------:R-:W-:Y:S01]  /*00e0*/  BSSY.RECONVERGENT B0, `(.L_x_1) ;  /* 0x00004c0000007945 */ /* 0x000fe20003800200 */
[----:B0-----:R-:W-:-:S09]  /*00f0*/  ULOP3.LUT UP0, URZ, UR4, 0xf, URZ, 0xc0, !UPT ;  /* 0x0000000f04ff7892 */ /* 0x001fd2000f80c0ff */
[----:B------:R-:W-:Y:S05]  /*0100*/  BRA.U UP0, `(.L_x_2) ;  /* 0x00000025004c7547 */ /* 0x000fea000b800000 */
[----:B------:R-:W-:-:S13]  /*0110*/  ISETP.GT.AND P0, PT, R20, 0xfff, PT ;  /* 0x00000fff1400780c */ /* 0x000fda0003f04270 */
[----:B------:R-:W-:Y:S05]  /*0120*/  @P0 BRA `(.L_x_3) ;  /* 0x00000010007c0947 */ /* 0x000fea0003800000 */
[----:B------:R-:W0:Y:S01]  /*0130*/  S2R R7, SR_TID.X ;  /* 0x0000000000077919 */ /* 0x000e220000002100 */
[----:B------:R-:W-:Y:S01]  /*0140*/  BSSY.RECONVERGENT B1, `(.L_x_4) ;  /* 0x0000009000017945 */ /* 0x000fe20003800200 */
[----:B------:R-:W-:Y:S01]  /*0150*/  IMAD.MOV.U32 R0, RZ, RZ, RZ ;  /* 0x000000ffff007224 */ /* 0x000fe200078e00ff */
[----:B0-----:R-:W-:Y:S01]  /*0160*/  ISETP.GE.AND P0, PT, R7, R20, PT ;  /* 0x000000140700720c */ /* 0x001fe20003f06270 */
[----:B------:R-:W-:-:S12]  /*0170*/  IMAD.MOV.U32 R9, RZ, RZ, R7 ;  /* 0x000000ffff097224 */ /* 0x000fd800078e0007 */
[----:B------:R-:W-:Y:S05]  /*0180*/  @P0 BRA `(.L_x_5) ;  /* 0x0000000000100947 */ /* 0x000fea0003800000 */
[----:B------:R-:W0:Y:S02]  /*0190*/  LDC.64 R2, c[0x0][0x380] ;  /* 0x0000e000ff027b82 */ /* 0x000e240000000a00 */
[----:B0-----:R-:W-:-:S05]  /*01a0*/  IMAD.WIDE.U32 R2, R7, 0x4, R2 ;  /* 0x0000000407027825 */ /* 0x001fca00078e0002 */
[----:B------:R0:W5:Y:S01]  /*01b0*/  LDG.E.CONSTANT R0, desc[UR6][R2.64] ;  /* 0x0000000602007981 */ /* 0x000162000c1e9900 */
[----:B------:R-:W-:-:S07]  /*01c0*/  VIADD R9, R7, 0x100 ;  /* 0x0000010007097836 */ /* 0x000fce0000000000 */
.L_x_5:
[----:B------:R-:W-:Y:S05]  /*01d0*/  BSYNC.RECONVERGENT B1 ;  /* 0x0000000000017941 */ /* 0x000fea0003800200 */
.L_x_4:
[----:B------:R-:W-:Y:S01]  /*01e0*/  ISETP.GE.AND P0, PT, R9, R20, PT ;  /* 0x000000140900720c */ /* 0x000fe20003f06270 */
[----:B------:R-:W-:-:S12]  /*01f0*/  BSSY.RECONVERGENT B1, `(.L_x_6) ;  /* 0x0000091000017945 */ /* 0x000fd80003800200 */
[----:B------:R-:W-:Y:S05]  /*0200*/  @P0 BRA `(.L_x_7) ;  /* 0x00000008003c0947 */ /* 0x000fea0003800000 */
[----:B0-----:R-:W-:Y:S01]  /*0210*/  LOP3.LUT R3, RZ, R9, RZ, 0x33, !PT ;  /* 0x00000009ff037212 */ /* 0x001fe200078e33ff */
[----:B------:R-:W-:Y:S04]  /*0220*/  BSSY.RECONVERGENT B2, `(.L_x_8) ;  /* 0x0000016000027945 */ /* 0x000fe80003800200 */
[----:B------:R-:W-:-:S05]  /*0230*/  IMAD.IADD R4, R3, 0x1, R20 ;  /* 0x0000000103047824 */ /* 0x000fca00078e0214 */
[C---:B------:R-:W-:Y:S02]  /*0240*/  LOP3.LUT R2, R4.reuse, 0x300, RZ, 0xc0, !PT ;  /* 0x0000030004027812 */ /* 0x040fe400078ec0ff */
[----:B------:R-:W-:Y:S02]  /*0250*/  ISETP.GE.U32.AND P0, PT, R4, 0x300, PT ;  /* 0x000003000400780c */ /* 0x000fe40003f06070 */
[----:B------:R-:W-:-:S13]  /*0260*/  ISETP.NE.AND P1, PT, R2, 0x300, PT ;  /* 0x000003000200780c */ /* 0x000fda0003f25270 */
[----:B------:R-:W-:Y:S05]  /*0270*/  @!P1 BRA `(.L_x_9) ;  /* 0x0000000000409947 */ /* 0x000fea0003800000 */
[----:B------:R-:W0:Y:S01]  /*0280*/  LDC.64 R2, c[0x0][0x380] ;  /* 0x0000e000ff027b82 */ /* 0x000e220000000a00 */
[----:B------:R-:W-:-:S04]  /*0290*/  LEA.HI R4, R4, 0x1, RZ, 0x18 ;  /* 0x0000000104047811 */ /* 0x000fc800078fc0ff */
[----:B------:R-:W-:-:S05]  /*02a0*/  LOP3.LUT R4, R4, 0x3, RZ, 0xc0, !PT ;  /* 0x0000000304047812 */ /* 0x000fca00078ec0ff */
[----:B------:R-:W-:Y:S02]  /*02b0*/  IMAD.MOV R4, RZ, RZ, -R4 ;  /* 0x000000ffff047224 */ /* 0x000fe400078e0a04 */
[----:B0-----:R-:W-:-:S04]  /*02c0*/  IMAD.WIDE.U32 R2, R9, 0x4, R2 ;  /* 0x0000000409027825 */ /* 0x001fc800078e0002 */
[----:B------:R-:W-:-:S07]  /*02d0*/  IMAD.MOV.U32 R5, RZ, RZ, R3 ;  /* 0x000000ffff057224 */ /* 0x000fce00078e0003 */
.L_x_10:
[----:B------:R-:W-:-:S06]  /*02e0*/  IMAD.MOV.U32 R3, RZ, RZ, R5 ;  /* 0x000000ffff037224 */ /* 0x000fcc00078e0005 */
[----:B------:R0:W2:Y:S01]  /*02f0*/  LDG.E.CONSTANT R3, desc[UR6][R2.64] ;  /* 0x0000000602037981 */ /* 0x0000a2000c1e9900 */
[----:B------:R-:W-:Y:S02]  /*0300*/  VIADD R4, R4, 0x1 ;  /* 0x0000000104047836 */ /* 0x000fe40000000000 */
[----:B------:R-:W-:-:S03]  /*0310*/  VIADD R9, R9, 0x100 ;  /* 0x0000010009097836 */ /* 0x000fc60000000000 */
[----:B------:R-:W-:Y:S02]  /*0320*/  ISETP.NE.AND P2, PT, R4, RZ, PT ;  /* 0x000000ff0400720c */ /* 0x000fe40003f45270 */
[----:B0-----:R-:W-:-:S05]  /*0330*/  IADD3 R2, P3, PT, R2, 0x400, RZ ;  /* 0x0000040002027810 */ /* 0x001fca0007f7e0ff */
[----:B------:R-:W-:Y:S01]  /*0340*/  IMAD.X R5, RZ, RZ, R5, P3 ;  /* 0x000000ffff057224 */ /* 0x000fe200018e0605 */
[----:B--2--5:R-:W-:-:S04]  /*0350*/  FSETP.GEU.AND P1, PT, R0, R3, PT ;  /* 0x000000030000720b */ /* 0x024fc80003f2e000 */
[----:B------:R-:W-:Y:S01]  /*0360*/  FSEL R0, R3, R0, !P1 ;  /* 0x0000000003007208 */ /* 0x000fe20004800000 */
[----:B------:R-:W-:Y:S08]  /*0370*/  @P2 BRA `(.L_x_10) ;  /* 0xfffffffc00d82947 */ /* 0x000ff0000383ffff */
.L_x_9:
[----:B------:R-:W-:Y:S05]  /*0380*/  BSYNC.RECONVERGENT B2 ;  /* 0x0000000000027941 */ /* 0x000fea0003800200 */
.L_x_8:
[----:B------:R-:W-:Y:S05]  /*0390*/  @!P0 BRA `(.L_x_7) ;  /* 0x0000000400d88947 */ /* 0x000fea0003800000 */
[----:B------:R-:W-:Y:S01]  /*03a0*/  IMAD.IADD R2, R20, 0x1, -R9 ;  /* 0x0000000114027824 */ /* 0x000fe200078e0a09 */
[----:B------:R-:W-:Y:S01]  /*03b0*/  BSSY.RECONVERGENT B2, `(.L_x_11) ;  /* 0x0000041000027945 */ /* 0x000fe20003800200 */
[----:B------:R-:W-:-:S03]  /*03c0*/  PLOP3.LUT P0, PT, PT, PT, PT, 0x80, 0x8 ;  /* 0x000000000008781c */ /* 0x000fc60003f0f070 */
[----:B------:R-:W-:-:S13]  /*03d0*/  ISETP.GT.AND P1, PT, R2, 0xc00, PT ;  /* 0x00000c000200780c */ /* 0x000fda0003f24270 */
[----:B------:R-:W-:Y:S05]  /*03e0*/  @!P1 BRA `(.L_x_12) ;  /* 0x0000000000f49947 */ /* 0x000fea0003800000 */
[----:B------:R-:W-:Y:S01]  /*03f0*/  PLOP3.LUT P0, PT, PT, PT, PT, 0x8, 0x80 ;  /* 0x000000000080781c */ /* 0x000fe20003f0e170 */
[----:B------:R-:W-:-:S12]  /*0400*/  VIADD R6, R20, 0xfffff400 ;  /* 0xfffff40014067836 */ /* 0x000fd80000000000 */
.L_x_13:
[----:B------:R-:W0:Y:S02]  /*0410*/  LDC.64 R2, c[0x0][0x380] ;  /* 0x0000e000ff027b82 */ /* 0x000e240000000a00 */
[----:B0-----:R-:W-:-:S05]  /*0420*/  IMAD.WIDE R22, R9, 0x4, R2 ;  /* 0x0000000409167825 */ /* 0x001fca00078e0202 */
[----:B------:R-:W2:Y:S04]  /*0430*/  LDG.E.CONSTANT R11, desc[UR6][R22.64] ;  /* 0x00000006160b7981 */ /* 0x000ea8000c1e9900 */
[----:B------:R-:W3:Y:S04]  /*0440*/  LDG.E.CONSTANT R8, desc[UR6][R22.64+0x400] ;  /* 0x0004000616087981 */ /* 0x000ee8000c1e9900 */
[----:B------:R-:W4:Y:S01]  /*0450*/  LDG.E.CONSTANT R10, desc[UR6][R22.64+0x800] ;  /* 0x00080006160a7981 */ /* 0x000f22000c1e9900 */
[----:B------:R-:W-:-:S03]  /*0460*/  VIADD R27, R9, 0x400 ;  /* 0x00000400091b7836 */ /* 0x000fc60000000000 */
[----:B------:R0:W4:Y:S01]  /*0470*/  LDG.E.CONSTANT R15, desc[UR6][R22.64+0xc00] ;  /* 0x000c0006160f7981 */ /* 0x000122000c1e9900 */
[----:B------:R-:W-:-:S05]  /*0480*/  IMAD.WIDE R26, R27, 0x4, R2 ;  /* 0x000000041b1a7825 */ /* 0x000fca00078e0202 */
[----:B------:R-:W4:Y:S04]  /*0490*/  LDG.E.CONSTANT R14, desc[UR6][R26.64] ;  /* 0x000000061a0e7981 */ /* 0x000f28000c1e9900 */
[----:B------:R-:W4:Y:S04]  /*04a0*/  LDG.E.CONSTANT R13, desc[UR6][R26.64+0x400] ;  /* 0x000400061a0d7981 */ /* 0x000f28000c1e9900 */
[----:B------:R-:W4:Y:S01]  /*04b0*/  LDG.E.CONSTANT R12, desc[UR6][R26.64+0x800] ;  /* 0x000800061a0c7981 */ /* 0x000f22000c1e9900 */
[----:B------:R-:W-:-:S03]  /*04c0*/  VIADD R5, R9, 0x800 ;  /* 0x0000080009057836 */ /* 0x000fc60000000000 */
[----:B------:R-:W4:Y:S01]  /*04d0*/  LDG.E.CONSTANT R19, desc[UR6][R26.64+0xc00] ;  /* 0x000c00061a137981 */ /* 0x000f22000c1e9900 */
[----:B------:R-:W-:-:S05]  /*04e0*/  IMAD.WIDE R4, R5, 0x4, R2 ;  /* 0x0000000405047825 */ /* 0x000fca00078e0202 */
[----:B------:R-:W4:Y:S04]  /*04f0*/  LDG.E.CONSTANT R18, desc[UR6][R4.64] ;  /* 0x0000000604127981 */ /* 0x000f28000c1e9900 */
[----:B------:R-:W4:Y:S04]  /*0500*/  LDG.E.CONSTANT R17, desc[UR6][R4.64+0x400] ;  /* 0x0004000604117981 */ /* 0x000f28000c1e9900 */
[----:B------:R-:W4:Y:S01]  /*0510*/  LDG.E.CONSTANT R16, desc[UR6][R4.64+0x800] ;  /* 0x0008000604107981 */ /* 0x000f22000c1e9900 */
[----:B0-----:R-:W-:-:S03]  /*0520*/  VIADD R23, R9, 0xc00 ;  /* 0x00000c0009177836 */ /* 0x001fc60000000000 */
[----:B------:R-:W4:Y:S01]  /*0530*/  LDG.E.CONSTANT R21, desc[UR6][R4.64+0xc00] ;  /* 0x000c000604157981 */ /* 0x000f22000c1e9900 */
[----:B------:R-:W-:-:S05]  /*0540*/  IMAD.WIDE R2, R23, 0x4, R2 ;  /* 0x0000000417027825 */ /* 0x000fca00078e0202 */
[----:B------:R-:W4:Y:S04]  /*0550*/  LDG.E.CONSTANT R24, desc[UR6][R2.64] ;  /* 0x0000000602187981 */ /* 0x000f28000c1e9900 */
[----:B------:R-:W4:Y:S04]  /*0560*/  LDG.E.CONSTANT R23, desc[UR6][R2.64+0x400] ;  /* 0x0004000602177981 */ /* 0x000f28000c1e9900 */
[----:B------:R-:W4:Y:S04]  /*0570*/  LDG.E.CONSTANT R22, desc[UR6][R2.64+0x800] ;  /* 0x0008000602167981 */ /* 0x000f28000c1e9900 */
[----:B------:R-:W4:Y:S01]  /*0580*/  LDG.E.CONSTANT R25, desc[UR6][R2.64+0xc00] ;  /* 0x000c000602197981 */ /* 0x000f22000c1e9900 */
[----:B------:R-:W-:-:S05]  /*0590*/  VIADD R9, R9, 0x1000 ;  /* 0x0000100009097836 */ /* 0x000fca0000000000 */
[----:B------:R-:W-:Y:S02]  /*05a0*/  ISETP.GE.AND P2, PT, R9, R6, PT ;  /* 0x000000060900720c */ /* 0x000fe40003f46270 */
[----:B--2--5:R-:W-:-:S04]  /*05b0*/  FSETP.GEU.AND P1, PT, R0, R11, PT ;  /* 0x0000000b0000720b */ /* 0x024fc80003f2e000 */
[----:B------:R-:W-:-:S04]  /*05c0*/  FSEL R11, R11, R0, !P1 ;  /* 0x000000000b0b7208 */ /* 0x000fc80004800000 */
[----:B---3--:R-:W-:-:S04]  /*05d0*/  FSETP.GEU.AND P1, PT, R11, R8, PT ;  /* 0x000000080b00720b */ /* 0x008fc80003f2e000 */
[----:B------:R-:W-:-:S04]  /*05e0*/  FSEL R11, R8, R11, !P1 ;  /* 0x0000000b080b7208 */ /* 0x000fc80004800000 */
[----:B----4-:R-:W-:-:S04]  /*05f0*/  FSETP.GEU.AND P1, PT, R11, R10, PT ;  /* 0x0000000a0b00720b */ /* 0x010fc80003f2e000 */
[----:B------:R-:W-:-:S04]  /*0600*/  FSEL R10, R10, R11, !P1 ;  /* 0x0000000b0a0a7208 */ /* 0x000fc80004800000 */
[----:B------:R-:W-:-:S04]  /*0610*/  FSETP.GEU.AND P1, PT, R10, R15, PT ;  /* 0x0000000f0a00720b */ /* 0x000fc80003f2e000 */
        /* <DEDUP_REMOVED lines=24> */
[----:B------:R-:W-:Y:S01]  /*07a0*/  FSEL R0, R25, R0, !P1 ;  /* 0x0000000019007208 */ /* 0x000fe20004800000 */
[----:B------:R-:W-:Y:S08]  /*07b0*/  @!P2 BRA `(.L_x_13) ;  /* 0xfffffffc0014a947 */ /* 0x000ff0000383ffff */
.L_x_12:
[----:B------:R-:W-:Y:S05]  /*07c0*/  BSYNC.RECONVERGENT B2 ;  /* 0x0000000000027941 */ /* 0x000fea0003800200 */
.L_x_11:
[----:B------:R-:W-:Y:S01]  /*07d0*/  IMAD.IADD R2, R20, 0x1, -R9 ;  /* 0x0000000114027824 */ /* 0x000fe200078e0a09 */
[----:B------:R-:W-:Y:S04]  /*07e0*/  BSSY.RECONVERGENT B2, `(.L_x_14) ;  /* 0x0000021000027945 */ /* 0x000fe80003800200 */
[----:B------:R-:W-:-:S13]  /*07f0*/  ISETP.GT.AND P1, PT, R2, 0x400, PT ;  /* 0x000004000200780c */ /* 0x000fda0003f24270 */
[----:B------:R-:W-:Y:S05]  /*0800*/  @!P1 BRA `(.L_x_15) ;  /* 0x0000000000789947 */ /* 0x000fea0003800000 */
[----:B------:R-:W0:Y:S02]  /*0810*/  LDC.64 R4, c[0x0][0x380] ;  /* 0x0000e000ff047b82 */ /* 0x000e240000000a00 */
[----:B0-----:R-:W-:-:S05]  /*0820*/  IMAD.WIDE R2, R9, 0x4, R4 ;  /* 0x0000000409027825 */ /* 0x001fca00078e0204 */
[----:B------:R-:W2:Y:S04]  /*0830*/  LDG.E.CONSTANT R11, desc[UR6][R2.64] ;  /* 0x00000006020b7981 */ /* 0x000ea8000c1e9900 */
[----:B------:R-:W3:Y:S04]  /*0840*/  LDG.E.CONSTANT R13, desc[UR6][R2.64+0x400] ;  /* 0x00040006020d7981 */ /* 0x000ee8000c1e9900 */
[----:B------:R-:W4:Y:S01]  /*0850*/  LDG.E.CONSTANT R15, desc[UR6][R2.64+0x800] ;  /* 0x00080006020f7981 */ /* 0x000f22000c1e9900 */
[----:B------:R-:W-:-:S03]  /*0860*/  VIADD R19, R9, 0x400 ;  /* 0x0000040009137836 */ /* 0x000fc60000000000 */
[----:B------:R-:W4:Y:S01]  /*0870*/  LDG.E.CONSTANT R17, desc[UR6][R2.64+0xc00] ;  /* 0x000c000602117981 */ /* 0x000f22000c1e9900 */
[----:B------:R-:W-:-:S05]  /*0880*/  IMAD.WIDE R4, R19, 0x4, R4 ;  /* 0x0000000413047825 */ /* 0x000fca00078e0204 */
[----:B------:R-:W4:Y:S04]  /*0890*/  LDG.E.CONSTANT R19, desc[UR6][R4.64] ;  /* 0x0000000604137981 */ /* 0x000f28000c1e9900 */
[----:B------:R-:W4:Y:S04]  /*08a0*/  LDG.E.CONSTANT R21, desc[UR6][R4.64+0x400] ;  /* 0x0004000604157981 */ /* 0x000f28000c1e9900 */
[----:B------:R-:W4:Y:S04]  /*08b0*/  LDG.E.CONSTANT R23, desc[UR6][R4.64+0x800] ;  /* 0x0008000604177981 */ /* 0x000f28000c1e9900 */
[----:B------:R-:W4:Y:S01]  /*08c0*/  LDG.E.CONSTANT R25, desc[UR6][R4.64+0xc00] ;  /* 0x000c000604197981 */ /* 0x000f22000c1e9900 */
[----:B------:R-:W-:Y:S01]  /*08d0*/  VIADD R9, R9, 0x800 ;  /* 0x0000080009097836 */ /* 0x000fe20000000000 */
        /* <DEDUP_REMOVED lines=13> */
[----:B------:R-:W-:Y:S02]  /*09b0*/  FSEL R0, R23, R0, !P0 ;  /* 0x0000000017007208 */ /* 0x000fe40004000000 */
[----:B------:R-:W-:Y:S02]  /*09c0*/  PLOP3.LUT P0, PT, PT, PT, PT, 0x8, 0x80 ;  /* 0x000000000080781c */ /* 0x000fe40003f0e170 */
[----:B------:R-:W-:-:S04]  /*09d0*/  FSETP.GEU.AND P1, PT, R0, R25, PT ;  /* 0x000000190000720b */ /* 0x000fc80003f2e000 */
[----:B------:R-:W-:-:S09]  /*09e0*/  FSEL R0, R25, R0, !P1 ;  /* 0x0000000019007208 */ /* 0x000fd20004800000 */
.L_x_15:
[----:B------:R-:W-:Y:S05]  /*09f0*/  BSYNC.RECONVERGENT B2 ;  /* 0x0000000000027941 */ /* 0x000fea0003800200 */
.L_x_14:
[----:B------:R-:W-:-:S13]  /*0a00*/  ISETP.LT.OR P0, PT, R9, R20, P0 ;  /* 0x000000140900720c */ /* 0x000fda0000701670 */
[----:B------:R-:W-:Y:S05]  /*0a10*/  @!P0 BRA `(.L_x_7) ;  /* 0x0000000000388947 */ /* 0x000fea0003800000 */
[----:B------:R-:W0:Y:S02]  /*0a20*/  LDC.64 R2, c[0x0][0x380] ;  /* 0x0000e000ff027b82 */ /* 0x000e240000000a00 */
[----:B0-----:R-:W-:-:S05]  /*0a30*/  IMAD.WIDE R2, R9, 0x4, R2 ;  /* 0x0000000409027825 */ /* 0x001fca00078e0202 */
[----:B------:R-:W2:Y:S04]  /*0a40*/  LDG.E.CONSTANT R5, desc[UR6][R2.64] ;  /* 0x0000000602057981 */ /* 0x000ea8000c1e9900 */
[----:B------:R-:W3:Y:S04]  /*0a50*/  LDG.E.CONSTANT R9, desc[UR6][R2.64+0x400] ;  /* 0x0004000602097981 */ /* 0x000ee8000c1e9900 */
[----:B------:R-:W4:Y:S04]  /*0a60*/  LDG.E.CONSTANT R11, desc[UR6][R2.64+0x800] ;  /* 0x00080006020b7981 */ /* 0x000f28000c1e9900 */
[----:B------:R-:W4:Y:S01]  /*0a70*/  LDG.E.CONSTANT R13, desc[UR6][R2.64+0xc00] ;  /* 0x000c0006020d7981 */ /* 0x000f22000c1e9900 */
[----:B--2--5:R-:W-:-:S04]  /*0a80*/  FSETP.GEU.AND P0, PT, R0, R5, PT ;  /* 0x000000050000720b */ /* 0x024fc80003f0e000 */
[----:B------:R-:W-:-:S04]  /*0a90*/  FSEL R0, R5, R0, !P0 ;  /* 0x0000000005007208 */ /* 0x000fc80004000000 */
[----:B---3--:R-:W-:-:S04]  /*0aa0*/  FSETP.GEU.AND P0, PT, R0, R9, PT ;  /* 0x000000090000720b */ /* 0x008fc80003f0e000 */
[----:B------:R-:W-:-:S04]  /*0ab0*/  FSEL R0, R9, R0, !P0 ;  /* 0x0000000009007208 */ /* 0x000fc80004000000 */
[----:B----4-:R-:W-:-:S04]  /*0ac0*/  FSETP.GEU.AND P0, PT, R0, R11, PT ;  /* 0x0000000b0000720b */ /* 0x010fc80003f0e000 */
[----:B------:R-:W-:-:S04]  /*0ad0*/  FSEL R0, R11, R0, !P0 ;  /* 0x000000000b007208 */ /* 0x000fc80004000000 */
[----:B------:R-:W-:-:S04]  /*0ae0*/  FSETP.GEU.AND P0, PT, R0, R13, PT ;  /* 0x0000000d0000720b */ /* 0x000fc80003f0e000 */
[----:B------:R-:W-:-:S09]  /*0af0*/  FSEL R0, R13, R0, !P0 ;  /* 0x000000000d007208 */ /* 0x000fd20004000000 */
.L_x_7:
[----:B------:R-:W-:Y:S05]  /*0b00*/  BSYNC.RECONVERGENT B1 ;  /* 0x0000000000017941 */ /* 0x000fea0003800200 */
.L_x_6:
[----:B------:R-:W-:Y:S01]  /*0b10*/  ISETP.GE.AND P0, PT, R20, 0x100, PT ;  /* 0x000001001400780c */ /* 0x000fe20003f06270 */
[----:B-----5:R-:W-:-:S12]  /*0b20*/  IMAD.MOV.U32 R9, RZ, RZ, R0 ;  /* 0x000000ffff097224 */ /* 0x020fd800078e0000 */
[----:B------:R-:W-:Y:S05]  /*0b30*/  @!P0 BRA `(.L_x_16) ;  /* 0x0000000000dc8947 */ /* 0x000fea0003800000 */
[----:B------:R-:W1:Y:S01]  /*0b40*/  S2R R6, SR_LANEID ;  /* 0x0000000000067919 */ /* 0x000e620000000000 */
[----:B------:R-:W2:Y:S02]  /*0b50*/  SHFL.DOWN PT, R0, R9, 0x1, 0x1f ;  /* 0x08201f0009007f89 */ /* 0x000ea400000e0000 */
[C---:B--2---:R-:W-:Y:S02]  /*0b60*/  FSETP.GEU.AND P1, PT, R9.reuse, R0, PT ;  /* 0x000000000900720b */ /* 0x044fe40003f2e000 */
[----:B-1----:R-:W-:Y:S02]  /*0b70*/  ISETP.GT.AND P0, PT, R6, 0x1e, PT ;  /* 0x0000001e0600780c */ /* 0x002fe40003f04270 */
[----:B------:R-:W-:Y:S02]  /*0b80*/  FSEL R0, R0, R9, !P1 ;  /* 0x0000000900007208 */ /* 0x000fe40004800000 */
[----:B------:R-:W-:Y:S02]  /*0b90*/  ISETP.NE.AND P2, PT, R6, RZ, PT ;  /* 0x000000ff0600720c */ /* 0x000fe40003f45270 */
[----:B------:R-:W-:-:S02]  /*0ba0*/  FSEL R0, R9, R0, P0 ;  /* 0x0000000009007208 */ /* 0x000fc40000000000 */
[----:B------:R-:W-:-:S03]  /*0bb0*/  ISETP.GT.AND P0, PT, R6, 0x1d, PT ;  /* 0x0000001d0600780c */ /* 0x000fc60003f04270 */
[----:B0-----:R-:W0:Y:S06]  /*0bc0*/  SHFL.DOWN PT, R3, R0, 0x2, 0x1f ;  /* 0x08401f0000037f89 */ /* 0x001e2c00000e0000 */
[----:B------:R-:W1:Y:S01]  /*0bd0*/  @!P2 S2R R5, SR_CgaCtaId ;  /* 0x000000000005a919 */ /* 0x000e620000008800 */
[----:B------:R-:W-:Y:S02]  /*0be0*/  @!P2 MOV R4, 0x400 ;  /* 0x000004000004a802 */ /* 0x000fe40000000f00 */
[----:B------:R-:W-:-:S04]  /*0bf0*/  @!P2 SHF.R.U32.HI R2, RZ, 0x3, R7 ;  /* 0x00000003ff02a819 */ /* 0x000fc80000011607 */
[----:B------:R-:W-:Y:S02]  /*0c00*/  @!P2 LOP3.LUT R2, R2, 0x7c, RZ, 0xc0, !PT ;  /* 0x0000007c0202a812 */ /* 0x000fe400078ec0ff */
[----:B0-----:R-:W-:-:S04]  /*0c10*/  FSETP.GEU.AND P1, PT, R0, R3, PT ;  /* 0x000000030000720b */ /* 0x001fc80003f2e000 */
[----:B------:R-:W-:Y:S02]  /*0c20*/  @!P0 FSEL R0, R3, R0, !P1 ;  /* 0x0000000003008208 */ /* 0x000fe40004800000 */
[----:B------:R-:W-:-:S03]  /*0c30*/  ISETP.GT.AND P0, PT, R6, 0x1b, PT ;  /* 0x0000001b0600780c */ /* 0x000fc60003f04270 */
[----:B------:R-:W0:Y:S01]  /*0c40*/  SHFL.DOWN PT, R3, R0, 0x4, 0x1f ;  /* 0x08801f0000037f89 */ /* 0x000e2200000e0000 */
[----:B-1----:R-:W-:-:S05]  /*0c50*/  @!P2 LEA R5, R5, R4, 0x18 ;  /* 0x000000040505a211 */ /* 0x002fca00078ec0ff */
[----:B------:R-:W-:Y:S01]  /*0c60*/  @!P2 IMAD.IADD R2, R2, 0x1, R5 ;  /* 0x000000010202a824 */ /* 0x000fe200078e0205 */
[----:B0-----:R-:W-:-:S04]  /*0c70*/  FSETP.GEU.AND P1, PT, R0, R3, PT ;  /* 0x000000030000720b */ /* 0x001fc80003f2e000 */
[----:B------:R-:W-:Y:S02]  /*0c80*/  @!P0 FSEL R0, R3, R0, !P1 ;  /* 0x0000000003008208 */ /* 0x000fe40004800000 */
[----:B------:R-:W-:-:S03]  /*0c90*/  ISETP.GT.AND P0, PT, R6, 0x17, PT ;  /* 0x000000170600780c */ /* 0x000fc60003f04270 */
[----:B------:R-:W0:Y:S02]  /*0ca0*/  SHFL.DOWN PT, R3, R0, 0x8, 0x1f ;  /* 0x09001f0000037f89 */ /* 0x000e2400000e0000 */
[----:B0-----:R-:W-:-:S08]  /*0cb0*/  FSETP.GEU.AND P1, PT, R0, R3, PT ;  /* 0x000000030000720b */ /* 0x001fd00003f2e000 */
[----:B------:R-:W-:Y:S02]  /*0cc0*/  @!P0 FSEL R0, R3, R0, !P1 ;  /* 0x0000000003008208 */ /* 0x000fe40004800000 */
[----:B------:R-:W-:-:S03]  /*0cd0*/  ISETP.GT.AND P1, PT, R6, 0xf, PT ;  /* 0x0000000f0600780c */ /* 0x000fc60003f24270 */
[----:B------:R-:W0:Y:S02]  /*0ce0*/  SHFL.DOWN PT, R3, R0, 0x10, 0x1f ;  /* 0x0a001f0000037f89 */ /* 0x000e2400000e0000 */
[----:B0-----:R-:W-:-:S04]  /*0cf0*/  FSETP.GEU.AND P0, PT, R0, R3, PT ;  /* 0x000000030000720b */ /* 0x001fc80003f0e000 */
[----:B------:R-:W-:Y:S02]  /*0d00*/  FSEL R3, R3, R0, !P0 ;  /* 0x0000000003037208 */ /* 0x000fe40004000000 */
[----:B------:R-:W-:Y:S02]  /*0d10*/  ISETP.NE.AND P0, PT, R7, RZ, PT ;  /* 0x000000ff0700720c */ /* 0x000fe40003f05270 */
[----:B------:R-:W-:Y:S01]  /*0d20*/  FSEL R0, R0, R3, P1 ;  /* 0x0000000300007208 */ /* 0x000fe20000800000 */
[----:B------:R0:W-:Y:S01]  /*0d30*/  @!P2 STS [R2+0x8], R3 ;  /* 0x000008030200a388 */ /* 0x0001e20000000800 */
[----:B------:R-:W-:Y:S09]  /*0d40*/  BAR.SYNC.DEFER_BLOCKING 0x0 ;  /* 0x0000000000007b1d */ /* 0x000ff20000010000 */
[----:B0-----:R-:W-:Y:S05]  /*0d50*/  @P0 BRA `(.L_x_17) ;  /* 0x0000003c00e00947 */ /* 0x001fea0003800000 */
[----:B------:R-:W0:Y:S01]  /*0d60*/  S2UR UR5, SR_CgaCtaId ;  /* 0x00000000000579c3 */ /* 0x000e220000008800 */
[----:B------:R-:W-:Y:S02]  /*0d70*/  UMOV UR4, 0x400 ;  /* 0x0000040000047882 */ /* 0x000fe40000000000 */
[----:B0-----:R-:W-:-:S09]  /*0d80*/  ULEA UR4, UR5, UR4, 0x18 ;  /* 0x0000000405047291 */ /* 0x001fd2000f8ec0ff */
[----:B------:R-:W0:Y:S04]  /*0d90*/  LDS R3, [UR4+0xc] ;  /* 0x00000c04ff037984 */ /* 0x000e280008000800 */
[----:B------:R-:W1:Y:S04]  /*0da0*/  LDS.128 R4, [UR4+0x10] ;  /* 0x00001004ff047984 */ /* 0x000e680008000c00 */
[----:B------:R-:W2:Y:S01]  /*0db0*/  LDS.64 R8, [UR4+0x20] ;  /* 0x00002004ff087984 */ /* 0x000ea20008000a00 */
[----:B0-----:R-:W-:-:S04]  /*0dc0*/  FSETP.GEU.AND P1, PT, R0, R3, PT ;  /* 0x000000030000720b */ /* 0x001fc80003f2e000 */
[----:B------:R-:W-:-:S04]  /*0dd0*/  FSEL R3, R3, R0, !P1 ;  /* 0x0000000003037208 */ /* 0x000fc80004800000 */
[----:B-1----:R-:W-:-:S04]  /*0de0*/  FSETP.GEU.AND P1, PT, R3, R4, PT ;  /* 0x000000040300720b */ /* 0x002fc80003f2e000 */
[----:B------:R-:W-:-:S04]  /*0df0*/  FSEL R4, R4, R3, !P1 ;  /* 0x0000000304047208 */ /* 0x000fc80004800000 */
[----:B------:R-:W-:-:S04]  /*0e00*/  FSETP.GEU.AND P1, PT, R4, R5, PT ;  /* 0x000000050400720b */ /* 0x000fc80003f2e000 */
[----:B------:R-:W-:-:S04]  /*0e10*/  FSEL R5, R5, R4, !P1 ;  /* 0x0000000405057208 */ /* 0x000fc80004800000 */
[----:B------:R-:W-:-:S04]  /*0e20*/  FSETP.GEU.AND P1, PT, R5, R6, PT ;  /* 0x000000060500720b */ /* 0x000fc80003f2e000 */
[----:B------:R-:W-:-:S04]  /*0e30*/  FSEL R6, R6, R5, !P1 ;  /* 0x0000000506067208 */ /* 0x000fc80004800000 */
[----:B------:R-:W-:-:S04]  /*0e40*/  FSETP.GEU.AND P1, PT, R6, R7, PT ;  /* 0x000000070600720b */ /* 0x000fc80003f2e000 */
[----:B------:R-:W-:-:S04]  /*0e50*/  FSEL R7, R7, R6, !P1 ;  /* 0x0000000607077208 */ /* 0x000fc80004800000 */
[----:B--2---:R-:W-:-:S04]  /*0e60*/  FSETP.GEU.AND P1, PT, R7, R8, PT ;  /* 0x000000080700720b */ /* 0x004fc80003f2e000 */
[----:B------:R-:W-:-:S04]  /*0e70*/  FSEL R0, R8, R7, !P1 ;  /* 0x0000000708007208 */ /* 0x000fc80004800000 */
[----:B------:R-:W-:-:S04]  /*0e80*/  FSETP.GEU.AND P1, PT, R0, R9, PT ;  /* 0x000000090000720b */ /* 0x000fc80003f2e000 */
[----:B------:R-:W-:Y:S01]  /*0e90*/  FSEL R0, R9, R0, !P1 ;  /* 0x0000000009007208 */ /* 0x000fe20004800000 */
[----:B------:R-:W-:Y:S08]  /*0ea0*/  BRA `(.L_x_17) ;  /* 0x0000003c008c7947 */ /* 0x000ff00003800000 */
.L_x_16:
[----:B------:R-:W-:Y:S01]  /*0eb0*/  LOP3.LUT R0, R7, 0x3e0, RZ, 0xc0, !PT ;  /* 0x000003e007007812 */ /* 0x000fe200078ec0ff */
[----:B------:R-:W1:Y:S03]  /*0ec0*/  S2R R4, SR_LANEID ;  /* 0x0000000000047919 */ /* 0x000e660000000000 */
[----:B------:R-:W-:Y:S01]  /*0ed0*/  LOP3.LUT R5, RZ, R0, RZ, 0x33, !PT ;  /* 0x00000000ff057212 */ /* 0x000fe200078e33ff */
[----:B0-----:R-:W-:-:S04]  /*0ee0*/  VIADD R3, R0, 0x20 ;  /* 0x0000002000037836 */ /* 0x001fc80000000000 */
[----:B------:R-:W-:Y:S01]  /*0ef0*/  IMAD.IADD R5, R5, 0x1, R20 ;  /* 0x0000000105057824 */ /* 0x000fe200078e0214 */
[----:B------:R-:W-:-:S04]  /*0f00*/  ISETP.GT.AND P0, PT, R3, R20, PT ;  /* 0x000000140300720c */ /* 0x000fc80003f04270 */
[----:B------:R-:W-:-:S05]  /*0f10*/  SEL R5, R5, 0x1f, P0 ;  /* 0x0000001f05057807 */ /* 0x000fca0000000000 */
[----:B------:R-:W0:Y:S01]  /*0f20*/  SHFL.DOWN PT, R0, R9, 0x1, R5 ;  /* 0x0820000009007989 */ /* 0x000e2200000e0005 */
[C---:B-1----:R-:W-:Y:S01]  /*0f30*/  ISETP.GE.AND P0, PT, R4.reuse, R5, PT ;  /* 0x000000050400720c */ /* 0x042fe20003f06270 */
[----:B------:R-:W-:Y:S01]  /*0f40*/  VIADD R2, R4, 0x2 ;  /* 0x0000000204027836 */ /* 0x000fe20000000000 */
[----:B0-----:R-:W-:-:S11]  /*0f50*/  FSETP.GEU.AND P1, PT, R9, R0, PT ;  /* 0x000000000900720b */ /* 0x001fd60003f2e000 */
[----:B------:R-:W-:Y:S02]  /*0f60*/  @!P0 FSEL R9, R0, R9, !P1 ;  /* 0x0000000900098208 */ /* 0x000fe40004800000 */
[----:B------:R-:W-:Y:S01]  /*0f70*/  ISETP.GT.AND P0, PT, R2, R5, PT ;  /* 0x000000050200720c */ /* 0x000fe20003f04270 */
[----:B------:R-:W-:Y:S02]  /*0f80*/  VIADD R2, R4, 0x4 ;  /* 0x0000000404027836 */ /* 0x000fe40000000000 */
[----:B------:R-:W0:Y:S02]  /*0f90*/  SHFL.DOWN PT, R0, R9, 0x2, R5 ;  /* 0x0840000009007989 */ /* 0x000e2400000e0005 */
[----:B0-----:R-:W-:-:S08]  /*0fa0*/  FSETP.GEU.AND P1, PT, R9, R0, PT ;  /* 0x000000000900720b */ /* 0x001fd00003f2e000 */
[----:B------:R-:W-:Y:S02]  /*0fb0*/  @!P0 FSEL R9, R0, R9, !P1 ;  /* 0x0000000900098208 */ /* 0x000fe40004800000 */
[----:B------:R-:W-:Y:S01]  /*0fc0*/  ISETP.GT.AND P0, PT, R2, R5, PT ;  /* 0x000000050200720c */ /* 0x000fe20003f04270 */
[----:B------:R-:W-:Y:S02]  /*0fd0*/  VIADD R2, R4, 0x8 ;  /* 0x0000000804027836 */ /* 0x000fe40000000000 */
[----:B------:R-:W0:Y:S02]  /*0fe0*/  SHFL.DOWN PT, R0, R9, 0x4, R5 ;  /* 0x0880000009007989 */ /* 0x000e2400000e0005 */
[----:B0-----:R-:W-:-:S08]  /*0ff0*/  FSETP.GEU.AND P1, PT, R9, R0, PT ;  /* 0x000000000900720b */ /* 0x001fd00003f2e000 */
[----:B------:R-:W-:Y:S02]  /*1000*/  @!P0 FSEL R9, R0, R9, !P1 ;  /* 0x0000000900098208 */ /* 0x000fe40004800000 */
[----:B------:R-:W-:Y:S01]  /*1010*/  ISETP.GT.AND P1, PT, R2, R5, PT ;  /* 0x000000050200720c */ /* 0x000fe20003f24270 */
[C---:B------:R-:W-:Y:S01]  /*1020*/  VIADD R2, R4.reuse, 0x10 ;  /* 0x0000001004027836 */ /* 0x040fe20000000000 */
[----:B------:R-:W-:Y:S01]  /*1030*/  ISETP.NE.AND P0, PT, R4, RZ, PT ;  /* 0x000000ff0400720c */ /* 0x000fe20003f05270 */
[----:B------:R-:W0:-:S12]  /*1040*/  SHFL.DOWN PT, R0, R9, 0x8, R5 ;  /* 0x0900000009007989 */ /* 0x000e1800000e0005 */
[----:B------:R-:W1:Y:S01]  /*1050*/  @!P0 S2R R6, SR_CgaCtaId ;  /* 0x0000000000068919 */ /* 0x000e620000008800 */
[----:B------:R-:W-:Y:S02]  /*1060*/  @!P0 MOV R3, 0x400 ;  /* 0x0000040000038802 */ /* 0x000fe40000000f00 */
[----:B0-----:R-:W-:-:S04]  /*1070*/  FSETP.GEU.AND P2, PT, R9, R0, PT ;  /* 0x000000000900720b */ /* 0x001fc80003f4e000 */
[----:B------:R-:W-:Y:S02]  /*1080*/  @!P1 FSEL R9, R0, R9, !P2 ;  /* 0x0000000900099208 */ /* 0x000fe40005000000 */
[----:B------:R-:W-:Y:S02]  /*1090*/  ISETP.GT.AND P1, PT, R2, R5, PT ;  /* 0x000000050200720c */ /* 0x000fe40003f24270 */
[----:B------:R-:W-:Y:S01]  /*10a0*/  @!P0 SHF.R.U32.HI R2, RZ, 0x3, R7 ;  /* 0x00000003ff028819 */ /* 0x000fe20000011607 */
[----:B------:R-:W0:Y:S03]  /*10b0*/  SHFL.DOWN PT, R0, R9, 0x10, R5 ;  /* 0x0a00000009007989 */ /* 0x000e2600000e0005 */
[----:B------:R-:W-:Y:S02]  /*10c0*/  @!P0 LOP3.LUT R2, R2, 0x7c, RZ, 0xc0, !PT ;  /* 0x0000007c02028812 */ /* 0x000fe400078ec0ff */
[----:B-1----:R-:W-:-:S05]  /*10d0*/  @!P0 LEA R3, R6, R3, 0x18 ;  /* 0x0000000306038211 */ /* 0x002fca00078ec0ff */
[----:B------:R-:W-:Y:S01]  /*10e0*/  @!P0 IMAD.IADD R3, R2, 0x1, R3 ;  /* 0x0000000102038824 */ /* 0x000fe200078e0203 */
[----:B0-----:R-:W-:-:S04]  /*10f0*/  FSETP.GEU.AND P2, PT, R9, R0, PT ;  /* 0x000000000900720b */ /* 0x001fc80003f4e000 */
[----:B------:R-:W-:-:S05]  /*1100*/  @!P1 FSEL R9, R0, R9, !P2 ;  /* 0x0000000900099208 */ /* 0x000fca0005000000 */
[----:B------:R-:W-:-:S05]  /*1110*/  IMAD.MOV.U32 R0, RZ, RZ, R9 ;  /* 0x000000ffff007224 */ /* 0x000fca00078e0009 */
[----:B------:R0:W-:Y:S01]  /*1120*/  @!P0 STS [R3+0x8], R0 ;  /* 0x0000080003008388 */ /* 0x0001e20000000800 */
[----:B------:R-:W-:Y:S01]  /*1130*/  BAR.SYNC.DEFER_BLOCKING 0x0 ;  /* 0x0000000000007b1d */ /* 0x000fe20000010000 */
[----:B------:R-:W-:-:S13]  /*1140*/  ISETP.NE.AND P0, PT, R7, RZ, PT ;  /* 0x000000ff0700720c */ /* 0x000fda0003f05270 */
[----:B0-----:R-:W-:Y:S05]  /*1150*/  @P0 BRA `(.L_x_17) ;  /* 0x0000003800e00947 */ /* 0x001fea0003800000 */
[----:B------:R-:W0:Y:S01]  /*1160*/  S2UR UR5, SR_CgaCtaId ;  /* 0x00000000000579c3 */ /* 0x000e220000008800 */
[----:B------:R-:W-:Y:S01]  /*1170*/  UMOV UR4, 0x400 ;  /* 0x0000040000047882 */ /* 0x000fe20000000000 */
[C---:B------:R-:W-:Y:S02]  /*1180*/  ISETP.GT.AND P2, PT, R20.reuse, 0x20, PT ;  /* 0x000000201400780c */ /* 0x040fe40003f44270 */
[----:B------:R-:W-:Y:S01]  /*1190*/  ISETP.GT.AND P1, PT, R20, 0x40, PT ;  /* 0x000000401400780c */ /* 0x000fe20003f24270 */
[----:B0-----:R-:W-:-:S09]  /*11a0*/  ULEA UR4, UR5, UR4, 0x18 ;  /* 0x0000000405047291 */ /* 0x001fd2000f8ec0ff */
[----:B------:R-:W0:Y:S04]  /*11b0*/  LDS R3, [UR4+0xc] ;  /* 0x00000c04ff037984 */ /* 0x000e280008000800 */
[----:B------:R-:W1:Y:S04]  /*11c0*/  LDS.128 R4, [UR4+0x10] ;  /* 0x00001004ff047984 */ /* 0x000e680008000c00 */
[----:B------:R-:W2:Y:S01]  /*11d0*/  LDS.64 R8, [UR4+0x20] ;  /* 0x00002004ff087984 */ /* 0x000ea20008000a00 */
[----:B0-----:R-:W-:-:S04]  /*11e0*/  FSETP.GEU.AND P3, PT, R0, R3, PT ;  /* 0x000000030000720b */ /* 0x001fc80003f6e000 */
[----:B------:R-:W-:Y:S02]  /*11f0*/  @P2 FSEL R0, R3, R0, !P3 ;  /* 0x0000000003002208 */ /* 0x000fe40005800000 */
[----:B------:R-:W-:Y:S02]  /*1200*/  ISETP.GT.AND P2, PT, R20, 0x60, PT ;  /* 0x000000601400780c */ /* 0x000fe40003f44270 */
[----:B-1----:R-:W-:-:S04]  /*1210*/  FSETP.GEU.AND P3, PT, R0, R4, PT ;  /* 0x000000040000720b */ /* 0x002fc80003f6e000 */
[----:B------:R-:W-:Y:S02]  /*1220*/  @P1 FSEL R0, R4, R0, !P3 ;  /* 0x0000000004001208 */ /* 0x000fe40005800000 */
[----:B------:R-:W-:Y:S02]  /*1230*/  ISETP.GT.AND P1, PT, R20, 0x80, PT ;  /* 0x000000801400780c */ /* 0x000fe40003f24270 */
[----:B------:R-:W-:-:S04]  /*1240*/  FSETP.GEU.AND P3, PT, R0, R5, PT ;  /* 0x000000050000720b */ /* 0x000fc80003f6e000 */
        /* <DEDUP_REMOVED lines=8> */
[----:B--2---:R-:W-:-:S04]  /*12d0*/  FSETP.GEU.AND P3, PT, R0, R8, PT ;  /* 0x000000080000720b */ /* 0x004fc80003f6e000 */
[----:B------:R-:W-:-:S04]  /*12e0*/  @P1 FSEL R0, R8, R0, !P3 ;  /* 0x0000000008001208 */ /* 0x000fc80005800000 */
[----:B------:R-:W-:-:S04]  /*12f0*/  FSETP.GEU.AND P1, PT, R0, R9, PT ;  /* 0x000000090000720b */ /* 0x000fc80003f2e000 */
[----:B------:R-:W-:Y:S01]  /*1300*/  @P2 FSEL R0, R9, R0, !P1 ;  /* 0x0000000009002208 */ /* 0x000fe20004800000 */
[----:B------:R-:W-:Y:S08]  /*1310*/  BRA `(.L_x_17) ;  /* 0x0000003800707947 */ /* 0x000ff00003800000 */
.L_x_3:
[----:B------:R-:W0:Y:S01]  /*1320*/  S2R R0, SR_TID.X ;  /* 0x0000000000007919 */ /* 0x000e220000002100 */
[----:B------:R-:W1:Y:S01]  /*1330*/  LDC.64 R2, c[0x0][0x380] ;  /* 0x0000e000ff027b82 */ /* 0x000e620000000a00 */
[----:B0-----:R-:W-:-:S04]  /*1340*/  IMAD.SHL.U32 R5, R0, 0x4, RZ ;  /* 0x0000000400057824 */ /* 0x001fc800078e00ff */
[----:B-1----:R-:W-:-:S05]  /*1350*/  IMAD.WIDE.U32 R2, R5, 0x4, R2 ;  /* 0x0000000405027825 */ /* 0x002fca00078e0002 */
[----:B------:R-:W2:Y:S04]  /*1360*/  LDG.E.128.CONSTANT R4, desc[UR6][R2.64] ;  /* 0x0000000602047981 */ /* 0x000ea8000c1e9d00 */
[----:B------:R-:W3:Y:S04]  /*1370*/  LDG.E.128.CONSTANT R8, desc[UR6][R2.64+0x1000] ;  /* 0x0010000602087981 */ /* 0x000ee8000c1e9d00 */
[----:B------:R-:W4:Y:S04]  /*1380*/  LDG.E.128.CONSTANT R12, desc[UR6][R2.64+0x2000] ;  /* 0x00200006020c7981 */ /* 0x000f28000c1e9d00 */
[----:B------:R-:W5:Y:S01]  /*1390*/  LDG.E.128.CONSTANT R16, desc[UR6][R2.64+0x3000] ;  /* 0x0030000602107981 */ /* 0x000f62000c1e9d00 */
[----:B------:R-:W-:Y:S01]  /*13a0*/  IMAD.MOV.U32 R23, RZ, RZ, 0x1000 ;  /* 0x00001000ff177424 */ /* 0x000fe200078e00ff */
[----:B--2---:R-:W-:-:S02]  /*13b0*/  FSETP.GEU.AND P0, PT, R4, R5, PT ;  /* 0x000000050400720b */ /* 0x004fc40003f0e000 */
[----:B------:R-:W-:Y:S02]  /*13c0*/  FSETP.GEU.AND P1, PT, R6, R7, PT ;  /* 0x000000070600720b */ /* 0x000fe40003f2e000 */
[----:B---3--:R-:W-:Y:S02]  /*13d0*/  FSETP.GEU.AND P2, PT, R8, R9, PT ;  /* 0x000000090800720b */ /* 0x008fe40003f4e000 */
[----:B------:R-:W-:Y:S02]  /*13e0*/  FSETP.GEU.AND P3, PT, R10, R11, PT ;  /* 0x0000000b0a00720b */ /* 0x000fe40003f6e000 */
[----:B------:R-:W-:Y:S02]  /*13f0*/  FSEL R4, R5, R4, !P0 ;  /* 0x0000000405047208 */ /* 0x000fe40004000000 */
[----:B------:R-:W-:Y:S02]  /*1400*/  FSEL R7, R7, R6, !P1 ;  /* 0x0000000607077208 */ /* 0x000fe40004800000 */
[----:B------:R-:W-:-:S02]  /*1410*/  FSEL R8, R9, R8, !P2 ;  /* 0x0000000809087208 */ /* 0x000fc40005000000 */
[----:B------:R-:W-:Y:S02]  /*1420*/  FSEL R11, R11, R10, !P3 ;  /* 0x0000000a0b0b7208 */ /* 0x000fe40005800000 */
[----:B----4-:R-:W-:Y:S02]  /*1430*/  FSETP.GEU.AND P0, PT, R12, R13, PT ;  /* 0x0000000d0c00720b */ /* 0x010fe40003f0e000 */
[----:B------:R-:W-:Y:S02]  /*1440*/  FSETP.GEU.AND P1, PT, R14, R15, PT ;  /* 0x0000000f0e00720b */ /* 0x000fe40003f2e000 */
[----:B-----5:R-:W-:Y:S02]  /*1450*/  FSETP.GEU.AND P2, PT, R16, R17, PT ;  /* 0x000000111000720b */ /* 0x020fe40003f4e000 */
[----:B------:R-:W-:Y:S02]  /*1460*/  FSETP.GEU.AND P3, PT, R18, R19, PT ;  /* 0x000000131200720b */ /* 0x000fe40003f6e000 */
[----:B------:R-:W-:-:S02]  /*1470*/  FSEL R12, R13, R12, !P0 ;  /* 0x0000000c0d0c7208 */ /* 0x000fc40004000000 */
[----:B------:R-:W-:Y:S02]  /*1480*/  FSEL R15, R15, R14, !P1 ;  /* 0x0000000e0f0f7208 */ /* 0x000fe40004800000 */
[----:B------:R-:W-:Y:S02]  /*1490*/  FSEL R16, R17, R16, !P2 ;  /* 0x0000001011107208 */ /* 0x000fe40005000000 */
[----:B------:R-:W-:Y:S02]  /*14a0*/  FSEL R19, R19, R18, !P3 ;  /* 0x0000001213137208 */ /* 0x000fe40005800000 */
[----:B------:R-:W-:Y:S02]  /*14b0*/  FSETP.GEU.AND P2, PT, R12, R15, PT ;  /* 0x0000000f0c00720b */ /* 0x000fe40003f4e000 */
[----:B------:R-:W-:Y:S02]  /*14c0*/  FSETP.GEU.AND P3, PT, R16, R19, PT ;  /* 0x000000131000720b */ /* 0x000fe40003f6e000 */
[----:B------:R-:W-:-:S02]  /*14d0*/  FSETP.GEU.AND P1, PT, R8, R11, PT ;  /* 0x0000000b0800720b */ /* 0x000fc40003f2e000 */
[----:B------:R-:W-:Y:S02]  /*14e0*/  FSEL R12, R15, R12, !P2 ;  /* 0x0000000c0f0c7208 */ /* 0x000fe40005000000 */
[----:B------:R-:W-:Y:S02]  /*14f0*/  FSEL R19, R19, R16, !P3 ;  /* 0x0000001013137208 */ /* 0x000fe40005800000 */
[----:B------:R-:W-:Y:S02]  /*1500*/  FSEL R11, R11, R8, !P1 ;  /* 0x000000080b0b7208 */ /* 0x000fe40004800000 */
[----:B------:R-:W-:Y:S02]  /*1510*/  FSETP.GEU.AND P0, PT, R4, R7, PT ;  /* 0x000000070400720b */ /* 0x000fe40003f0e000 */
[----:B------:R-:W-:Y:S02]  /*1520*/  FSETP.GEU.AND P1, PT, R12, R19, PT ;  /* 0x000000130c00720b */ /* 0x000fe40003f2e000 */
[----:B------:R-:W-:-:S02]  /*1530*/  FSEL R4, R7, R4, !P0 ;  /* 0x0000000407047208 */ /* 0x000fc40004000000 */
[----:B------:R-:W-:Y:S02]  /*1540*/  FSEL R19, R19, R12, !P1 ;  /* 0x0000000c13137208 */ /* 0x000fe40004800000 */
[----:B------:R-:W-:Y:S02]  /*1550*/  ISETP.GE.U32.AND P1, PT, R20, 0x2000, PT ;  /* 0x000020001400780c */ /* 0x000fe40003f26070 */
[----:B------:R-:W-:-:S04]  /*1560*/  FSETP.GEU.AND P0, PT, R4, R11, PT ;  /* 0x0000000b0400720b */ /* 0x000fc80003f0e000 */
[----:B------:R-:W-:-:S04]  /*1570*/  FSEL R4, R11, R4, !P0 ;  /* 0x000000040b047208 */ /* 0x000fc80004000000 */
[----:B------:R-:W-:-:S04]  /*1580*/  FSETP.GEU.AND P0, PT, R4, R19, PT ;  /* 0x000000130400720b */ /* 0x000fc80003f0e000 */
[----:B------:R-:W-:Y:S01]  /*1590*/  FSEL R21, R19, R4, !P0 ;  /* 0x0000000413157208 */ /* 0x000fe20004000000 */
[----:B------:R-:W-:Y:S08]  /*15a0*/  @!P1 BRA `(.L_x_18) ;  /* 0x0000000000bc9947 */ /* 0x000ff00003800000 */
[----:B------:R-:W0:Y:S01]  /*15b0*/  LDC R24, c[0x0][0x390] ;  /* 0x0000e400ff187b82 */ /* 0x000e220000000800 */
[----:B------:R-:W-:Y:S02]  /*15c0*/  VIADD R22, R20, 0xfffff000 ;  /* 0xfffff00014167836 */ /* 0x000fe40000000000 */
[----:B------:R-:W-:-:S07]  /*15d0*/  IMAD.MOV.U32 R23, RZ, RZ, 0x1000 ;  /* 0x00001000ff177424 */ /* 0x000fce00078e00ff */
.L_x_20:
[----:B------:R-:W-:-:S05]  /*15e0*/  IMAD.WIDE R26, R23, 0x4, R2 ;  /* 0x00000004171a7825 */ /* 0x000fca00078e0202 */
[----:B------:R-:W2:Y:S04]  /*15f0*/  LDG.E.128.CONSTANT R8, desc[UR6][R26.64] ;  /* 0x000000061a087981 */ /* 0x000ea8000c1e9d00 */
[----:B------:R-:W3:Y:S04]  /*1600*/  LDG.E.128.CONSTANT R12, desc[UR6][R26.64+0x1000] ;  /* 0x001000061a0c7981 */ /* 0x000ee8000c1e9d00 */
[----:B------:R-:W4:Y:S04]  /*1610*/  LDG.E.128.CONSTANT R16, desc[UR6][R26.64+0x2000] ;  /* 0x002000061a107981 */ /* 0x000f28000c1e9d00 */
[----:B------:R-:W5:Y:S01]  /*1620*/  LDG.E.128.CONSTANT R4, desc[UR6][R26.64+0x3000] ;  /* 0x003000061a047981 */ /* 0x000f62000c1e9d00 */
[----:B0-----:R-:W-:Y:S01]  /*1630*/  IMAD.MOV.U32 R20, RZ, RZ, R24 ;  /* 0x000000ffff147224 */ /* 0x001fe200078e0018 */
        /* <DEDUP_REMOVED lines=14> */
[----:B------:R-:W-:Y:S01]  /*1720*/  FSEL R18, R4, R19, !P2 ;  /* 0x0000001304127208 */ /* 0x000fe20005000000 */
[----:B------:R-:W-:Y:S01]  /*1730*/  IMAD.IADD R4, R20, 0x1, -R23 ;  /* 0x0000000114047824 */ /* 0x000fe200078e0a17 */
[----:B------:R-:W-:Y:S02]  /*1740*/  FSEL R5, R6, R5, !P3 ;  /* 0x0000000506057208 */ /* 0x000fe40005800000 */
[----:B------:R-:W-:Y:S02]  /*1750*/  FSETP.GEU.AND P0, PT, R21, R8, PT ;  /* 0x000000081500720b */ /* 0x000fe40003f0e000 */
[----:B------:R-:W-:Y:S02]  /*1760*/  FSETP.GEU.AND P1, PT, R10, R13, PT ;  /* 0x0000000d0a00720b */ /* 0x000fe40003f2e000 */
[----:B------:R-:W-:-:S02]  /*1770*/  FSETP.GEU.AND P2, PT, R14, R17, PT ;  /* 0x000000110e00720b */ /* 0x000fc40003f4e000 */
[----:B------:R-:W-:Y:S02]  /*1780*/  FSETP.GEU.AND P3, PT, R18, R5, PT ;  /* 0x000000051200720b */ /* 0x000fe40003f6e000 */
[----:B------:R-:W-:Y:S02]  /*1790*/  FSEL R8, R8, R21, !P0 ;  /* 0x0000001508087208 */ /* 0x000fe40004000000 */
[----:B------:R-:W-:Y:S02]  /*17a0*/  FSEL R13, R13, R10, !P1 ;  /* 0x0000000a0d0d7208 */ /* 0x000fe40004800000 */
[----:B------:R-:W-:Y:S02]  /*17b0*/  FSEL R14, R17, R14, !P2 ;  /* 0x0000000e110e7208 */ /* 0x000fe40005000000 */
[----:B------:R-:W-:Y:S02]  /*17c0*/  FSEL R5, R5, R18, !P3 ;  /* 0x0000001205057208 */ /* 0x000fe40005800000 */
[----:B------:R-:W-:-:S02]  /*17d0*/  FSETP.GEU.AND P0, PT, R8, R13, PT ;  /* 0x0000000d0800720b */ /* 0x000fc40003f0e000 */
[----:B------:R-:W-:Y:S02]  /*17e0*/  FSETP.GEU.AND P1, PT, R14, R5, PT ;  /* 0x000000050e00720b */ /* 0x000fe40003f2e000 */
[----:B------:R-:W-:Y:S02]  /*17f0*/  FSEL R8, R13, R8, !P0 ;  /* 0x000000080d087208 */ /* 0x000fe40004000000 */
[----:B------:R-:W-:Y:S02]  /*1800*/  FSEL R5, R5, R14, !P1 ;  /* 0x0000000e05057208 */ /* 0x000fe40004800000 */
[----:B------:R-:W-:Y:S02]  /*1810*/  ISETP.GE.AND P1, PT, R4, 0x1000, PT ;  /* 0x000010000400780c */ /* 0x000fe40003f26270 */
[----:B------:R-:W-:-:S04]  /*1820*/  FSETP.GEU.AND P0, PT, R8, R5, PT ;  /* 0x000000050800720b */ /* 0x000fc80003f0e000 */
[----:B------:R-:W-:-:S04]  /*1830*/  FSEL R5, R5, R8, !P0 ;  /* 0x0000000805057208 */ /* 0x000fc80004000000 */
[----:B------:R-:W-:-:S04]  /*1840*/  FSETP.GEU.AND P0, PT, R5, R7, PT ;  /* 0x000000070500720b */ /* 0x000fc80003f0e000 */
[----:B------:R-:W-:Y:S01]  /*1850*/  FSEL R21, R7, R5, !P0 ;  /* 0x0000000507157208 */ /* 0x000fe20004000000 */
[----:B------:R-:W-:Y:S08]  /*1860*/  @!P1 BRA `(.L_x_19) ;  /* 0x00000008009c9947 */ /* 0x000ff00003800000 */
[----:B------:R-:W-:-:S05]  /*1870*/  VIADD R23, R23, 0x1000 ;  /* 0x0000100017177836 */ /* 0x000fca0000000000 */
[----:B------:R-:W-:-:S13]  /*1880*/  ISETP.GT.AND P0, PT, R23, R22, PT ;  /* 0x000000161700720c */ /* 0x000fda0003f04270 */
[----:B------:R-:W-:Y:S05]  /*1890*/  @!P0 BRA `(.L_x_20) ;  /* 0xfffffffc00508947 */ /* 0x000fea000383ffff */
.L_x_18:
[----:B------:R-:W-:-:S13]  /*18a0*/  ISETP.GE.AND P0, PT, R23, R20, PT ;  /* 0x000000141700720c */ /* 0x000fda0003f06270 */
[----:B------:R-:W-:Y:S05]  /*18b0*/  @P0 BRA `(.L_x_19) ;  /* 0x0000000800880947 */ /* 0x000fea0003800000 */
[----:B------:R-:W-:Y:S01]  /*18c0*/  IMAD.IADD R9, R20, 0x1, -R23 ;  /* 0x0000000114097824 */ /* 0x000fe200078e0a17 */
[----:B------:R-:W-:Y:S04]  /*18d0*/  BSSY.RECONVERGENT B1, `(.L_x_19) ;  /* 0x00000a0000017945 */ /* 0x000fe80003800200 */
[----:B------:R-:W-:-:S13]  /*18e0*/  ISETP.GE.AND P0, PT, R0, R9, PT ;  /* 0x000000090000720c */ /* 0x000fda0003f06270 */
[----:B------:R-:W-:Y:S05]  /*18f0*/  @P0 BRA `(.L_x_21) ;  /* 0x0000000800740947 */ /* 0x000fea0003800000 */
[----:B------:R-:W-:Y:S01]  /*1900*/  LOP3.LUT R2, RZ, R0, RZ, 0x33, !PT ;  /* 0x00000000ff027212 */ /* 0x000fe200078e33ff */
[----:B------:R-:W-:Y:S01]  /*1910*/  BSSY.RECONVERGENT B2, `(.L_x_22) ;  /* 0x0000016000027945 */ /* 0x000fe20003800200 */
[----:B------:R-:W-:Y:S02]  /*1920*/  IMAD.MOV.U32 R8, RZ, RZ, R0 ;  /* 0x000000ffff087224 */ /* 0x000fe400078e0000 */
[----:B------:R-:W-:-:S04]  /*1930*/  IADD3 R2, PT, PT, -R23, R20, R2 ;  /* 0x0000001417027210 */ /* 0x000fc80007ffe102 */
[C---:B------:R-:W-:Y:S02]  /*1940*/  LOP3.LUT R3, R2.reuse, 0x300, RZ, 0xc0, !PT ;  /* 0x0000030002037812 */ /* 0x040fe400078ec0ff */
[----:B------:R-:W-:Y:S02]  /*1950*/  ISETP.GE.U32.AND P2, PT, R2, 0x300, PT ;  /* 0x000003000200780c */ /* 0x000fe40003f46070 */
[----:B------:R-:W-:-:S13]  /*1960*/  ISETP.NE.AND P0, PT, R3, 0x300, PT ;  /* 0x000003000300780c */ /* 0x000fda0003f05270 */
[----:B------:R-:W-:Y:S05]  /*1970*/  @!P0 BRA `(.L_x_23) ;  /* 0x00000000003c8947 */ /* 0x000fea0003800000 */
[----:B------:R-:W0:Y:S01]  /*1980*/  LDC.64 R4, c[0x0][0x380] ;  /* 0x0000e000ff047b82 */ /* 0x000e220000000a00 */
[----:B------:R-:W-:Y:S01]  /*1990*/  LEA.HI R2, R2, 0x1, RZ, 0x18 ;  /* 0x0000000102027811 */ /* 0x000fe200078fc0ff */
[----:B------:R-:W-:Y:S02]  /*19a0*/  IMAD.IADD R7, R0, 0x1, R23 ;  /* 0x0000000100077824 */ /* 0x000fe400078e0217 */
[----:B------:R-:W-:Y:S01]  /*19b0*/  IMAD.MOV.U32 R8, RZ, RZ, R0 ;  /* 0x000000ffff087224 */ /* 0x000fe200078e0000 */
[----:B------:R-:W-:-:S05]  /*19c0*/  LOP3.LUT R2, R2, 0x3, RZ, 0xc0, !PT ;  /* 0x0000000302027812 */ /* 0x000fca00078ec0ff */
[----:B------:R-:W-:-:S07]  /*19d0*/  IMAD.MOV R6, RZ, RZ, -R2 ;  /* 0x000000ffff067224 */ /* 0x000fce00078e0a02 */
.L_x_24:
[----:B0-----:R-:W-:-:S06]  /*19e0*/  IMAD.WIDE.U32 R2, R7, 0x4, R4 ;  /* 0x0000000407027825 */ /* 0x001fcc00078e0004 */
[----:B------:R-:W2:Y:S01]  /*19f0*/  LDG.E.CONSTANT R2, desc[UR6][R2.64] ;  /* 0x0000000602027981 */ /* 0x000ea2000c1e9900 */
[----:B------:R-:W-:Y:S02]  /*1a00*/  VIADD R6, R6, 0x1 ;  /* 0x0000000106067836 */ /* 0x000fe40000000000 */
[----:B------:R-:W-:Y:S02]  /*1a10*/  VIADD R8, R8, 0x100 ;  /* 0x0000010008087836 */ /* 0x000fe40000000000 */
[----:B------:R-:W-:Y:S01]  /*1a20*/  VIADD R7, R7, 0x100 ;  /* 0x0000010007077836 */ /* 0x000fe20000000000 */
[----:B------:R-:W-:Y:S02]  /*1a30*/  ISETP.NE.AND P1, PT, R6, RZ, PT ;  /* 0x000000ff0600720c */ /* 0x000fe40003f25270 */
[----:B--2---:R-:W-:-:S04]  /*1a40*/  FSETP.GEU.AND P0, PT, R21, R2, PT ;  /* 0x000000021500720b */ /* 0x004fc80003f0e000 */
[----:B------:R-:W-:-:S07]  /*1a50*/  FSEL R21, R2, R21, !P0 ;  /* 0x0000001502157208 */ /* 0x000fce0004000000 */
[----:B------:R-:W-:Y:S05]  /*1a60*/  @P1 BRA `(.L_x_24) ;  /* 0xfffffffc00dc1947 */ /* 0x000fea000383ffff */
.L_x_23:
[----:B------:R-:W-:Y:S05]  /*1a70*/  BSYNC.RECONVERGENT B2 ;  /* 0x0000000000027941 */ /* 0x000fea0003800200 */
.L_x_22:
[----:B------:R-:W-:Y:S05]  /*1a80*/  @!P2 BRA `(.L_x_21) ;  /* 0x000000080010a947 */ /* 0x000fea0003800000 */
[----:B------:R-:W0:Y:S01]  /*1a90*/  LDCU.64 UR4, c[0x0][0x380] ;  /* 0x00007000ff0477ac */ /* 0x000e220008000a00 */
[----:B------:R-:W-:Y:S01]  /*1aa0*/  IMAD.IADD R5, R9, 0x1, -R8 ;  /* 0x0000000109057824 */ /* 0x000fe200078e0a08 */
[C---:B------:R-:W-:Y:S01]  /*1ab0*/  IADD3 R3, P0, PT, R8.reuse, R23, RZ ;  /* 0x0000001708037210 */ /* 0x040fe20007f1e0ff */
[----:B------:R-:W-:Y:S01]  /*1ac0*/  BSSY.RECONVERGENT B2, `(.L_x_25) ;  /* 0x000004a000027945 */ /* 0x000fe20003800200 */
[----:B------:R-:W-:Y:S02]  /*1ad0*/  IMAD.IADD R11, R8, 0x1, R23 ;  /* 0x00000001080b7824 */ /* 0x000fe400078e0217 */
[----:B------:R-:W-:Y:S01]  /*1ae0*/  ISETP.GT.AND P1, PT, R5, 0xc00, PT ;  /* 0x00000c000500780c */ /* 0x000fe20003f24270 */
[----:B------:R-:W-:Y:S01]  /*1af0*/  IMAD.X R4, RZ, RZ, RZ, P0 ;  /* 0x000000ffff047224 */ /* 0x000fe200000e06ff */
[----:B0-----:R-:W-:-:S04]  /*1b00*/  LEA R2, P0, R3, UR4, 0x2 ;  /* 0x0000000403027c11 */ /* 0x001fc8000f8010ff */
[----:B------:R-:W-:Y:S02]  /*1b10*/  LEA.HI.X R3, R3, UR5, R4, 0x2, P0 ;  /* 0x0000000503037c11 */ /* 0x000fe400080f1404 */
[----:B------:R-:W-:-:S05]  /*1b20*/  IADD3 R2, P0, PT, R2, 0x800, RZ ;  /* 0x0000080002027810 */ /* 0x000fca0007f1e0ff */
[----:B------:R-:W-:Y:S01]  /*1b30*/  IMAD.X R3, RZ, RZ, R3, P0 ;  /* 0x000000ffff037224 */ /* 0x000fe200000e0603 */
[----:B------:R-:W-:Y:S01]  /*1b40*/  PLOP3.LUT P0, PT, PT, PT, PT, 0x80, 0x8 ;  /* 0x000000000008781c */ /* 0x000fe20003f0f070 */
[----:B------:R-:W-:-:S12]  /*1b50*/  @!P1 BRA `(.L_x_26) ;  /* 0x0000000400009947 */ /* 0x000fd80003800000 */
[----:B------:R-:W-:Y:S01]  /*1b60*/  PLOP3.LUT P0, PT, PT, PT, PT, 0x8, 0x80 ;  /* 0x000000000080781c */ /* 0x000fe20003f0e170 */
[----:B------:R-:W-:-:S12]  /*1b70*/  VIADD R13, R9, 0xfffff400 ;  /* 0xfffff400090d7836 */ /* 0x000fd80000000000 */
.L_x_27:
[----:B------:R-:W0:Y:S01]  /*1b80*/  LDC.64 R4, c[0x0][0x380] ;  /* 0x0000e000ff047b82 */ /* 0x000e220000000a00 */
[----:B------:R-:W2:Y:S04]  /*1b90*/  LDG.E.CONSTANT R12, desc[UR6][R2.64+-0x400] ;  /* 0xfffc0006020c7981 */ /* 0x000ea8000c1e9900 */
[----:B------:R-:W3:Y:S01]  /*1ba0*/  LDG.E.CONSTANT R19, desc[UR6][R2.64] ;  /* 0x0000000602137981 */ /* 0x000ee2000c1e9900 */
[----:B------:R-:W-:-:S03]  /*1bb0*/  VIADD R25, R11, 0x400 ;  /* 0x000004000b197836 */ /* 0x000fc60000000000 */
[----:B------:R-:W4:Y:S04]  /*1bc0*/  LDG.E.CONSTANT R18, desc[UR6][R2.64+0x400] ;  /* 0x0004000602127981 */ /* 0x000f28000c1e9900 */
[----:B------:R-:W5:Y:S04]  /*1bd0*/  LDG.E.CONSTANT R16, desc[UR6][R2.64+0xc00] ;  /* 0x000c000602107981 */ /* 0x000f68000c1e9900 */
[----:B------:R-:W5:Y:S01]  /*1be0*/  LDG.E.CONSTANT R15, desc[UR6][R2.64+0x1000] ;  /* 0x00100006020f7981 */ /* 0x000f62000c1e9900 */
[----:B------:R-:W-:-:S03]  /*1bf0*/  VIADD R23, R11, 0x800 ;  /* 0x000008000b177836 */ /* 0x000fc60000000000 */
[----:B------:R-:W5:Y:S01]  /*1c00*/  LDG.E.CONSTANT R14, desc[UR6][R2.64+0x1400] ;  /* 0x00140006020e7981 */ /* 0x000f62000c1e9900 */
[----:B0-----:R-:W-:-:S03]  /*1c10*/  IMAD.WIDE.U32 R6, R11, 0x4, R4 ;  /* 0x000000040b067825 */ /* 0x001fc600078e0004 */
[----:B------:R-:W5:Y:S04]  /*1c20*/  LDG.E.CONSTANT R22, desc[UR6][R2.64+0x2000] ;  /* 0x0020000602167981 */ /* 0x000f68000c1e9900 */
[----:B------:R0:W2:Y:S01]  /*1c30*/  LDG.E.CONSTANT R10, desc[UR6][R6.64] ;  /* 0x00000006060a7981 */ /* 0x0000a2000c1e9900 */
[----:B------:R-:W-:-:S03]  /*1c40*/  IMAD.WIDE.U32 R24, R25, 0x4, R4 ;  /* 0x0000000419187825 */ /* 0x000fc600078e0004 */
[----:B------:R-:W5:Y:S04]  /*1c50*/  LDG.E.CONSTANT R20, desc[UR6][R2.64+0x2400] ;  /* 0x0024000602147981 */ /* 0x000f68000c1e9900 */
[----:B------:R-:W5:Y:S01]  /*1c60*/  LDG.E.CONSTANT R17, desc[UR6][R24.64] ;  /* 0x0000000618117981 */ /* 0x000f62000c1e9900 */
[----:B0-----:R-:W-:-:S03]  /*1c70*/  IMAD.WIDE.U32 R6, R23, 0x4, R4 ;  /* 0x0000000417067825 */ /* 0x001fc600078e0004 */
[----:B------:R-:W5:Y:S04]  /*1c80*/  LDG.E.CONSTANT R23, desc[UR6][R2.64+0x1c00] ;  /* 0x001c000602177981 */ /* 0x000f68000c1e9900 */
[----:B------:R-:W5:Y:S01]  /*1c90*/  LDG.E.CONSTANT R6, desc[UR6][R6.64] ;  /* 0x0000000606067981 */ /* 0x000f62000c1e9900 */
[----:B------:R-:W-:-:S03]  /*1ca0*/  VIADD R27, R11, 0xc00 ;  /* 0x00000c000b1b7836 */ /* 0x000fc60000000000 */
[----:B------:R-:W5:Y:S01]  /*1cb0*/  LDG.E.CONSTANT R26, desc[UR6][R2.64+0x2c00] ;  /* 0x002c0006021a7981 */ /* 0x000f62000c1e9900 */
[----:B------:R-:W-:-:S03]  /*1cc0*/  IMAD.WIDE.U32 R4, R27, 0x4, R4 ;  /* 0x000000041b047825 */ /* 0x000fc600078e0004 */
[----:B------:R-:W5:Y:S04]  /*1cd0*/  LDG.E.CONSTANT R25, desc[UR6][R2.64+0x3000] ;  /* 0x0030000602197981 */ /* 0x000f68000c1e9900 */
[----:B------:R-:W5:Y:S04]  /*1ce0*/  LDG.E.CONSTANT R4, desc[UR6][R4.64] ;  /* 0x0000000604047981 */ /* 0x000f68000c1e9900 */
[----:B------:R0:W5:Y:S01]  /*1cf0*/  LDG.E.CONSTANT R24, desc[UR6][R2.64+0x3400] ;  /* 0x0034000602187981 */ /* 0x000162000c1e9900 */
[----:B------:R-:W-:-:S05]  /*1d00*/  VIADD R8, R8, 0x1000 ;  /* 0x0000100008087836 */ /* 0x000fca0000000000 */
[----:B------:R-:W-:Y:S02]  /*1d10*/  ISETP.GE.AND P2, PT, R8, R13, PT ;  /* 0x0000000d0800720c */ /* 0x000fe40003f46270 */
[----:B0-----:R-:W-:Y:S01]  /*1d20*/  IADD3 R2, P3, PT, R2, 0x4000, RZ ;  /* 0x0000400002027810 */ /* 0x001fe20007f7e0ff */
[----:B------:R-:W-:-:S04]  /*1d30*/  VIADD R11, R11, 0x1000 ;  /* 0x000010000b0b7836 */ /* 0x000fc80000000000 */
[----:B------:R-:W-:Y:S01]  /*1d40*/  IMAD.X R3, RZ, RZ, R3, P3 ;  /* 0x000000ffff037224 */ /* 0x000fe200018e0603 */
[----:B--2---:R-:W-:-:S04]  /*1d50*/  FSETP.GEU.AND P1, PT, R21, R10, PT ;  /* 0x0000000a1500720b */ /* 0x004fc80003f2e000 */
[----:B------:R-:W-:-:S04]  /*1d60*/  FSEL R21, R10, R21, !P1 ;  /* 0x000000150a157208 */ /* 0x000fc80004800000 */
[----:B------:R-:W-:-:S04]  /*1d70*/  FSETP.GEU.AND P1, PT, R21, R12, PT ;  /* 0x0000000c1500720b */ /* 0x000fc80003f2e000 */
[----:B------:R-:W-:-:S04]  /*1d80*/  FSEL R12, R12, R21, !P1 ;  /* 0x000000150c0c7208 */ /* 0x000fc80004800000 */
[----:B---3--:R-:W-:-:S04]  /*1d90*/  FSETP.GEU.AND P1, PT, R12, R19, PT ;  /* 0x000000130c00720b */ /* 0x008fc80003f2e000 */
[----:B------:R-:W-:-:S04]  /*1da0*/  FSEL R19, R19, R12, !P1 ;  /* 0x0000000c13137208 */ /* 0x000fc80004800000 */
[----:B----4-:R-:W-:-:S04]  /*1db0*/  FSETP.GEU.AND P1, PT, R19, R18, PT ;  /* 0x000000121300720b */ /* 0x010fc80003f2e000 */
[----:B------:R-:W-:-:S04]  /*1dc0*/  FSEL R18, R18, R19, !P1 ;  /* 0x0000001312127208 */ /* 0x000fc80004800000 */
[----:B-----5:R-:W-:-:S04]  /*1dd0*/  FSETP.GEU.AND P1, PT, R18, R17, PT ;  /* 0x000000111200720b */ /* 0x020fc80003f2e000 */
        /* <DEDUP_REMOVED lines=24> */
.L_x_26:
[----:B------:R-:W-:Y:S05]  /*1f60*/  BSYNC.RECONVERGENT B2 ;  /* 0x0000000000027941 */ /* 0x000fea0003800200 */
.L_x_25:
[----:B------:R-:W-:Y:S01]  /*1f70*/  IMAD.IADD R4, R9, 0x1, -R8 ;  /* 0x0000000109047824 */ /* 0x000fe200078e0a08 */
[----:B------:R-:W-:Y:S04]  /*1f80*/  BSSY.RECONVERGENT B2, `(.L_x_28) ;  /* 0x0000024000027945 */ /* 0x000fe80003800200 */
[----:B------:R-:W-:-:S13]  /*1f90*/  ISETP.GT.AND P1, PT, R4, 0x400, PT ;  /* 0x000004000400780c */ /* 0x000fda0003f24270 */
[----:B------:R-:W-:Y:S05]  /*1fa0*/  @!P1 BRA `(.L_x_29) ;  /* 0x0000000000849947 */ /* 0x000fea0003800000 */
[----:B------:R-:W0:Y:S01]  /*1fb0*/  LDC.64 R6, c[0x0][0x380] ;  /* 0x0000e000ff067b82 */ /* 0x000e220000000a00 */
[----:B------:R-:W2:Y:S04]  /*1fc0*/  LDG.E.CONSTANT R13, desc[UR6][R2.64+-0x400] ;  /* 0xfffc0006020d7981 */ /* 0x000ea8000c1e9900 */
[----:B------:R-:W3:Y:S01]  /*1fd0*/  LDG.E.CONSTANT R15, desc[UR6][R2.64] ;  /* 0x00000006020f7981 */ /* 0x000ee2000c1e9900 */
[----:B------:R-:W-:-:S03]  /*1fe0*/  VIADD R19, R11, 0x400 ;  /* 0x000004000b137836 */ /* 0x000fc60000000000 */
[----:B------:R-:W4:Y:S04]  /*1ff0*/  LDG.E.CONSTANT R17, desc[UR6][R2.64+0x400] ;  /* 0x0004000602117981 */ /* 0x000f28000c1e9900 */
[----:B------:R-:W5:Y:S04]  /*2000*/  LDG.E.CONSTANT R23, desc[UR6][R2.64+0x1000] ;  /* 0x0010000602177981 */ /* 0x000f68000c1e9900 */
[----:B------:R-:W5:Y:S01]  /*2010*/  LDG.E.CONSTANT R25, desc[UR6][R2.64+0x1400] ;  /* 0x0014000602197981 */ /* 0x000f62000c1e9900 */
[----:B0-----:R-:W-:-:S06]  /*2020*/  IMAD.WIDE.U32 R4, R11, 0x4, R6 ;  /* 0x000000040b047825 */ /* 0x001fcc00078e0006 */
[----:B------:R-:W2:Y:S01]  /*2030*/  LDG.E.CONSTANT R4, desc[UR6][R4.64] ;  /* 0x0000000604047981 */ /* 0x000ea2000c1e9900 */
[----:B------:R-:W-:-:S03]  /*2040*/  IMAD.WIDE.U32 R6, R19, 0x4, R6 ;  /* 0x0000000413067825 */ /* 0x000fc600078e0006 */
[----:B------:R0:W5:Y:S04]  /*2050*/  LDG.E.CONSTANT R19, desc[UR6][R2.64+0xc00] ;  /* 0x000c000602137981 */ /* 0x000168000c1e9900 */
[----:B------:R-:W5:Y:S01]  /*2060*/  LDG.E.CONSTANT R7, desc[UR6][R6.64] ;  /* 0x0000000606077981 */ /* 0x000f62000c1e9900 */
[----:B------:R-:W-:Y:S01]  /*2070*/  VIADD R8, R8, 0x800 ;  /* 0x0000080008087836 */ /* 0x000fe20000000000 */
        /* <DEDUP_REMOVED lines=17> */
[----:B------:R-:W-:Y:S02]  /*2190*/  FSETP.GEU.AND P1, PT, R4, R25, PT ;  /* 0x000000190400720b */ /* 0x000fe40003f2e000 */
[----:B------:R-:W-:Y:S02]  /*21a0*/  PLOP3.LUT P0, PT, PT, PT, PT, 0x8, 0x80 ;  /* 0x000000000080781c */ /* 0x000fe40003f0e170 */
[----:B------:R-:W-:-:S11]  /*21b0*/  FSEL R21, R25, R4, !P1 ;  /* 0x0000000419157208 */ /* 0x000fd60004800000 */
.L_x_29:
[----:B------:R-:W-:Y:S05]  /*21c0*/  BSYNC.RECONVERGENT B2 ;  /* 0x0000000000027941 */ /* 0x000fea0003800200 */
.L_x_28:
[----:B------:R-:W-:-:S13]  /*21d0*/  ISETP.LT.OR P0, PT, R8, R9, P0 ;  /* 0x000000090800720c */ /* 0x000fda0000701670 */
[----:B------:R-:W-:Y:S05]  /*21e0*/  @!P0 BRA `(.L_x_21) ;  /* 0x0000000000388947 */ /* 0x000fea0003800000 */
[----:B------:R-:W0:Y:S01]  /*21f0*/  LDC.64 R4, c[0x0][0x380] ;  /* 0x0000e000ff047b82 */ /* 0x000e220000000a00 */
[----:B------:R-:W2:Y:S04]  /*2200*/  LDG.E.CONSTANT R6, desc[UR6][R2.64+-0x400] ;  /* 0xfffc000602067981 */ /* 0x000ea8000c1e9900 */
[----:B------:R-:W3:Y:S04]  /*2210*/  LDG.E.CONSTANT R7, desc[UR6][R2.64] ;  /* 0x0000000602077981 */ /* 0x000ee8000c1e9900 */
[----:B------:R-:W4:Y:S01]  /*2220*/  LDG.E.CONSTANT R9, desc[UR6][R2.64+0x400] ;  /* 0x0004000602097981 */ /* 0x000f22000c1e9900 */
[----:B0-----:R-:W-:-:S06]  /*2230*/  IMAD.WIDE.U32 R4, R11, 0x4, R4 ;  /* 0x000000040b047825 */ /* 0x001fcc00078e0004 */
[----:B------:R-:W5:Y:S02]  /*2240*/  LDG.E.CONSTANT R4, desc[UR6][R4.64] ;  /* 0x0000000604047981 */ /* 0x000f64000c1e9900 */
[----:B-----5:R-:W-:-:S04]  /*2250*/  FSETP.GEU.AND P0, PT, R21, R4, PT ;  /* 0x000000041500720b */ /* 0x020fc80003f0e000 */
[----:B------:R-:W-:-:S04]  /*2260*/  FSEL R21, R4, R21, !P0 ;  /* 0x0000001504157208 */ /* 0x000fc80004000000 */
[----:B--2---:R-:W-:-:S04]  /*2270*/  FSETP.GEU.AND P0, PT, R21, R6, PT ;  /* 0x000000061500720b */ /* 0x004fc80003f0e000 */
[----:B------:R-:W-:-:S04]  /*2280*/  FSEL R6, R6, R21, !P0 ;  /* 0x0000001506067208 */ /* 0x000fc80004000000 */
[----:B---3--:R-:W-:-:S04]  /*2290*/  FSETP.GEU.AND P0, PT, R6, R7, PT ;  /* 0x000000070600720b */ /* 0x008fc80003f0e000 */
[----:B------:R-:W-:-:S04]  /*22a0*/  FSEL R6, R7, R6, !P0 ;  /* 0x0000000607067208 */ /* 0x000fc80004000000 */
[----:B----4-:R-:W-:-:S04]  /*22b0*/  FSETP.GEU.AND P0, PT, R6, R9, PT ;  /* 0x000000090600720b */ /* 0x010fc80003f0e000 */
[----:B------:R-:W-:-:S09]  /*22c0*/  FSEL R21, R9, R6, !P0 ;  /* 0x0000000609157208 */ /* 0x000fd20004000000 */
.L_x_21:
[----:B------:R-:W-:Y:S05]  /*22d0*/  BSYNC.RECONVERGENT B1 ;  /* 0x0000000000017941 */ /* 0x000fea0003800200 */
.L_x_19:
[----:B------:R-:W0:Y:S01]  /*22e0*/  S2R R6, SR_LANEID ;  /* 0x0000000000067919 */ /* 0x000e220000000000 */
[----:B------:R-:W1:Y:S02]  /*22f0*/  SHFL.DOWN PT, R2, R21, 0x1, 0x1f ;  /* 0x08201f0015027f89 */ /* 0x000e6400000e0000 */
[----:B-1----:R-:W-:Y:S02]  /*2300*/  FSETP.GEU.AND P0, PT, R21, R2, PT ;  /* 0x000000021500720b */ /* 0x002fe40003f0e000 */
[C---:B0-----:R-:W-:Y:S02]  /*2310*/  ISETP.GT.AND P1, PT, R6.reuse, 0x1e, PT ;  /* 0x0000001e0600780c */ /* 0x041fe40003f24270 */
[----:B------:R-:W-:-:S11]  /*2320*/  ISETP.NE.AND P2, PT, R6, RZ, PT ;  /* 0x000000ff0600720c */ /* 0x000fd60003f45270 */
[----:B------:R-:W-:Y:S02]  /*2330*/  @!P1 FSEL R21, R2, R21, !P0 ;  /* 0x0000001502159208 */ /* 0x000fe40004000000 */
[----:B------:R-:W-:Y:S01]  /*2340*/  ISETP.GT.AND P1, PT, R6, 0x1d, PT ;  /* 0x0000001d0600780c */ /* 0x000fe20003f24270 */
[----:B------:R-:W0:Y:S01]  /*2350*/  @!P2 S2R R5, SR_CgaCtaId ;  /* 0x000000000005a919 */ /* 0x000e220000008800 */
[----:B------:R-:W-:Y:S02]  /*2360*/  @!P2 MOV R4, 0x400 ;  /* 0x000004000004a802 */ /* 0x000fe40000000f00 */
[----:B------:R-:W-:Y:S01]  /*2370*/  @!P2 SHF.R.U32.HI R3, RZ, 0x3, R0 ;  /* 0x00000003ff03a819 */ /* 0x000fe20000011600 */
[----:B------:R-:W1:Y:S03]  /*2380*/  SHFL.DOWN PT, R2, R21, 0x2, 0x1f ;  /* 0x08401f0015027f89 */ /* 0x000e6600000e0000 */
[----:B------:R-:W-:-:S02]  /*2390*/  @!P2 LOP3.LUT R3, R3, 0x7c, RZ, 0xc0, !PT ;  /* 0x0000007c0303a812 */ /* 0x000fc400078ec0ff */
[----:B-1----:R-:W-:-:S04]  /*23a0*/  FSETP.GEU.AND P0, PT, R21, R2, PT ;  /* 0x000000021500720b */ /* 0x002fc80003f0e000 */
[----:B------:R-:W-:Y:S02]  /*23b0*/  @!P1 FSEL R21, R2, R21, !P0 ;  /* 0x0000001502159208 */ /* 0x000fe40004000000 */
[----:B------:R-:W-:Y:S02]  /*23c0*/  ISETP.GT.AND P1, PT, R6, 0x1b, PT ;  /* 0x0000001b0600780c */ /* 0x000fe40003f24270 */
[----:B0-----:R-:W-:Y:S01]  /*23d0*/  @!P2 LEA R4, R5, R4, 0x18 ;  /* 0x000000040504a211 */ /* 0x001fe200078ec0ff */
[----:B------:R-:W0:Y:S04]  /*23e0*/  SHFL.DOWN PT, R2, R21, 0x4, 0x1f ;  /* 0x08801f0015027f89 */ /* 0x000e2800000e0000 */
[----:B------:R-:W-:Y:S01]  /*23f0*/  @!P2 IMAD.IADD R3, R3, 0x1, R4 ;  /* 0x000000010303a824 */ /* 0x000fe200078e0204 */
[----:B0-----:R-:W-:-:S05]  /*2400*/  FSETP.GEU.AND P0, PT, R21, R2, PT ;  /* 0x000000021500720b */ /* 0x001fca0003f0e000 */
        /* <DEDUP_REMOVED lines=35> */
.L_x_2:
        /* <DEDUP_REMOVED lines=12> */
.L_x_32:
[----:B------:R-:W-:Y:S05]  /*2700*/  BSYNC.RECONVERGENT B1 ;  /* 0x0000000000017941 */ /* 0x000fea0003800200 */
.L_x_31:
        /* <DEDUP_REMOVED lines=16> */
.L_x_37:
        /* <DEDUP_REMOVED lines=10> */
.L_x_36:
[----:B------:R-:W-:Y:S05]  /*28b0*/  BSYNC.RECONVERGENT B2 ;  /* 0x0000000000027941 */ /* 0x000fea0003800200 */
.L_x_35:
        /* <DEDUP_REMOVED lines=8> */
.L_x_40:
        /* <DEDUP_REMOVED lines=59> */
.L_x_39:
[----:B------:R-:W-:Y:S05]  /*2cf0*/  BSYNC.RECONVERGENT B2 ;  /* 0x0000000000027941 */ /* 0x000fea0003800200 */
.L_x_38:
        /* <DEDUP_REMOVED lines=34> */
.L_x_42:
[----:B------:R-:W-:Y:S05]  /*2f20*/  BSYNC.RECONVERGENT B2 ;  /* 0x0000000000027941 */ /* 0x000fea0003800200 */
.L_x_41:
        /* <DEDUP_REMOVED lines=16> */
.L_x_34:
[----:B------:R-:W-:Y:S05]  /*3030*/  BSYNC.RECONVERGENT B1 ;  /* 0x0000000000017941 */ /* 0x000fea0003800200 */
.L_x_33:
        /* <DEDUP_REMOVED lines=58> */
.L_x_43:
[----:B------:R-:W-:Y:S01]  /*33e0*/  LOP3.LUT R0, R7, 0x3e0, RZ, 0xc0, !PT ;  /* 0x000003e007007812 */ /* 0x000fe200078ec0ff */
[----:B0-----:R-:W0:Y:S03]  /*33f0*/  S2R R2, SR_LANEID ;  /* 0x0000000000027919 */ /* 0x001e260000000000 */
[----:B------:R-:W-:Y:S01]  /*3400*/  LOP3.LUT R9, RZ, R0, RZ, 0x33, !PT ;  /* 0x00000000ff097212 */ /* 0x000fe200078e33ff */
[----:B------:R-:W-:-:S04]  /*3410*/  VIADD R3, R0, 0x20 ;  /* 0x0000002000037836 */ /* 0x000fc80000000000 */
[----:B------:R-:W-:Y:S01]  /*3420*/  IMAD.IADD R9, R9, 0x1, R20 ;  /* 0x0000000109097824 */ /* 0x000fe200078e0214 */
[----:B------:R-:W-:-:S04]  /*3430*/  ISETP.GT.AND P0, PT, R3, R20, PT ;  /* 0x000000140300720c */ /* 0x000fc80003f04270 */
[----:B------:R-:W-:-:S05]  /*3440*/  SEL R4, R9, 0x1f, P0 ;  /* 0x0000001f09047807 */ /* 0x000fca0000000000 */
[----:B------:R-:W1:Y:S01]  /*3450*/  SHFL.DOWN PT, R0, R5, 0x1, R4 ;  /* 0x0820000005007989 */ /* 0x000e6200000e0004 */
[C---:B0-----:R-:W-:Y:S01]  /*3460*/  ISETP.GE.AND P1, PT, R2.reuse, R4, PT ;  /* 0x000000040200720c */ /* 0x041fe20003f26270 */
[----:B------:R-:W-:Y:S01]  /*3470*/  VIADD R3, R2, 0x2 ;  /* 0x0000000202037836 */ /* 0x000fe20000000000 */
[----:B-1----:R-:W-:-:S11]  /*3480*/  FSETP.GEU.AND P0, PT, R5, R0, PT ;  /* 0x000000000500720b */ /* 0x002fd60003f0e000 */
[----:B------:R-:W-:Y:S02]  /*3490*/  @!P1 FSEL R5, R0, R5, !P0 ;  /* 0x0000000500059208 */ /* 0x000fe40004000000 */
[----:B------:R-:W-:Y:S01]  /*34a0*/  ISETP.GT.AND P1, PT, R3, R4, PT ;  /* 0x000000040300720c */ /* 0x000fe20003f24270 */
[----:B------:R-:W-:Y:S02]  /*34b0*/  VIADD R3, R2, 0x4 ;  /* 0x0000000402037836 */ /* 0x000fe40000000000 */
[----:B------:R-:W0:Y:S02]  /*34c0*/  SHFL.DOWN PT, R0, R5, 0x2, R4 ;  /* 0x0840000005007989 */ /* 0x000e2400000e0004 */
[----:B0-----:R-:W-:-:S08]  /*34d0*/  FSETP.GEU.AND P0, PT, R5, R0, PT ;  /* 0x000000000500720b */ /* 0x001fd00003f0e000 */
[----:B------:R-:W-:Y:S02]  /*34e0*/  @!P1 FSEL R5, R0, R5, !P0 ;  /* 0x0000000500059208 */ /* 0x000fe40004000000 */
[-C--:B------:R-:W-:Y:S01]  /*34f0*/  ISETP.GT.AND P1, PT, R3, R4.reuse, PT ;  /* 0x000000040300720c */ /* 0x080fe20003f24270 */
[C---:B------:R-:W-:Y:S02]  /*3500*/  VIADD R3, R2.reuse, 0x8 ;  /* 0x0000000802037836 */ /* 0x040fe40000000000 */
[----:B------:R-:W0:Y:S03]  /*3510*/  SHFL.DOWN PT, R0, R5, 0x4, R4 ;  /* 0x0880000005007989 */ /* 0x000e2600000e0004 */
[----:B------:R-:W-:Y:S01]  /*3520*/  ISETP.GT.AND P2, PT, R3, R4, PT ;  /* 0x000000040300720c */ /* 0x000fe20003f44270 */
[----:B------:R-:W-:Y:S01]  /*3530*/  VIADD R3, R2, 0x10 ;  /* 0x0000001002037836 */ /* 0x000fe20000000000 */
[----:B0-----:R-:W-:-:S05]  /*3540*/  FSETP.GEU.AND P0, PT, R5, R0, PT ;  /* 0x000000000500720b */ /* 0x001fca0003f0e000 */
[----:B------:R-:W-:Y:S02]  /*3550*/  @!P1 FSEL R5, R0, R5, !P0 ;  /* 0x0000000500059208 */ /* 0x000fe40004000000 */
[----:B------:R-:W-:-:S03]  /*3560*/  ISETP.NE.AND P0, PT, R2, RZ, PT ;  /* 0x000000ff0200720c */ /* 0x000fc60003f05270 */
[----:B------:R-:W0:Y:S10]  /*3570*/  SHFL.DOWN PT, R0, R5, 0x8, R4 ;  /* 0x0900000005007989 */ /* 0x000e3400000e0004 */
[----:B------:R-:W1:Y:S01]  /*3580*/  @!P0 S2R R6, SR_CgaCtaId ;  /* 0x0000000000068919 */ /* 0x000e620000008800 */
[----:B------:R-:W-:-:S04]  /*3590*/  @!P0 SHF.R.U32.HI R2, RZ, 0x3, R7 ;  /* 0x00000003ff028819 */ /* 0x000fc80000011607 */
[----:B------:R-:W-:Y:S02]  /*35a0*/  @!P0 LOP3.LUT R2, R2, 0x7c, RZ, 0xc0, !PT ;  /* 0x0000007c02028812 */ /* 0x000fe400078ec0ff */
[----:B0-----:R-:W-:-:S04]  /*35b0*/  FSETP.GEU.AND P1, PT, R5, R0, PT ;  /* 0x000000000500720b */ /* 0x001fc80003f2e000 */
[----:B------:R-:W-:Y:S02]  /*35c0*/  @!P2 FSEL R5, R0, R5, !P1 ;  /* 0x000000050005a208 */ /* 0x000fe40004800000 */
[----:B------:R-:W-:Y:S02]  /*35d0*/  ISETP.GT.AND P2, PT, R3, R4, PT ;  /* 0x000000040300720c */ /* 0x000fe40003f44270 */
[----:B------:R-:W-:Y:S01]  /*35e0*/  @!P0 MOV R3, 0x400 ;  /* 0x0000040000038802 */ /* 0x000fe20000000f00 */
[----:B------:R-:W0:Y:S03]  /*35f0*/  SHFL.DOWN PT, R0, R5, 0x10, R4 ;  /* 0x0a00000005007989 */ /* 0x000e2600000e0004 */
        /* <DEDUP_REMOVED lines=37> */
.L_x_30:
[----:B------:R-:W0:Y:S01]  /*3850*/  S2R R8, SR_TID.X ;  /* 0x0000000000087919 */ /* 0x000e220000002100 */
[----:B------:R-:W0:Y:S02]  /*3860*/  LDC.64 R2, c[0x0][0x380] ;  /* 0x0000e000ff027b82 */ /* 0x000e240000000a00 */
[----:B0-----:R-:W-:-:S05]  /*3870*/  IMAD.WIDE.U32 R2, R8, 0x4, R2 ;  /* 0x0000000408027825 */ /* 0x001fca00078e0002 */
[----:B------:R-:W2:Y:S04]  /*3880*/  LDG.E.CONSTANT R19, desc[UR6][R2.64] ;  /* 0x0000000602137981 */ /* 0x000ea8000c1e9900 */
[----:B------:R-:W2:Y:S04]  /*3890*/  LDG.E.CONSTANT R0, desc[UR6][R2.64+0x400] ;  /* 0x0004000602007981 */ /* 0x000ea8000c1e9900 */
[----:B------:R-:W3:Y:S04]  /*38a0*/  LDG.E.CONSTANT R4, desc[UR6][R2.64+0x800] ;  /* 0x0008000602047981 */ /* 0x000ee8000c1e9900 */
[----:B------:R-:W3:Y:S04]  /*38b0*/  LDG.E.CONSTANT R5, desc[UR6][R2.64+0xc00] ;  /* 0x000c000602057981 */ /* 0x000ee8000c1e9900 */
[----:B------:R-:W4:Y:S04]  /*38c0*/  LDG.E.CONSTANT R6, desc[UR6][R2.64+0x1000] ;  /* 0x0010000602067981 */ /* 0x000f28000c1e9900 */
[----:B------:R-:W4:Y:S04]  /*38d0*/  LDG.E.CONSTANT R7, desc[UR6][R2.64+0x1400] ;  /* 0x0014000602077981 */ /* 0x000f28000c1e9900 */
[----:B------:R-:W5:Y:S04]  /*38e0*/  LDG.E.CONSTANT R9, desc[UR6][R2.64+0x1800] ;  /* 0x0018000602097981 */ /* 0x000f68000c1e9900 */
        /* <DEDUP_REMOVED lines=8> */
[----:B------:R-:W5:Y:S01]  /*3970*/  LDG.E.CONSTANT R18, desc[UR6][R2.64+0x3c00] ;  /* 0x003c000602127981 */ /* 0x000f62000c1e9900 */
[----:B--2---:R-:W-:-:S04]  /*3980*/  FSETP.GEU.AND P0, PT, R19, R0, PT ;  /* 0x000000001300720b */ /* 0x004fc80003f0e000 */
[----:B------:R-:W-:Y:S02]  /*3990*/  FSEL R0, R0, R19, !P0 ;  /* 0x0000001300007208 */ /* 0x000fe40004000000 */
[----:B---3--:R-:W-:-:S04]  /*39a0*/  FSETP.GEU.AND P1, PT, R4, R5, PT ;  /* 0x000000050400720b */ /* 0x008fc80003f2e000 */
[----:B------:R-:W-:Y:S02]  /*39b0*/  FSEL R5, R5, R4, !P1 ;  /* 0x0000000405057208 */ /* 0x000fe40004800000 */
[----:B----4-:R-:W-:-:S04]  /*39c0*/  FSETP.GEU.AND P2, PT, R6, R7, PT ;  /* 0x000000070600720b */ /* 0x010fc80003f4e000 */
[----:B------:R-:W-:Y:S02]  /*39d0*/  FSEL R6, R7, R6, !P2 ;  /* 0x0000000607067208 */ /* 0x000fe40005000000 */
[----:B-----5:R-:W-:-:S04]  /*39e0*/  FSETP.GEU.AND P3, PT, R9, R10, PT ;  /* 0x0000000a0900720b */ /* 0x020fc80003f6e000 */
[----:B------:R-:W-:Y:S02]  /*39f0*/  FSEL R9, R10, R9, !P3 ;  /* 0x000000090a097208 */ /* 0x000fe40005800000 */
[----:B------:R-:W-:-:S04]  /*3a00*/  FSETP.GEU.AND P0, PT, R11, R12, PT ;  /* 0x0000000c0b00720b */ /* 0x000fc80003f0e000 */
[----:B------:R-:W-:Y:S02]  /*3a10*/  FSEL R11, R12, R11, !P0 ;  /* 0x0000000b0c0b7208 */ /* 0x000fe40004000000 */
[----:B------:R-:W-:Y:S02]  /*3a20*/  FSETP.GEU.AND P0, PT, R0, R5, PT ;  /* 0x000000050000720b */ /* 0x000fe40003f0e000 */
[----:B------:R-:W-:Y:S02]  /*3a30*/  FSETP.GEU.AND P1, PT, R13, R14, PT ;  /* 0x0000000e0d00720b */ /* 0x000fe40003f2e000 */
[----:B------:R-:W-:Y:S02]  /*3a40*/  FSEL R0, R5, R0, !P0 ;  /* 0x0000000005007208 */ /* 0x000fe40004000000 */
[----:B------:R-:W-:Y:S02]  /*3a50*/  FSEL R14, R14, R13, !P1 ;  /* 0x0000000d0e0e7208 */ /* 0x000fe40004800000 */
[----:B------:R-:W-:-:S02]  /*3a60*/  FSETP.GEU.AND P1, PT, R6, R9, PT ;  /* 0x000000090600720b */ /* 0x000fc40003f2e000 */
[----:B------:R-:W-:Y:S02]  /*3a70*/  FSETP.GEU.AND P2, PT, R15, R16, PT ;  /* 0x000000100f00720b */ /* 0x000fe40003f4e000 */
[----:B------:R-:W-:Y:S02]  /*3a80*/  FSEL R9, R9, R6, !P1 ;  /* 0x0000000609097208 */ /* 0x000fe40004800000 */
[----:B------:R-:W-:Y:S02]  /*3a90*/  FSEL R15, R16, R15, !P2 ;  /* 0x0000000f100f7208 */ /* 0x000fe40005000000 */
[----:B------:R-:W-:Y:S02]  /*3aa0*/  FSETP.GEU.AND P2, PT, R11, R14, PT ;  /* 0x0000000e0b00720b */ /* 0x000fe40003f4e000 */
[----:B------:R-:W-:Y:S02]  /*3ab0*/  FSETP.GEU.AND P3, PT, R17, R18, PT ;  /* 0x000000121100720b */ /* 0x000fe40003f6e000 */
[----:B------:R-:W-:-:S02]  /*3ac0*/  FSEL R11, R14, R11, !P2 ;  /* 0x0000000b0e0b7208 */ /* 0x000fc40005000000 */
[----:B------:R-:W-:Y:S02]  /*3ad0*/  FSEL R18, R18, R17, !P3 ;  /* 0x0000001112127208 */ /* 0x000fe40005800000 */
[----:B------:R-:W-:Y:S02]  /*3ae0*/  FSETP.GEU.AND P0, PT, R0, R9, PT ;  /* 0x000000090000720b */ /* 0x000fe40003f0e000 */
[----:B------:R-:W-:Y:S02]  /*3af0*/  FSETP.GEU.AND P3, PT, R15, R18, PT ;  /* 0x000000120f00720b */ /* 0x000fe40003f6e000 */
[----:B------:R-:W-:Y:S02]  /*3b00*/  FSEL R0, R9, R0, !P0 ;  /* 0x0000000009007208 */ /* 0x000fe40004000000 */
[----:B------:R-:W-:-:S04]  /*3b10*/  FSEL R18, R18, R15, !P3 ;  /* 0x0000000f12127208 */ /* 0x000fc80005800000 */
[----:B------:R-:W-:-:S04]  /*3b20*/  FSETP.GEU.AND P1, PT, R11, R18, PT ;  /* 0x000000120b00720b */ /* 0x000fc80003f2e000 */
[----:B------:R-:W-:Y:S01]  /*3b30*/  FSEL R5, R18, R11, !P1 ;  /* 0x0000000b12057208 */ /* 0x000fe20004800000 */
[----:B------:R-:W-:Y:S01]  /*3b40*/  IMAD.MOV.U32 R11, RZ, RZ, 0x1000 ;  /* 0x00001000ff0b7424 */ /* 0x000fe200078e00ff */
[----:B------:R-:W-:Y:S02]  /*3b50*/  ISETP.GE.U32.AND P1, PT, R20, 0x2000, PT ;  /* 0x000020001400780c */ /* 0x000fe40003f26070 */
[----:B------:R-:W-:-:S04]  /*3b60*/  FSETP.GEU.AND P0, PT, R0, R5, PT ;  /* 0x000000050000720b */ /* 0x000fc80003f0e000 */
[----:B------:R-:W-:-:S07]  /*3b70*/  FSEL R0, R5, R0, !P0 ;  /* 0x0000000005007208 */ /* 0x000fce0004000000 */
[----:B------:R-:W-:Y:S05]  /*3b80*/  @!P1 BRA `(.L_x_44) ;  /* 0x0000000000ec9947 */ /* 0x000fea0003800000 */
[----:B------:R-:W0:Y:S01]  /*3b90*/  LDC R7, c[0x0][0x390] ;  /* 0x0000e400ff077b82 */ /* 0x000e220000000800 */
[----:B------:R-:W-:Y:S02]  /*3ba0*/  VIADD R6, R20, 0xfffff000 ;  /* 0xfffff00014067836 */ /* 0x000fe40000000000 */
[----:B------:R-:W-:-:S07]  /*3bb0*/  IMAD.MOV.U32 R11, RZ, RZ, 0x1000 ;  /* 0x00001000ff0b7424 */ /* 0x000fce00078e00ff */
.L_x_46:
[----:B------:R-:W-:-:S05]  /*3bc0*/  IMAD.WIDE R4, R11, 0x4, R2 ;  /* 0x000000040b047825 */ /* 0x000fca00078e0202 */
        /* <DEDUP_REMOVED lines=15> */
[----:B------:R1:W5:Y:S01]  /*3cc0*/  LDG.E.CONSTANT R16, desc[UR6][R4.64+0x3c00] ;  /* 0x003c000604107981 */ /* 0x000362000c1e9900 */
        /* <DEDUP_REMOVED lines=16> */
[----:B------:R-:W-:Y:S01]  /*3dd0*/  FSEL R23, R23, R20, !P1 ;  /* 0x0000001417177208 */ /* 0x000fe20004800000 */
[----:B0-----:R-:W-:Y:S01]  /*3de0*/  IMAD.MOV.U32 R20, RZ, RZ, R7 ;  /* 0x000000ffff147224 */ /* 0x001fe200078e0007 */
[----:B------:R-:W-:Y:S02]  /*3df0*/  FSEL R10, R13, R10, !P2 ;  /* 0x0000000a0d0a7208 */ /* 0x000fe40005000000 */
[----:B------:R-:W-:Y:S01]  /*3e00*/  FSETP.GEU.AND P2, PT, R24, R15, PT ;  /* 0x0000000f1800720b */ /* 0x000fe20003f4e000 */
[----:B-1----:R-:W-:Y:S01]  /*3e10*/  IMAD.IADD R4, R20, 0x1, -R11 ;  /* 0x0000000114047824 */ /* 0x002fe200078e0a0b */
        /* <DEDUP_REMOVED lines=18> */
.L_x_44:
        /* <DEDUP_REMOVED lines=20> */
.L_x_50:
        /* <DEDUP_REMOVED lines=9> */
.L_x_49:
[----:B------:R-:W-:Y:S05]  /*4110*/  BSYNC.RECONVERGENT B2 ;  /* 0x0000000000027941 */ /* 0x000fea0003800200 */
.L_x_48:
        /* <DEDUP_REMOVED lines=16> */
.L_x_53:
        /* <DEDUP_REMOVED lines=62> */
.L_x_52:
[----:B------:R-:W-:Y:S05]  /*4600*/  BSYNC.RECONVERGENT B2 ;  /* 0x0000000000027941 */ /* 0x000fea0003800200 */
.L_x_51:
        /* <DEDUP_REMOVED lines=37> */
.L_x_55:
[----:B------:R-:W-:Y:S05]  /*4860*/  BSYNC.RECONVERGENT B2 ;  /* 0x0000000000027941 */ /* 0x000fea0003800200 */
.L_x_54:
[----:B------:R-:W-:-:S13]  /*4870*/  ISETP.LT.OR P0, PT, R10, R9, P0 ;  /* 0x000000090a00720c */ /* 0x000fda0000701670 */
[----:B------:R-:W-:Y:S05]  /*4880*/  @!P0 BRA `(.L_x_47) ;  /* 0x0000000000388947 */ /* 0x000fea0003800000 */
[----:B------:R-:W0:Y:S01]  /*4890*/  LDC.64 R4, c[0x0][0x380] ;  /* 0x0000e000ff047b82 */ /* 0x000e220000000a00 */
[----:B------:R-:W2:Y:S04]  /*48a0*/  LDG.E.CONSTANT R7, desc[UR6][R2.64+-0x400] ;  /* 0xfffc000602077981 */ /* 0x000ea8000c1e9900 */
[----:B------:R-:W3:Y:S01]  /*48b0*/  LDG.E.CONSTANT R9, desc[UR6][R2.64] ;  /* 0x0000000602097981 */ /* 0x000ee2000c1e9900 */
[----:B0-----:R-:W-:-:S03]  /*48c0*/  IMAD.WIDE.U32 R4, R11, 0x4, R4 ;  /* 0x000000040b047825 */ /* 0x001fc600078e0004 */
[----:B------:R-:W4:Y:S04]  /*48d0*/  LDG.E.CONSTANT R11, desc[UR6][R2.64+0x400] ;  /* 0x00040006020b7981 */ /* 0x000f28000c1e9900 */
        /* <DEDUP_REMOVED lines=9> */
.L_x_47:
[----:B------:R-:W-:Y:S05]  /*4970*/  BSYNC.RECONVERGENT B1 ;  /* 0x0000000000017941 */ /* 0x000fea0003800200 */
.L_x_45:
[----:B------:R-:W0:Y:S01]  /*4980*/  S2R R6, SR_LANEID ;  /* 0x0000000000067919 */ /* 0x000e220000000000 */
[----:B------:R-:W-:-:S05]  /*4990*/  IMAD.MOV.U32 R3, RZ, RZ, R0 ;  /* 0x000000ffff037224 */ /* 0x000fca00078e0000 */
        /* <DEDUP_REMOVED lines=51> */
[----:B------:R-:W-:-:S09]  /*4cd0*/  FSEL R0, R9, R0, !P1 ;  /* 0x0000000009007208 */ /* 0x000fd20004800000 */
.L_x_17:
[----:B------:R-:W-:Y:S05]  /*4ce0*/  BSYNC.RECONVERGENT B0 ;  /* 0x0000000000007941 */ /* 0x000fea0003800200 */
.L_x_1:
[----:B------:R-:W-:Y:S05]  /*4cf0*/  @P0 EXIT ;  /* 0x000000000000094d */ /* 0x000fea0003800000 */
[----:B------:R-:W0:Y:S01]  /*4d00*/  LDCU.64 UR4, c[0x0][0x398] ;  /* 0x00007300ff0477ac */ /* 0x000e220008000a00 */
[----:B------:R-:W1:Y:S01]  /*4d10*/  LDC.64 R4, c[0x0][0x388] ;  /* 0x0000e200ff047b82 */ /* 0x000e620000000a00 */
[----:B0-----:R-:W0:Y:S02]  /*4d20*/  F2F.F32.F64 R3, UR4 ;  /* 0x0000000400037d10 */ /* 0x001e240008301000 */
[----:B0-----:R-:W-:-:S04]  /*4d30*/  FSETP.GT.AND P0, PT, R0, R3, PT ;  /* 0x000000030000720b */ /* 0x001fc80003f04000 */
[----:B------:R-:W-:-:S06]  /*4d40*/  FSEL R3, R0, R3, P0 ;  /* 0x0000000300037208 */ /* 0x000fcc0000000000 */
[----:B------:R-:W1:Y:S02]  /*4d50*/  F2F.F64.F32 R2, R3 ;  /* 0x0000000300027310 */ /* 0x000e640000201800 */
[----:B-1----:R-:W-:Y:S01]  /*4d60*/  STG.E.64 desc[UR6][R4.64], R2 ;  /* 0x0000000204007986 */ /* 0x002fe2000c101b06 */
[----:B------:R-:W-:Y:S05]  /*4d70*/  EXIT ;  /* 0x000000000000794d */ /* 0x000fea0003800000 */
.L_x_56:
[----:B------:R-:W-:-:S00]  /*4d80*/  BRA `(.L_x_56) ;  /* 0xfffffffc00fc7947 */ /* 0x000fc0000383ffff */
[----:B------:R-:W-:-:S00]  /*4d90*/  NOP ;  /* 0x0000000000007918 */ /* 0x000fc00000000000 */
        /* <DEDUP_REMOVED lines=14> */
.L_x_408:


//--------------------- .text._ZN3cub18CUB_300001_SM_10006detail6reduce18DeviceReduceKernelINS2_10policy_hubIfyN4cuda3__47maximumIfEEE10Policy1000EN6thrust24THRUST_300001_SM_1000_NS6detail15normal_iteratorINSC_10device_ptrIfEEEEyS8_f14absolute_valueEEvT0_PT3_T1_NS0_13GridEvenShareISM_EET2_T4_ --------------------------
	.section	.text._ZN3cub18CUB_300001_SM_10006detail6reduce18DeviceReduceKernelINS2_10policy_hubIfyN4cuda3__47maximumIfEEE10Policy1000EN6thrust24THRUST_300001_SM_1000_NS6detail15normal_iteratorINSC_10device_ptrIfEEEEyS8_f14absolute_valueEEvT0_PT3_T1_NS0_13GridEvenShareISM_EET2_T4_,"ax",@progbits
	.align	128
        .global         _ZN3cub18CUB_300001_SM_10006detail6reduce18DeviceReduceKernelINS2_10policy_hubIfyN4cuda3__47maximumIfEEE10Policy1000EN6thrust24THRUST_300001_SM_1000_NS6detail15normal_iteratorINSC_10device_ptrIfEEEEyS8_f14absolute_valueEEvT0_PT3_T1_NS0_13GridEvenShareISM_EET2_T4_
        .type           _ZN3cub18CUB_300001_SM_10006detail6reduce18DeviceReduceKernelINS2_10policy_hubIfyN4cuda3__47maximumIfEEE10Policy1000EN6thrust24THRUST_300001_SM_1000_NS6detail15normal_iteratorINSC_10device_ptrIfEEEEyS8_f14absolute_valueEEvT0_PT3_T1_NS0_13GridEvenShareISM_EET2_T4_,@function
        .size           _ZN3cub18CUB_300001_SM_10006detail6reduce18DeviceReduceKernelINS2_10policy_hubIfyN4cuda3__47maximumIfEEE10Policy1000EN6thrust24THRUST_300001_SM_1000_NS6detail15normal_iteratorINSC_10device_ptrIfEEEEyS8_f14absolute_valueEEvT0_PT3_T1_NS0_13GridEvenShareISM_EET2_T4_,(.L_x_409 - _ZN3cub18CUB_300001_SM_10006detail6reduce18DeviceReduceKernelINS2_10policy_hubIfyN4cuda3__47maximumIfEEE10Policy1000EN6thrust24THRUST_300001_SM_1000_NS6detail15normal_iteratorINSC_10device_ptrIfEEEEyS8_f14absolute_valueEEvT0_PT3_T1_NS0_13GridEvenShareISM_EET2_T4_)
        .other          _ZN3cub18CUB_300001_SM_10006detail6reduce18DeviceReduceKernelINS2_10policy_hubIfyN4cuda3__47maximumIfEEE10Policy1000EN6thrust24THRUST_300001_SM_1000_NS6detail15normal_iteratorINSC_10device_ptrIfEEEEyS8_f14absolute_valueEEvT0_PT3_T1_NS0_13GridEvenShareISM_EET2_T4_,@"STO_CUDA_ENTRY STV_DEFAULT"
_ZN3cub18CUB_300001_SM_10006detail6reduce18DeviceReduceKernelINS2_10policy_hubIfyN4cuda3__47maximumIfEEE10Policy1000EN6thrust24THRUST_300001_SM_1000_NS6detail15normal_iteratorINSC_10device_ptrIfEEEEyS8_f14absolute_valueEEvT0_PT3_T1_NS0_13GridEvenShareISM_EET2_T4_:
.text._ZN3cub18CUB_300001_SM_10006detail6reduce18DeviceReduceKernelINS2_10policy_hubIfyN4cuda3__47maximumIfEEE10Policy1000EN6thrust24THRUST_300001_SM_1000_NS6detail15normal_iteratorINSC_10device_ptrIfEEEEyS8_f14absolute_valueEEvT0_PT3_T1_NS0_13GridEvenShareISM_EET2_T4_:
[----:B------:R-:W-:Y:S08]  /*0000*/  LDC R1, c[0x0][0x37c] ;  /* 0x0000df00ff017b82 */ /* 0x000ff00000000800 */
[----:B------:R-:W0:Y:S01]  /*0010*/  S2UR UR18, SR_CTAID.X ;  /* 0x00000000001279c3 */ /* 0x000e220000002500 */
[----:B------:R-:W1:Y:S01]  /*0020*/  LDCU.64 UR4, c[0x0][0x3b8] ;  /* 0x00007700ff0477ac */ /* 0x000e620008000a00 */
[----:B------:R-:W-:Y:S01]  /*0030*/  BSSY.RECONVERGENT B0, `(.L_x_57) ;  /* 0x000035c000007945 */ /* 0x000fe20003800200 */
[----:B------:R-:W2:Y:S01]  /*0040*/  LDCU UR11, c[0x0][0x3c0] ;  /* 0x00007800ff0b77ac */ /* 0x000ea20008000800 */
[----:B------:R-:W3:Y:S01]  /*0050*/  LDCU.64 UR16, c[0x0][0x358] ;  /* 0x00006b00ff1077ac */ /* 0x000ee20008000a00 */
[----:B-1----:R-:W-:-:S02]  /*0060*/  IMAD.U32 R2, RZ, RZ, UR4 ;  /* 0x00000004ff027e24 */ /* 0x002fc4000f8e00ff */
[----:B------:R-:W-:Y:S01]  /*0070*/  IMAD.U32 R3, RZ, RZ, UR5 ;  /* 0x00000005ff037e24 */ /* 0x000fe2000f8e00ff */
[----:B--2---:R-:W-:Y:S02]  /*0080*/  USHF.L.U32 UR5, UR11, 0xc, URZ ;  /* 0x0000000c0b057899 */ /* 0x004fe400080006ff */
[----:B0-----:R-:W-:Y:S02]  /*0090*/  USHF.L.U32 UR9, UR18, 0xc, URZ ;  /* 0x0000000c12097899 */ /* 0x001fe400080006ff */
[----:B------:R-:W-:-:S04]  /*00a0*/  USHF.R.S32.HI UR4, URZ, 0x1f, UR5 ;  /* 0x0000001fff047899 */ /* 0x000fc80008011405 */
[----:B------:R-:W-:-:S04]  /*00b0*/  IADD3 R20, P1, PT, R2, -UR9, RZ ;  /* 0x8000000902147c10 */ /* 0x000fc8000ff3e0ff */
[----:B------:R-:W-:Y:S02]  /*00c0*/  ISETP.GT.U32.AND P0, PT, R20, 0xfff, PT ;  /* 0x00000fff1400780c */ /* 0x000fe40003f04070 */
[----:B------:R-:W-:-:S04]  /*00d0*/  IADD3.X R19, PT, PT, R3, -0x1, RZ, P1, !PT ;  /* 0xffffffff03137810 */ /* 0x000fc80000ffe4ff */
[----:B------:R-:W-:-:S13]  /*00e0*/  ISETP.GT.U32.AND.EX P0, PT, R19, RZ, PT, P0 ;  /* 0x000000ff1300720c */ /* 0x000fda0003f04100 */
[----:B---3--:R-:W-:Y:S05]  /*00f0*/  @P0 BRA `(.L_x_58) ;  /* 0x0000001400880947 */ /* 0x008fea0003800000 */
[----:B------:R-:W0:Y:S01]  /*0100*/  S2R R5, SR_TID.X ;  /* 0x0000000000057919 */ /* 0x000e220000002100 */
[----:B------:R-:W-:Y:S01]  /*0110*/  VIADD R0, R2, -UR9 ;  /* 0x8000000902007c36 */ /* 0x000fe20008000000 */
[----:B------:R-:W-:Y:S01]  /*0120*/  BSSY.RECONVERGENT B1, `(.L_x_59) ;  /* 0x000000c000017945 */ /* 0x000fe20003800200 */
[----:B------:R-:W-:-:S03]  /*0130*/  IMAD.MOV.U32 R4, RZ, RZ, RZ ;  /* 0x000000ffff047224 */ /* 0x000fc600078e00ff */
[----:B0-----:R-:W-:Y:S01]  /*0140*/  ISETP.GE.AND P0, PT, R5, R0, PT ;  /* 0x000000000500720c */ /* 0x001fe20003f06270 */
[----:B------:R-:W-:-:S12]  /*0150*/  IMAD.MOV.U32 R7, RZ, RZ, R5 ;  /* 0x000000ffff077224 */ /* 0x000fd800078e0005 */
[----:B------:R-:W-:Y:S05]  /*0160*/  @P0 BRA `(.L_x_60) ;  /* 0x00000000001c0947 */ /* 0x000fea0003800000 */
[----:B------:R-:W0:Y:S01]  /*0170*/  LDC.64 R8, c[0x0][0x380] ;  /* 0x0000e000ff087b82 */ /* 0x000e220000000a00 */
[----:B------:R-:W-:-:S04]  /*0180*/  VIADD R3, R5, UR9 ;  /* 0x0000000905037c36 */ /* 0x000fc80008000000 */
[----:B0-----:R-:W-:-:S06]  /*0190*/  IMAD.WIDE.U32 R8, R3, 0x4, R8 ;  /* 0x0000000403087825 */ /* 0x001fcc00078e0008 */
[----:B------:R-:W2:Y:S01]  /*01a0*/  LDG.E R8, desc[UR16][R8.64] ;  /* 0x0000001008087981 */ /* 0x000ea2000c1e1900 */
[----:B------:R-:W-:Y:S01]  /*01b0*/  VIADD R7, R5, 0x100 ;  /* 0x0000010005077836 */ /* 0x000fe20000000000 */
[----:B--2---:R-:W-:-:S04]  /*01c0*/  FSETP.GEU.AND P0, PT, R8, RZ, PT ;  /* 0x000000ff0800720b */ /* 0x004fc80003f0e000 */
[----:B------:R-:W-:-:S09]  /*01d0*/  FSEL R4, -R8, R8, !P0 ;  /* 0x0000000808047208 */ /* 0x000fd20004000100 */
.L_x_60:
[----:B------:R-:W-:Y:S05]  /*01e0*/  BSYNC.RECONVERGENT B1 ;  /* 0x0000000000017941 */ /* 0x000fea0003800200 */
.L_x_59:
[----:B------:R-:W-:Y:S01]  /*01f0*/  ISETP.GE.AND P0, PT, R7, R0, PT ;  /* 0x000000000700720c */ /* 0x000fe20003f06270 */
[----:B------:R-:W-:-:S12]  /*0200*/  BSSY.RECONVERGENT B1, `(.L_x_61) ;  /* 0x00000d0000017945 */ /* 0x000fd80003800200 */
[----:B------:R-:W-:Y:S05]  /*0210*/  @P0 BRA `(.L_x_62) ;  /* 0x0000000c00380947 */ /* 0x000fea0003800000 */
[----:B------:R-:W-:Y:S01]  /*0220*/  LOP3.LUT R3, RZ, R7, RZ, 0x33, !PT ;  /* 0x00000007ff037212 */ /* 0x000fe200078e33ff */
[----:B------:R-:W-:Y:S03]  /*0230*/  BSSY.RECONVERGENT B2, `(.L_x_63) ;  /* 0x0000067000027945 */ /* 0x000fe60003800200 */
[----:B------:R-:W-:-:S04]  /*0240*/  IADD3 R3, PT, PT, R2, -UR9, R3 ;  /* 0x8000000902037c10 */ /* 0x000fc8000fffe003 */
[C---:B------:R-:W-:Y:S02]  /*0250*/  ISETP.GE.U32.AND P1, PT, R3.reuse, 0xf00, PT ;  /* 0x00000f000300780c */ /* 0x040fe40003f26070 */
[----:B------:R-:W-:-:S04]  /*0260*/  LEA.HI R6, R3, 0x1, RZ, 0x18 ;  /* 0x0000000103067811 */ /* 0x000fc800078fc0ff */
[----:B------:R-:W-:-:S04]  /*0270*/  LOP3.LUT R24, R6, 0xf, RZ, 0xc0, !PT ;  /* 0x0000000f06187812 */ /* 0x000fc800078ec0ff */
[----:B------:R-:W-:-:S03]  /*0280*/  ISETP.NE.AND P0, PT, R24, RZ, PT ;  /* 0x000000ff1800720c */ /* 0x000fc60003f05270 */
[----:B------:R-:W-:Y:S10]  /*0290*/  @!P1 BRA `(.L_x_64) ;  /* 0x0000000400809947 */ /* 0x000ff40003800000 */
[----:B------:R-:W0:Y:S01]  /*02a0*/  LDCU.64 UR6, c[0x0][0x380] ;  /* 0x00007000ff0677ac */ /* 0x000e220008000a00 */
[----:B------:R-:W-:Y:S01]  /*02b0*/  IMAD.WIDE.U32 R2, R7, 0x4, RZ ;  /* 0x0000000407027825 */ /* 0x000fe200078e00ff */
[----:B------:R-:W-:Y:S01]  /*02c0*/  LOP3.LUT R8, R6, 0x1fffff0, RZ, 0xc0, !PT ;  /* 0x01fffff006087812 */ /* 0x000fe200078ec0ff */
[----:B------:R-:W-:-:S04]  /*02d0*/  UIMAD.WIDE.U32 UR4, UR18, 0x4000, URZ ;  /* 0x00004000120478a5 */ /* 0x000fc8000f8e00ff */
[----:B------:R-:W-:Y:S02]  /*02e0*/  IMAD.MOV R8, RZ, RZ, -R8 ;  /* 0x000000ffff087224 */ /* 0x000fe400078e0a08 */
[----:B------:R-:W-:Y:S02]  /*02f0*/  LOP3.LUT R2, R2, UR4, RZ, 0xfc, !PT ;  /* 0x0000000402027c12 */ /* 0x000fe4000f8efcff */
[----:B------:R-:W-:Y:S02]  /*0300*/  LOP3.LUT R3, R3, UR5, RZ, 0xfc, !PT ;  /* 0x0000000503037c12 */ /* 0x000fe4000f8efcff */
[----:B0-----:R-:W-:-:S04]  /*0310*/  IADD3 R2, P1, PT, R2, UR6, RZ ;  /* 0x0000000602027c10 */ /* 0x001fc8000ff3e0ff */
[----:B------:R-:W-:-:S04]  /*0320*/  IADD3 R2, P2, PT, R2, 0x2000, RZ ;  /* 0x0000200002027810 */ /* 0x000fc80007f5e0ff */
[----:B------:R-:W-:-:S09]  /*0330*/  IADD3.X R3, PT, PT, RZ, UR7, R3, P2, P1 ;  /* 0x00000007ff037c10 */ /* 0x000fd200097e2403 */
.L_x_65:
[----:B------:R-:W2:Y:S04]  /*0340*/  LDG.E R22, desc[UR16][R2.64+-0x2000] ;  /* 0xffe0001002167981 */ /* 0x000ea8000c1e1900 */
[----:B------:R-:W3:Y:S04]  /*0350*/  LDG.E R25, desc[UR16][R2.64+-0x1c00] ;  /* 0xffe4001002197981 */ /* 0x000ee8000c1e1900 */
[----:B------:R-:W4:Y:S04]  /*0360*/  LDG.E R26, desc[UR16][R2.64+-0x1800] ;  /* 0xffe80010021a7981 */ /* 0x000f28000c1e1900 */
[----:B------:R-:W5:Y:S04]  /*0370*/  LDG.E R21, desc[UR16][R2.64+-0x1400] ;  /* 0xffec001002157981 */ /* 0x000f68000c1e1900 */
        /* <DEDUP_REMOVED lines=11> */
[----:B------:R0:W5:Y:S01]  /*0430*/  LDG.E R9, desc[UR16][R2.64+0x1c00] ;  /* 0x001c001002097981 */ /* 0x000162000c1e1900 */
[----:B------:R-:W-:-:S02]  /*0440*/  VIADD R8, R8, 0x10 ;  /* 0x0000001008087836 */ /* 0x000fc40000000000 */
[----:B------:R-:W-:Y:S01]  /*0450*/  VIADD R7, R7, 0x1000 ;  /* 0x0000100007077836 */ /* 0x000fe20000000000 */
[----:B0-----:R-:W-:-:S05]  /*0460*/  IADD3 R2, P3, PT, R2, 0x4000, RZ ;  /* 0x0000400002027810 */ /* 0x001fca0007f7e0ff */
[----:B------:R-:W-:Y:S01]  /*0470*/  IMAD.X R3, RZ, RZ, R3, P3 ;  /* 0x000000ffff037224 */ /* 0x000fe200018e0603 */
[----:B--2---:R-:W-:-:S04]  /*0480*/  FSETP.GEU.AND P1, PT, R22, RZ, PT ;  /* 0x000000ff1600720b */ /* 0x004fc80003f2e000 */
[----:B------:R-:W-:Y:S02]  /*0490*/  FSEL R23, -R22, R22, !P1 ;  /* 0x0000001616177208 */ /* 0x000fe40004800100 */
[C---:B---3--:R-:W-:Y:S02]  /*04a0*/  FSETP.GEU.AND P2, PT, R25.reuse, RZ, PT ;  /* 0x000000ff1900720b */ /* 0x048fe40003f4e000 */
[----:B------:R-:W-:Y:S02]  /*04b0*/  FSETP.GEU.AND P1, PT, R4, R23, PT ;  /* 0x000000170400720b */ /* 0x000fe40003f2e000 */
[----:B------:R-:W-:Y:S02]  /*04c0*/  FSEL R25, -R25, R25, !P2 ;  /* 0x0000001919197208 */ /* 0x000fe40005000100 */
[----:B------:R-:W-:Y:S02]  /*04d0*/  FSEL R4, R23, R4, !P1 ;  /* 0x0000000417047208 */ /* 0x000fe40004800000 */
[----:B----4-:R-:W-:-:S02]  /*04e0*/  FSETP.GEU.AND P2, PT, R26, RZ, PT ;  /* 0x000000ff1a00720b */ /* 0x010fc40003f4e000 */
[----:B------:R-:W-:Y:S02]  /*04f0*/  FSETP.GEU.AND P1, PT, R4, R25, PT ;  /* 0x000000190400720b */ /* 0x000fe40003f2e000 */
[----:B------:R-:W-:Y:S02]  /*0500*/  FSEL R23, -R26, R26, !P2 ;  /* 0x0000001a1a177208 */ /* 0x000fe40005000100 */
[----:B------:R-:W-:Y:S02]  /*0510*/  FSEL R4, R25, R4, !P1 ;  /* 0x0000000419047208 */ /* 0x000fe40004800000 */
[C---:B-----5:R-:W-:Y:S02]  /*0520*/  FSETP.GEU.AND P2, PT, R21.reuse, RZ, PT ;  /* 0x000000ff1500720b */ /* 0x060fe40003f4e000 */
[----:B------:R-:W-:Y:S02]  /*0530*/  FSETP.GEU.AND P1, PT, R4, R23, PT ;  /* 0x000000170400720b */ /* 0x000fe40003f2e000 */
[----:B------:R-:W-:-:S02]  /*0540*/  FSEL R21, -R21, R21, !P2 ;  /* 0x0000001515157208 */ /* 0x000fc40005000100 */
[----:B------:R-:W-:Y:S02]  /*0550*/  FSEL R4, R23, R4, !P1 ;  /* 0x0000000417047208 */ /* 0x000fe40004800000 */
[----:B------:R-:W-:Y:S02]  /*0560*/  FSETP.GEU.AND P2, PT, R20, RZ, PT ;  /* 0x000000ff1400720b */ /* 0x000fe40003f4e000 */
[----:B------:R-:W-:-:S04]  /*0570*/  FSETP.GEU.AND P1, PT, R4, R21, PT ;  /* 0x000000150400720b */ /* 0x000fc80003f2e000 */
[----:B------:R-:W-:Y:S02]  /*0580*/  FSEL R4, R21, R4, !P1 ;  /* 0x0000000415047208 */ /* 0x000fe40004800000 */
[----:B------:R-:W-:Y:S02]  /*0590*/  FSEL R21, -R20, R20, !P2 ;  /* 0x0000001414157208 */ /* 0x000fe40005000100 */
[C---:B------:R-:W-:Y:S02]  /*05a0*/  FSETP.GEU.AND P2, PT, R19.reuse, RZ, PT ;  /* 0x000000ff1300720b */ /* 0x040fe40003f4e000 */
[----:B------:R-:W-:Y:S02]  /*05b0*/  FSETP.GEU.AND P1, PT, R4, R21, PT ;  /* 0x000000150400720b */ /* 0x000fe40003f2e000 */
[----:B------:R-:W-:Y:S02]  /*05c0*/  FSEL R19, -R19, R19, !P2 ;  /* 0x0000001313137208 */ /* 0x000fe40005000100 */
[----:B------:R-:W-:-:S02]  /*05d0*/  FSEL R4, R21, R4, !P1 ;  /* 0x0000000415047208 */ /* 0x000fc40004800000 */
        /* <DEDUP_REMOVED lines=28> */
[----:B------:R-:W-:Y:S02]  /*07a0*/  FSETP.GEU.AND P2, PT, R10, RZ, PT ;  /* 0x000000ff0a00720b */ /* 0x000fe40003f4e000 */
[----:B------:R-:W-:-:S04]  /*07b0*/  FSETP.GEU.AND P1, PT, R4, R13, PT ;  /* 0x0000000d0400720b */ /* 0x000fc80003f2e000 */
[----:B------:R-:W-:Y:S02]  /*07c0*/  FSEL R4, R13, R4, !P1 ;  /* 0x000000040d047208 */ /* 0x000fe40004800000 */
[----:B------:R-:W-:Y:S02]  /*07d0*/  FSEL R13, -R10, R10, !P2 ;  /* 0x0000000a0a0d7208 */ /* 0x000fe40005000100 */
[C---:B------:R-:W-:Y:S02]  /*07e0*/  FSETP.GEU.AND P2, PT, R11.reuse, RZ, PT ;  /* 0x000000ff0b00720b */ /* 0x040fe40003f4e000 */
[----:B------:R-:W-:Y:S02]  /*07f0*/  FSETP.GEU.AND P1, PT, R4, R13, PT ;  /* 0x0000000d0400720b */ /* 0x000fe40003f2e000 */
[----:B------:R-:W-:Y:S02]  /*0800*/  FSEL R11, -R11, R11, !P2 ;  /* 0x0000000b0b0b7208 */ /* 0x000fe40005000100 */
[----:B------:R-:W-:-:S02]  /*0810*/  FSETP.GEU.AND P2, PT, R9, RZ, PT ;  /* 0x000000ff0900720b */ /* 0x000fc40003f4e000 */
[----:B------:R-:W-:Y:S02]  /*0820*/  FSEL R4, R13, R4, !P1 ;  /* 0x000000040d047208 */ /* 0x000fe40004800000 */
[----:B------:R-:W-:Y:S02]  /*0830*/  FSEL R9, -R9, R9, !P2 ;  /* 0x0000000909097208 */ /* 0x000fe40005000100 */
[----:B------:R-:W-:Y:S02]  /*0840*/  ISETP.NE.AND P2, PT, R8, RZ, PT ;  /* 0x000000ff0800720c */ /* 0x000fe40003f45270 */
[----:B------:R-:W-:-:S04]  /*0850*/  FSETP.GEU.AND P1, PT, R4, R11, PT ;  /* 0x0000000b0400720b */ /* 0x000fc80003f2e000 */
[----:B------:R-:W-:-:S04]  /*0860*/  FSEL R4, R11, R4, !P1 ;  /* 0x000000040b047208 */ /* 0x000fc80004800000 */
[----:B------:R-:W-:-:S04]  /*0870*/  FSETP.GEU.AND P1, PT, R4, R9, PT ;  /* 0x000000090400720b */ /* 0x000fc80003f2e000 */
[----:B------:R-:W-:Y:S01]  /*0880*/  FSEL R4, R9, R4, !P1 ;  /* 0x0000000409047208 */ /* 0x000fe20004800000 */
[----:B------:R-:W-:Y:S08]  /*0890*/  @P2 BRA `(.L_x_65) ;  /* 0xfffffff800a82947 */ /* 0x000ff0000383ffff */
.L_x_64:
[----:B------:R-:W-:Y:S05]  /*08a0*/  BSYNC.RECONVERGENT B2 ;  /* 0x0000000000027941 */ /* 0x000fea0003800200 */
.L_x_63:
[----:B------:R-:W-:Y:S05]  /*08b0*/  @!P0 BRA `(.L_x_62) ;  /* 0x0000000400908947 */ /* 0x000fea0003800000 */
[----:B------:R-:W-:Y:S01]  /*08c0*/  ISETP.GE.U32.AND P1, PT, R24, 0x8, PT ;  /* 0x000000081800780c */ /* 0x000fe20003f26070 */
[----:B------:R-:W-:Y:S01]  /*08d0*/  BSSY.RECONVERGENT B2, `(.L_x_66) ;  /* 0x0000032000027945 */ /* 0x000fe20003800200 */
[----:B------:R-:W-:-:S04]  /*08e0*/  LOP3.LUT R16, R6, 0x7, RZ, 0xc0, !PT ;  /* 0x0000000706107812 */ /* 0x000fc800078ec0ff */
[----:B------:R-:W-:-:S07]  /*08f0*/  ISETP.NE.AND P0, PT, R16, RZ, PT ;  /* 0x000000ff1000720c */ /* 0x000fce0003f05270 */
[----:B------:R-:W-:Y:S06]  /*0900*/  @!P1 BRA `(.L_x_67) ;  /* 0x0000000000b89947 */ /* 0x000fec0003800000 */
[----:B------:R-:W0:Y:S01]  /*0910*/  LDCU.64 UR4, c[0x0][0x380] ;  /* 0x00007000ff0477ac */ /* 0x000e220008000a00 */
[----:B------:R-:W-:-:S04]  /*0920*/  IADD3 R3, P1, PT, R7, UR9, RZ ;  /* 0x0000000907037c10 */ /* 0x000fc8000ff3e0ff */
[----:B------:R-:W-:Y:S02]  /*0930*/  LEA.HI.X.SX32 R8, R7, RZ, 0x1, P1 ;  /* 0x000000ff07087211 */ /* 0x000fe400008f0eff */
[----:B0-----:R-:W-:-:S04]  /*0940*/  LEA R2, P1, R3, UR4, 0x2 ;  /* 0x0000000403027c11 */ /* 0x001fc8000f8210ff */
[----:B------:R-:W-:-:S05]  /*0950*/  LEA.HI.X R3, R3, UR5, R8, 0x2, P1 ;  /* 0x0000000503037c11 */ /* 0x000fca00088f1408 */
[----:B------:R-:W2:Y:S04]  /*0960*/  LDG.E R8, desc[UR16][R2.64] ;  /* 0x0000001002087981 */ /* 0x000ea8000c1e1900 */
[----:B------:R-:W3:Y:S04]  /*0970*/  LDG.E R10, desc[UR16][R2.64+0x400] ;  /* 0x00040010020a7981 */ /* 0x000ee8000c1e1900 */
[----:B------:R-:W4:Y:S04]  /*0980*/  LDG.E R11, desc[UR16][R2.64+0x800] ;  /* 0x00080010020b7981 */ /* 0x000f28000c1e1900 */
[----:B------:R-:W5:Y:S04]  /*0990*/  LDG.E R12, desc[UR16][R2.64+0xc00] ;  /* 0x000c0010020c7981 */ /* 0x000f68000c1e1900 */
[----:B------:R-:W5:Y:S04]  /*09a0*/  LDG.E R13, desc[UR16][R2.64+0x1000] ;  /* 0x00100010020d7981 */ /* 0x000f68000c1e1900 */
[----:B------:R-:W5:Y:S04]  /*09b0*/  LDG.E R14, desc[UR16][R2.64+0x1400] ;  /* 0x00140010020e7981 */ /* 0x000f68000c1e1900 */
[----:B------:R-:W5:Y:S04]  /*09c0*/  LDG.E R15, desc[UR16][R2.64+0x1800] ;  /* 0x00180010020f7981 */ /* 0x000f68000c1e1900 */
[----:B------:R0:W5:Y:S01]  /*09d0*/  LDG.E R17, desc[UR16][R2.64+0x1c00] ;  /* 0x001c001002117981 */ /* 0x000162000c1e1900 */
[----:B------:R-:W-:Y:S01]  /*09e0*/  VIADD R7, R7, 0x800 ;  /* 0x0000080007077836 */ /* 0x000fe20000000000 */
[----:B--2---:R-:W-:-:S04]  /*09f0*/  FSETP.GEU.AND P1, PT, R8, RZ, PT ;  /* 0x000000ff0800720b */ /* 0x004fc80003f2e000 */
[----:B------:R-:W-:Y:S02]  /*0a00*/  FSEL R9, -R8, R8, !P1 ;  /* 0x0000000808097208 */ /* 0x000fe40004800100 */
[----:B---3--:R-:W-:Y:S02]  /*0a10*/  FSETP.GEU.AND P2, PT, R10, RZ, PT ;  /* 0x000000ff0a00720b */ /* 0x008fe40003f4e000 */
[----:B------:R-:W-:-:S04]  /*0a20*/  FSETP.GEU.AND P1, PT, R4, R9, PT ;  /* 0x000000090400720b */ /* 0x000fc80003f2e000 */
[----:B------:R-:W-:Y:S02]  /*0a30*/  FSEL R4, R9, R4, !P1 ;  /* 0x0000000409047208 */ /* 0x000fe40004800000 */
[----:B------:R-:W-:Y:S02]  /*0a40*/  FSEL R9, -R10, R10, !P2 ;  /* 0x0000000a0a097208 */ /* 0x000fe40005000100 */
[C---:B----4-:R-:W-:Y:S02]  /*0a50*/  FSETP.GEU.AND P2, PT, R11.reuse, RZ, PT ;  /* 0x000000ff0b00720b */ /* 0x050fe40003f4e000 */
[----:B------:R-:W-:Y:S02]  /*0a60*/  FSETP.GEU.AND P1, PT, R4, R9, PT ;  /* 0x000000090400720b */ /* 0x000fe40003f2e000 */
[----:B------:R-:W-:Y:S02]  /*0a70*/  FSEL R11, -R11, R11, !P2 ;  /* 0x0000000b0b0b7208 */ /* 0x000fe40005000100 */
[----:B------:R-:W-:-:S02]  /*0a80*/  FSEL R4, R9, R4, !P1 ;  /* 0x0000000409047208 */ /* 0x000fc40004800000 */
[----:B-----5:R-:W-:Y:S02]  /*0a90*/  FSETP.GEU.AND P2, PT, R12, RZ, PT ;  /* 0x000000ff0c00720b */ /* 0x020fe40003f4e000 */
[----:B------:R-:W-:Y:S02]  /*0aa0*/  FSETP.GEU.AND P1, PT, R4, R11, PT ;  /* 0x0000000b0400720b */ /* 0x000fe40003f2e000 */
[----:B0-----:R-:W-:Y:S02]  /*0ab0*/  FSEL R3, -R12, R12, !P2 ;  /* 0x0000000c0c037208 */ /* 0x001fe40005000100 */
[----:B------:R-:W-:Y:S02]  /*0ac0*/  FSEL R4, R11, R4, !P1 ;  /* 0x000000040b047208 */ /* 0x000fe40004800000 */
[----:B------:R-:W-:Y:S02]  /*0ad0*/  FSETP.GEU.AND P2, PT, R13, RZ, PT ;  /* 0x000000ff0d00720b */ /* 0x000fe40003f4e000 */
[----:B------:R-:W-:-:S02]  /*0ae0*/  FSETP.GEU.AND P1, PT, R4, R3, PT ;  /* 0x000000030400720b */ /* 0x000fc40003f2e000 */
[----:B------:R-:W-:Y:S02]  /*0af0*/  FSEL R2, -R13, R13, !P2 ;  /* 0x0000000d0d027208 */ /* 0x000fe40005000100 */
        /* <DEDUP_REMOVED lines=9> */
[C---:B------:R-:W-:Y:S02]  /*0b90*/  FSETP.GEU.AND P2, PT, R17.reuse, RZ, PT ;  /* 0x000000ff1100720b */ /* 0x040fe40003f4e000 */
[----:B------:R-:W-:Y:S02]  /*0ba0*/  FSETP.GEU.AND P1, PT, R2, R15, PT ;  /* 0x0000000f0200720b */ /* 0x000fe40003f2e000 */
[----:B------:R-:W-:Y:S02]  /*0bb0*/  FSEL R17, -R17, R17, !P2 ;  /* 0x0000001111117208 */ /* 0x000fe40005000100 */
[----:B------:R-:W-:-:S04]  /*0bc0*/  FSEL R2, R15, R2, !P1 ;  /* 0x000000020f027208 */ /* 0x000fc80004800000 */
[----:B------:R-:W-:-:S04]  /*0bd0*/  FSETP.GEU.AND P1, PT, R2, R17, PT ;  /* 0x000000110200720b */ /* 0x000fc80003f2e000 */
[----:B------:R-:W-:-:S09]  /*0be0*/  FSEL R4, R17, R2, !P1 ;  /* 0x0000000211047208 */ /* 0x000fd20004800000 */
.L_x_67:
[----:B------:R-:W-:Y:S05]  /*0bf0*/  BSYNC.RECONVERGENT B2 ;  /* 0x0000000000027941 */ /* 0x000fea0003800200 */
.L_x_66:
        /* <DEDUP_REMOVED lines=14> */
[----:B------:R-:W5:Y:S01]  /*0ce0*/  LDG.E R12, desc[UR16][R2.64+0xc00] ;  /* 0x000c0010020c7981 */ /* 0x000f62000c1e1900 */
        /* <DEDUP_REMOVED lines=13> */
[----:B------:R-:W-:Y:S02]  /*0dc0*/  FSEL R3, -R12, R12, !P2 ;  /* 0x0000000c0c037208 */ /* 0x000fe40005000100 */
[----:B------:R-:W-:-:S04]  /*0dd0*/  FSEL R4, R11, R4, !P1 ;  /* 0x000000040b047208 */ /* 0x000fc80004800000 */
[----:B------:R-:W-:-:S04]  /*0de0*/  FSETP.GEU.AND P1, PT, R4, R3, PT ;  /* 0x000000030400720b */ /* 0x000fc80003f2e000 */
[----:B------:R-:W-:-:S09]  /*0df0*/  FSEL R4, R3, R4, !P1 ;  /* 0x0000000403047208 */ /* 0x000fd20004800000 */
.L_x_69:
[----:B------:R-:W-:Y:S05]  /*0e00*/  BSYNC.RECONVERGENT B2 ;  /* 0x0000000000027941 */ /* 0x000fea0003800200 */
.L_x_68:
[----:B------:R-:W-:Y:S05]  /*0e10*/  @!P0 BRA `(.L_x_62) ;  /* 0x0000000000388947 */ /* 0x000fea0003800000 */
[----:B------:R-:W0:Y:S01]  /*0e20*/  LDC.64 R2, c[0x0][0x380] ;  /* 0x0000e000ff027b82 */ /* 0x000e220000000a00 */
[----:B------:R-:W-:Y:S02]  /*0e30*/  IMAD.U32 R9, RZ, RZ, UR18 ;  /* 0x00000012ff097e24 */ /* 0x000fe4000f8e00ff */
[----:B------:R-:W-:Y:S02]  /*0e40*/  IMAD.MOV R6, RZ, RZ, -R6 ;  /* 0x000000ffff067224 */ /* 0x000fe400078e0a06 */
[----:B0-----:R-:W-:-:S07]  /*0e50*/  IMAD.WIDE.U32 R2, R9, 0x4000, R2 ;  /* 0x0000400009027825 */ /* 0x001fce00078e0002 */
.L_x_70:
[----:B------:R-:W-:-:S06]  /*0e60*/  IMAD.WIDE R8, R7, 0x4, R2 ;  /* 0x0000000407087825 */ /* 0x000fcc00078e0202 */
[----:B------:R-:W2:Y:S01]  /*0e70*/  LDG.E R8, desc[UR16][R8.64] ;  /* 0x0000001008087981 */ /* 0x000ea2000c1e1900 */
[----:B------:R-:W-:Y:S02]  /*0e80*/  VIADD R6, R6, 0x1 ;  /* 0x0000000106067836 */ /* 0x000fe40000000000 */
[----:B------:R-:W-:-:S03]  /*0e90*/  VIADD R7, R7, 0x100 ;  /* 0x0000010007077836 */ /* 0x000fc60000000000 */
[----:B------:R-:W-:Y:S02]  /*0ea0*/  ISETP.NE.AND P1, PT, R6, RZ, PT ;  /* 0x000000ff0600720c */ /* 0x000fe40003f25270 */
[----:B--2---:R-:W-:-:S04]  /*0eb0*/  FSETP.GEU.AND P0, PT, R8, RZ, PT ;  /* 0x000000ff0800720b */ /* 0x004fc80003f0e000 */
[----:B------:R-:W-:-:S04]  /*0ec0*/  FSEL R11, -R8, R8, !P0 ;  /* 0x00000008080b7208 */ /* 0x000fc80004000100 */
[----:B------:R-:W-:-:S04]  /*0ed0*/  FSETP.GEU.AND P0, PT, R4, R11, PT ;  /* 0x0000000b0400720b */ /* 0x000fc80003f0e000 */
[----:B------:R-:W-:Y:S01]  /*0ee0*/  FSEL R4, R11, R4, !P0 ;  /* 0x000000040b047208 */ /* 0x000fe20004000000 */
[----:B------:R-:W-:Y:S08]  /*0ef0*/  @P1 BRA `(.L_x_70) ;  /* 0xfffffffc00d81947 */ /* 0x000ff0000383ffff */
.L_x_62:
[----:B------:R-:W-:Y:S05]  /*0f00*/  BSYNC.RECONVERGENT B1 ;  /* 0x0000000000017941 */ /* 0x000fea0003800200 */
.L_x_61:
[----:B------:R-:W-:Y:S01]  /*0f10*/  ISETP.GE.AND P0, PT, R0, 0x100, PT ;  /* 0x000001000000780c */ /* 0x000fe20003f06270 */
[----:B------:R-:W-:-:S12]  /*0f20*/  IMAD.MOV.U32 R11, RZ, RZ, R4 ;  /* 0x000000ffff0b7224 */ /* 0x000fd800078e0004 */
[----:B------:R-:W-:Y:S05]  /*0f30*/  @!P0 BRA `(.L_x_71) ;  /* 0x0000000000dc8947 */ /* 0x000fea0003800000 */
[----:B------:R-:W0:Y:S01]  /*0f40*/  S2R R6, SR_LANEID ;  /* 0x0000000000067919 */ /* 0x000e220000000000 */
[----:B------:R-:W1:Y:S02]  /*0f50*/  SHFL.DOWN PT, R0, R11, 0x1, 0x1f ;  /* 0x08201f000b007f89 */ /* 0x000e6400000e0000 */
[C---:B-1----:R-:W-:Y:S02]  /*0f60*/  FSETP.GEU.AND P1, PT, R11.reuse, R0, PT ;  /* 0x000000000b00720b */ /* 0x042fe40003f2e000 */
[----:B0-----:R-:W-:Y:S02]  /*0f70*/  ISETP.GT.AND P0, PT, R6, 0x1e, PT ;  /* 0x0000001e0600780c */ /* 0x001fe40003f04270 */
[----:B------:R-:W-:Y:S02]  /*0f80*/  FSEL R0, R0, R11, !P1 ;  /* 0x0000000b00007208 */ /* 0x000fe40004800000 */
[----:B------:R-:W-:Y:S02]  /*0f90*/  ISETP.NE.AND P2, PT, R6, RZ, PT ;  /* 0x000000ff0600720c */ /* 0x000fe40003f45270 */
[----:B------:R-:W-:-:S02]  /*0fa0*/  FSEL R0, R11, R0, P0 ;  /* 0x000000000b007208 */ /* 0x000fc40000000000 */
[----:B------:R-:W-:-:S03]  /*0fb0*/  ISETP.GT.AND P0, PT, R6, 0x1d, PT ;  /* 0x0000001d0600780c */ /* 0x000fc60003f04270 */
[----:B------:R-:W0:Y:S06]  /*0fc0*/  SHFL.DOWN PT, R3, R0, 0x2, 0x1f ;  /* 0x08401f0000037f89 */ /* 0x000e2c00000e0000 */
        /* <DEDUP_REMOVED lines=24> */
[----:B-1----:R-:W-:Y:S05]  /*1150*/  @P0 BRA `(.L_x_72) ;  /* 0x0000002400240947 */ /* 0x002fea0003800000 */
        /* <DEDUP_REMOVED lines=21> */
.L_x_71:
[----:B------:R-:W-:Y:S01]  /*12b0*/  LOP3.LUT R2, R5, 0x3e0, RZ, 0xc0, !PT ;  /* 0x000003e005027812 */ /* 0x000fe200078ec0ff */
[----:B------:R-:W0:Y:S03]  /*12c0*/  S2R R6, SR_LANEID ;  /* 0x0000000000067919 */ /* 0x000e260000000000 */
[----:B------:R-:W-:Y:S01]  /*12d0*/  LOP3.LUT R7, RZ, R2, RZ, 0x33, !PT ;  /* 0x00000002ff077212 */ /* 0x000fe200078e33ff */
[----:B------:R-:W-:-:S04]  /*12e0*/  VIADD R3, R2, 0x20 ;  /* 0x0000002002037836 */ /* 0x000fc80000000000 */
[----:B------:R-:W-:Y:S01]  /*12f0*/  IMAD.IADD R7, R0, 0x1, R7 ;  /* 0x0000000100077824 */ /* 0x000fe200078e0207 */
[----:B------:R-:W-:-:S04]  /*1300*/  ISETP.GT.AND P0, PT, R3, R0, PT ;  /* 0x000000000300720c */ /* 0x000fc80003f04270 */
[----:B------:R-:W-:-:S05]  /*1310*/  SEL R7, R7, 0x1f, P0 ;  /* 0x0000001f07077807 */ /* 0x000fca0000000000 */
[----:B------:R-:W1:Y:S01]  /*1320*/  SHFL.DOWN PT, R2, R11, 0x1, R7 ;  /* 0x082000000b027989 */ /* 0x000e6200000e0007 */
[C---:B0-----:R-:W-:Y:S01]  /*1330*/  ISETP.GE.AND P0, PT, R6.reuse, R7, PT ;  /* 0x000000070600720c */ /* 0x041fe20003f06270 */
[C---:B------:R-:W-:Y:S01]  /*1340*/  VIADD R4, R6.reuse, 0x2 ;  /* 0x0000000206047836 */ /* 0x040fe20000000000 */
[----:B------:R-:W-:Y:S02]  /*1350*/  ISETP.NE.AND P2, PT, R6, RZ, PT ;  /* 0x000000ff0600720c */ /* 0x000fe40003f45270 */
[----:B-1----:R-:W-:-:S09]  /*1360*/  FSETP.GEU.AND P1, PT, R11, R2, PT ;  /* 0x000000020b00720b */ /* 0x002fd20003f2e000 */
[----:B------:R-:W-:Y:S02]  /*1370*/  @!P0 FSEL R11, R2, R11, !P1 ;  /* 0x0000000b020b8208 */ /* 0x000fe40004800000 */
[----:B------:R-:W0:Y:S01]  /*1380*/  @!P2 S2R R9, SR_CgaCtaId ;  /* 0x000000000009a919 */ /* 0x000e220000008800 */
[----:B------:R-:W-:Y:S01]  /*1390*/  ISETP.GT.AND P0, PT, R4, R7, PT ;  /* 0x000000070400720c */ /* 0x000fe20003f04270 */
[----:B------:R-:W-:Y:S01]  /*13a0*/  VIADD R4, R6, 0x4 ;  /* 0x0000000406047836 */ /* 0x000fe20000000000 */
[----:B------:R-:W-:Y:S01]  /*13b0*/  @!P2 SHF.R.U32.HI R3, RZ, 0x3, R5 ;  /* 0x00000003ff03a819 */ /* 0x000fe20000011605 */
[----:B------:R-:W1:Y:S03]  /*13c0*/  SHFL.DOWN PT, R2, R11, 0x2, R7 ;  /* 0x084000000b027989 */ /* 0x000e6600000e0007 */
[----:B------:R-:W-:Y:S02]  /*13d0*/  @!P2 LOP3.LUT R3, R3, 0x7c, RZ, 0xc0, !PT ;  /* 0x0000007c0303a812 */ /* 0x000fe400078ec0ff */
[----:B-1----:R-:W-:-:S05]  /*13e0*/  FSETP.GEU.AND P1, PT, R11, R2, PT ;  /* 0x000000020b00720b */ /* 0x002fca0003f2e000 */
[----:B------:R-:W-:Y:S02]  /*13f0*/  @!P0 FSEL R11, R2, R11, !P1 ;  /* 0x0000000b020b8208 */ /* 0x000fe40004800000 */
[----:B------:R-:W-:Y:S01]  /*1400*/  ISETP.GT.AND P0, PT, R4, R7, PT ;  /* 0x000000070400720c */ /* 0x000fe20003f04270 */
[----:B------:R-:W-:Y:S02]  /*1410*/  VIADD R4, R6, 0x8 ;  /* 0x0000000806047836 */ /* 0x000fe40000000000 */
[----:B------:R-:W1:Y:S02]  /*1420*/  SHFL.DOWN PT, R2, R11, 0x4, R7 ;  /* 0x088000000b027989 */ /* 0x000e6400000e0007 */
[----:B-1----:R-:W-:-:S08]  /*1430*/  FSETP.GEU.AND P1, PT, R11, R2, PT ;  /* 0x000000020b00720b */ /* 0x002fd00003f2e000 */
[----:B------:R-:W-:Y:S02]  /*1440*/  @!P0 FSEL R11, R2, R11, !P1 ;  /* 0x0000000b020b8208 */ /* 0x000fe40004800000 */
[----:B------:R-:W-:Y:S01]  /*1450*/  ISETP.GT.AND P0, PT, R4, R7, PT ;  /* 0x000000070400720c */ /* 0x000fe20003f04270 */
[----:B------:R-:W-:Y:S02]  /*1460*/  VIADD R4, R6, 0x10 ;  /* 0x0000001006047836 */ /* 0x000fe40000000000 */
[----:B------:R-:W1:Y:S02]  /*1470*/  SHFL.DOWN PT, R2, R11, 0x8, R7 ;  /* 0x090000000b027989 */ /* 0x000e6400000e0007 */
[----:B-1----:R-:W-:-:S08]  /*1480*/  FSETP.GEU.AND P1, PT, R11, R2, PT ;  /* 0x000000020b00720b */ /* 0x002fd00003f2e000 */
[----:B------:R-:W-:Y:S02]  /*1490*/  @!P0 FSEL R11, R2, R11, !P1 ;  /* 0x0000000b020b8208 */ /* 0x000fe40004800000 */
[----:B------:R-:W-:Y:S02]  /*14a0*/  ISETP.GT.AND P0, PT, R4, R7, PT ;  /* 0x000000070400720c */ /* 0x000fe40003f04270 */
[----:B------:R-:W-:Y:S01]  /*14b0*/  @!P2 MOV R4, 0x400 ;  /* 0x000004000004a802 */ /* 0x000fe20000000f00 */
[----:B------:R-:W1:Y:S03]  /*14c0*/  SHFL.DOWN PT, R2, R11, 0x10, R7 ;  /* 0x0a0000000b027989 */ /* 0x000e6600000e0007 */
[----:B0-----:R-:W-:-:S05]  /*14d0*/  @!P2 LEA R4, R9, R4, 0x18 ;  /* 0x000000040904a211 */ /* 0x001fca00078ec0ff */
[----:B------:R-:W-:Y:S01]  /*14e0*/  @!P2 IMAD.IADD R4, R3, 0x1, R4 ;  /* 0x000000010304a824 */ /* 0x000fe200078e0204 */
[----:B-1----:R-:W-:-:S04]  /*14f0*/  FSETP.GEU.AND P1, PT, R11, R2, PT ;  /* 0x000000020b00720b */ /* 0x002fc80003f2e000 */
[----:B------:R-:W-:Y:S02]  /*1500*/  @!P0 FSEL R11, R2, R11, !P1 ;  /* 0x0000000b020b8208 */ /* 0x000fe40004800000 */
[----:B------:R-:W-:-:S03]  /*1510*/  ISETP.NE.AND P0, PT, R5, RZ, PT ;  /* 0x000000ff0500720c */ /* 0x000fc60003f05270 */
[----:B------:R-:W-:-:S05]  /*1520*/  IMAD.MOV.U32 R9, RZ, RZ, R11 ;  /* 0x000000ffff097224 */ /* 0x000fca00078e000b */
[----:B------:R0:W-:Y:S01]  /*1530*/  @!P2 STS [R4+0x8], R9 ;  /* 0x000008090400a388 */ /* 0x0001e20000000800 */
[----:B------:R-:W-:Y:S06]  /*1540*/  BAR.SYNC.DEFER_BLOCKING 0x0 ;  /* 0x0000000000007b1d */ /* 0x000fec0000010000 */
[----:B------:R-:W-:Y:S05]  /*1550*/  @P0 BRA `(.L_x_72) ;  /* 0x0000002000240947 */ /* 0x000fea0003800000 */
[----:B------:R-:W1:Y:S01]  /*1560*/  S2UR UR5, SR_CgaCtaId ;  /* 0x00000000000579c3 */ /* 0x000e620000008800 */
[----:B------:R-:W-:Y:S01]  /*1570*/  UMOV UR4, 0x400 ;  /* 0x0000040000047882 */ /* 0x000fe20000000000 */
[C---:B------:R-:W-:Y:S02]  /*1580*/  ISETP.GT.AND P1, PT, R0.reuse, 0x20, PT ;  /* 0x000000200000780c */ /* 0x040fe40003f24270 */
[----:B------:R-:W-:Y:S01]  /*1590*/  ISETP.GT.AND P2, PT, R0, 0x40, PT ;  /* 0x000000400000780c */ /* 0x000fe20003f44270 */
[----:B-1----:R-:W-:-:S09]  /*15a0*/  ULEA UR4, UR5, UR4, 0x18 ;  /* 0x0000000405047291 */ /* 0x002fd2000f8ec0ff */
[----:B------:R-:W1:Y:S04]  /*15b0*/  LDS R2, [UR4+0xc] ;  /* 0x00000c04ff027984 */ /* 0x000e680008000800 */
[----:B0-----:R-:W0:Y:S04]  /*15c0*/  LDS.128 R4, [UR4+0x10] ;  /* 0x00001004ff047984 */ /* 0x001e280008000c00 */
[----:B------:R-:W2:Y:S01]  /*15d0*/  LDS.64 R10, [UR4+0x20] ;  /* 0x00002004ff0a7984 */ /* 0x000ea20008000a00 */
[----:B-1----:R-:W-:-:S04]  /*15e0*/  FSETP.GEU.AND P3, PT, R9, R2, PT ;  /* 0x000000020900720b */ /* 0x002fc80003f6e000 */
[----:B------:R-:W-:Y:S02]  /*15f0*/  @P1 FSEL R9, R2, R9, !P3 ;  /* 0x0000000902091208 */ /* 0x000fe40005800000 */
[----:B------:R-:W-:Y:S02]  /*1600*/  ISETP.GT.AND P1, PT, R0, 0x60, PT ;  /* 0x000000600000780c */ /* 0x000fe40003f24270 */
[----:B0-----:R-:W-:-:S04]  /*1610*/  FSETP.GEU.AND P3, PT, R9, R4, PT ;  /* 0x000000040900720b */ /* 0x001fc80003f6e000 */
        /* <DEDUP_REMOVED lines=16> */
.L_x_58:
[----:B------:R-:W0:Y:S01]  /*1720*/  S2R R0, SR_TID.X ;  /* 0x0000000000007919 */ /* 0x000e220000002100 */
[----:B------:R-:W1:Y:S01]  /*1730*/  LDC.64 R4, c[0x0][0x380] ;  /* 0x0000e000ff047b82 */ /* 0x000e620000000a00 */
[----:B0-----:R-:W-:-:S04]  /*1740*/  VIADD R7, R0, UR9 ;  /* 0x0000000900077c36 */ /* 0x001fc80008000000 */
[----:B-1----:R-:W-:-:S05]  /*1750*/  IMAD.WIDE.U32 R4, R7, 0x4, R4 ;  /* 0x0000000407047825 */ /* 0x002fca00078e0004 */
        /* <DEDUP_REMOVED lines=16> */
[----:B--2---:R-:W-:-:S02]  /*1860*/  FSETP.GEU.AND P6, PT, R15, RZ, PT ;  /* 0x000000ff0f00720b */ /* 0x004fc40003fce000 */
[----:B---3--:R-:W-:Y:S02]  /*1870*/  FSETP.GEU.AND P5, PT, R16, RZ, PT ;  /* 0x000000ff1000720b */ /* 0x008fe40003fae000 */
[----:B------:R-:W-:Y:S02]  /*1880*/  FSEL R15, -R15, R15, !P6 ;  /* 0x0000000f0f0f7208 */ /* 0x000fe40007000100 */
[----:B----4-:R-:W-:Y:S02]  /*1890*/  FSETP.GEU.AND P0, PT, R23, RZ, PT ;  /* 0x000000ff1700720b */ /* 0x010fe40003f0e000 */
[----:B-----5:R-:W-:Y:S02]  /*18a0*/  FSETP.GEU.AND P6, PT, R14, RZ, PT ;  /* 0x000000ff0e00720b */ /* 0x020fe40003fce000 */
[----:B------:R-:W-:Y:S02]  /*18b0*/  FSEL R16, -R16, R16, !P5 ;  /* 0x0000001010107208 */ /* 0x000fe40006800100 */
[----:B------:R-:W-:-:S02]  /*18c0*/  FSETP.GEU.AND P4, PT, R17, RZ, PT ;  /* 0x000000ff1100720b */ /* 0x000fc40003f8e000 */
[----:B------:R-:W-:Y:S02]  /*18d0*/  FSETP.GEU.AND P3, PT, R18, RZ, PT ;  /* 0x000000ff1200720b */ /* 0x000fe40003f6e000 */
[----:B------:R-:W-:Y:S02]  /*18e0*/  FSETP.GEU.AND P2, PT, R21, RZ, PT ;  /* 0x000000ff1500720b */ /* 0x000fe40003f4e000 */
[----:B------:R-:W-:Y:S02]  /*18f0*/  FSETP.GEU.AND P1, PT, R22, RZ, PT ;  /* 0x000000ff1600720b */ /* 0x000fe40003f2e000 */
[----:B------:R-:W-:Y:S02]  /*1900*/  FSEL R23, -R23, R23, !P0 ;  /* 0x0000001717177208 */ /* 0x000fe40004000100 */
[----:B------:R-:W-:Y:S02]  /*1910*/  FSEL R24, -R14, R14, !P6 ;  /* 0x0000000e0e187208 */ /* 0x000fe40007000100 */
[----:B0-----:R-:W-:-:S02]  /*1920*/  FSEL R5, -R17, R17, !P4 ;  /* 0x0000001111057208 */ /* 0x001fc40006000100 */
[----:B------:R-:W-:Y:S02]  /*1930*/  FSEL R18, -R18, R18, !P3 ;  /* 0x0000001212127208 */ /* 0x000fe40005800100 */
[----:B------:R-:W-:Y:S02]  /*1940*/  FSEL R21, -R21, R21, !P2 ;  /* 0x0000001515157208 */ /* 0x000fe40005000100 */
[----:B------:R-:W-:Y:S02]  /*1950*/  FSEL R22, -R22, R22, !P1 ;  /* 0x0000001616167208 */ /* 0x000fe40004800100 */
[----:B------:R-:W-:Y:S02]  /*1960*/  FSETP.GEU.AND P0, PT, R15, R16, PT ;  /* 0x000000100f00720b */ /* 0x000fe40003f0e000 */
[----:B------:R-:W-:Y:S02]  /*1970*/  FSETP.GEU.AND P3, PT, R23, R24, PT ;  /* 0x000000181700720b */ /* 0x000fe40003f6e000 */
[----:B------:R-:W-:-:S02]  /*1980*/  FSETP.GEU.AND P1, PT, R5, R18, PT ;  /* 0x000000120500720b */ /* 0x000fc40003f2e000 */
[----:B------:R-:W-:Y:S02]  /*1990*/  FSETP.GEU.AND P2, PT, R21, R22, PT ;  /* 0x000000161500720b */ /* 0x000fe40003f4e000 */
[----:B------:R-:W-:Y:S02]  /*19a0*/  FSETP.GEU.AND P6, PT, R8, RZ, PT ;  /* 0x000000ff0800720b */ /* 0x000fe40003fce000 */
[----:B------:R-:W-:Y:S02]  /*19b0*/  FSEL R4, R16, R15, !P0 ;  /* 0x0000000f10047208 */ /* 0x000fe40004000000 */
[----:B------:R-:W-:Y:S02]  /*19c0*/  FSEL R15, R24, R23, !P3 ;  /* 0x00000017180f7208 */ /* 0x000fe40005800000 */
[----:B------:R-:W-:Y:S02]  /*19d0*/  FSEL R5, R18, R5, !P1 ;  /* 0x0000000512057208 */ /* 0x000fe40004800000 */
[----:B------:R-:W-:-:S02]  /*19e0*/  FSEL R14, R22, R21, !P2 ;  /* 0x00000015160e7208 */ /* 0x000fc40005000000 */
[----:B------:R-:W-:Y:S02]  /*19f0*/  FSETP.GEU.AND P5, PT, R9, RZ, PT ;  /* 0x000000ff0900720b */ /* 0x000fe40003fae000 */
[----:B------:R-:W-:Y:S02]  /*1a00*/  FSETP.GEU.AND P3, PT, R6, RZ, PT ;  /* 0x000000ff0600720b */ /* 0x000fe40003f6e000 */
[----:B------:R-:W-:Y:S02]  /*1a10*/  FSEL R8, -R8, R8, !P6 ;  /* 0x0000000808087208 */ /* 0x000fe40007000100 */
[----:B------:R-:W-:Y:S02]  /*1a20*/  FSETP.GEU.AND P4, PT, R12, RZ, PT ;  /* 0x000000ff0c00720b */ /* 0x000fe40003f8e000 */
[----:B------:R-:W-:Y:S02]  /*1a30*/  FSETP.GEU.AND P2, PT, R11, RZ, PT ;  /* 0x000000ff0b00720b */ /* 0x000fe40003f4e000 */
[----:B------:R-:W-:-:S02]  /*1a40*/  FSETP.GEU.AND P1, PT, R7, RZ, PT ;  /* 0x000000ff0700720b */ /* 0x000fc40003f2e000 */
[----:B------:R-:W-:Y:S02]  /*1a50*/  FSETP.GEU.AND P0, PT, R10, RZ, PT ;  /* 0x000000ff0a00720b */ /* 0x000fe40003f0e000 */
[----:B------:R-:W-:Y:S02]  /*1a60*/  FSETP.GEU.AND P6, PT, R13, RZ, PT ;  /* 0x000000ff0d00720b */ /* 0x000fe40003fce000 */
[----:B------:R-:W-:Y:S02]  /*1a70*/  FSEL R9, -R9, R9, !P5 ;  /* 0x0000000909097208 */ /* 0x000fe40006800100 */
[----:B------:R-:W-:Y:S02]  /*1a80*/  FSEL R17, -R6, R6, !P3 ;  /* 0x0000000606117208 */ /* 0x000fe40005800100 */
[----:B------:R-:W-:Y:S02]  /*1a90*/  FSEL R12, -R12, R12, !P4 ;  /* 0x0000000c0c0c7208 */ /* 0x000fe40006000100 */
[----:B------:R-:W-:-:S02]  /*1aa0*/  FSEL R11, -R11, R11, !P2 ;  /* 0x0000000b0b0b7208 */ /* 0x000fc40005000100 */
[----:B------:R-:W-:Y:S02]  /*1ab0*/  FSEL R6, -R7, R7, !P1 ;  /* 0x0000000707067208 */ /* 0x000fe40004800100 */
[----:B------:R-:W-:Y:S02]  /*1ac0*/  FSEL R10, -R10, R10, !P0 ;  /* 0x0000000a0a0a7208 */ /* 0x000fe40004000100 */
[----:B------:R-:W-:Y:S02]  /*1ad0*/  FSEL R13, -R13, R13, !P6 ;  /* 0x0000000d0d0d7208 */ /* 0x000fe40007000100 */
        /* <DEDUP_REMOVED lines=10> */
[----:B------:R-:W-:Y:S02]  /*1b80*/  FSETP.GEU.AND P2, PT, R8, R17, PT ;  /* 0x000000110800720b */ /* 0x000fe40003f4e000 */
[----:B------:R-:W-:Y:S02]  /*1b90*/  FSETP.GEU.AND P3, PT, R6, R13, PT ;  /* 0x0000000d0600720b */ /* 0x000fe40003f6e000 */
[----:B------:R-:W-:Y:S02]  /*1ba0*/  FSEL R4, R5, R4, !P0 ;  /* 0x0000000405047208 */ /* 0x000fe40004000000 */
[----:B------:R-:W-:Y:S02]  /*1bb0*/  ISETP.GE.U32.AND P0, PT, R20, UR5, PT ;  /* 0x0000000514007c0c */ /* 0x000fe4000bf06070 */
[----:B------:R-:W-:-:S02]  /*1bc0*/  FSEL R15, R15, R14, !P1 ;  /* 0x0000000e0f0f7208 */ /* 0x000fc40004800000 */
[----:B------:R-:W-:Y:S02]  /*1bd0*/  FSEL R8, R17, R8, !P2 ;  /* 0x0000000811087208 */ /* 0x000fe40005000000 */
[----:B------:R-:W-:Y:S02]  /*1be0*/  FSEL R13, R13, R6, !P3 ;  /* 0x000000060d0d7208 */ /* 0x000fe40005800000 */
[----:B------:R-:W-:Y:S02]  /*1bf0*/  ISETP.GE.U32.AND.EX P0, PT, R19, UR4, PT, P0 ;  /* 0x0000000413007c0c */ /* 0x000fe4000bf06100 */
[----:B------:R-:W-:Y:S02]  /*1c00*/  FSETP.GEU.AND P1, PT, R4, R15, PT ;  /* 0x0000000f0400720b */ /* 0x000fe40003f2e000 */
[----:B------:R-:W-:Y:S02]  /*1c10*/  FSETP.GEU.AND P2, PT, R8, R13, PT ;  /* 0x0000000d0800720b */ /* 0x000fe40003f4e000 */
[----:B------:R-:W-:-:S02]  /*1c20*/  FSEL R4, R15, R4, !P1 ;  /* 0x000000040f047208 */ /* 0x000fc40004800000 */
[----:B------:R-:W-:-:S04]  /*1c30*/  FSEL R13, R13, R8, !P2 ;  /* 0x000000080d0d7208 */ /* 0x000fc80005000000 */
[----:B------:R-:W-:-:S04]  /*1c40*/  FSETP.GEU.AND P1, PT, R4, R13, PT ;  /* 0x0000000d0400720b */ /* 0x000fc80003f2e000 */
[----:B------:R-:W-:Y:S01]  /*1c50*/  FSEL R10, R13, R4, !P1 ;  /* 0x000000040d0a7208 */ /* 0x000fe20004800000 */
[----:B------:R-:W-:Y:S08]  /*1c60*/  @!P0 BRA `(.L_x_73) ;  /* 0x0000001400888947 */ /* 0x000ff00003800000 */
[----:B------:R-:W-:Y:S01]  /*1c70*/  UIADD3 UR7, UP0, UPT, UR5, UR9, URZ ;  /* 0x0000000905077290 */ /* 0x000fe2000ff1e0ff */
[----:B------:R-:W-:Y:S01]  /*1c80*/  IADD3 R25, P2, PT, R2, -0x1000, RZ ;  /* 0xfffff00002197810 */ /* 0x000fe20007f5e0ff */
[----:B------:R-:W0:Y:S01]  /*1c90*/  LDCU.64 UR12, c[0x0][0x380] ;  /* 0x00007000ff0c77ac */ /* 0x000e220008000a00 */
[----:B------:R-:W-:Y:S02]  /*1ca0*/  LOP3.LUT R5, RZ, R0, RZ, 0x33, !PT ;  /* 0x00000000ff057212 */ /* 0x000fe400078e33ff */
[----:B------:R-:W-:Y:S01]  /*1cb0*/  IADD3.X R8, PT, PT, R3, -0x1, RZ, P2, !PT ;  /* 0xffffffff03087810 */ /* 0x000fe200017fe4ff */
[----:B------:R-:W-:Y:S01]  /*1cc0*/  UIADD3.X UR8, UPT, UPT, URZ, UR4, URZ, UP0, !UPT ;  /* 0x00000004ff087290 */ /* 0x000fe200087fe4ff */
[----:B------:R-:W-:Y:S01]  /*1cd0*/  ISETP.LT.U32.AND P0, PT, R25, UR7, PT ;  /* 0x0000000719007c0c */ /* 0x000fe2000bf01070 */
[----:B------:R-:W-:Y:S01]  /*1ce0*/  UMOV UR6, UR5 ;  /* 0x0000000500067c82 */ /* 0x000fe20008000000 */
[----:B------:R-:W-:Y:S01]  /*1cf0*/  IADD3 R9, P1, PT, R0, UR7, RZ ;  /* 0x0000000700097c10 */ /* 0x000fe2000ff3e0ff */
[----:B------:R-:W-:Y:S01]  /*1d00*/  UMOV UR4, URZ ;  /* 0x000000ff00047c82 */ /* 0x000fe20008000000 */
[----:B------:R-:W-:Y:S01]  /*1d10*/  IADD3 R5, PT, PT, R2, -UR5, R5 ;  /* 0x8000000502057c10 */ /* 0x000fe2000fffe005 */
[----:B------:R-:W-:Y:S01]  /*1d20*/  IMAD.U32 R7, RZ, RZ, UR8 ;  /* 0x00000008ff077e24 */ /* 0x000fe2000f8e00ff */
[----:B------:R-:W-:Y:S01]  /*1d30*/  UMOV UR10, UR8 ;  /* 0x00000008000a7c82 */ /* 0x000fe20008000000 */
[----:B------:R-:W-:-:S03]  /*1d40*/  IMAD.X R4, RZ, RZ, UR8, P1 ;  /* 0x00000008ff047e24 */ /* 0x000fc600088e06ff */
[----:B------:R-:W-:Y:S01]  /*1d50*/  ISETP.GT.U32.AND.EX P0, PT, R7, R8, PT, P0 ;  /* 0x000000080700720c */ /* 0x000fe20003f04100 */
[----:B------:R-:W-:Y:S01]  /*1d60*/  VIADD R7, R5, -UR9 ;  /* 0x8000000905077c36 */ /* 0x000fe20008000000 */
[----:B------:R-:W-:Y:S01]  /*1d70*/  UMOV UR9, UR7 ;  /* 0x0000000700097c82 */ /* 0x000fe20008000000 */
[----:B0-----:R-:W-:-:S04]  /*1d80*/  LEA R6, P2, R9, UR12, 0x2 ;  /* 0x0000000c09067c11 */ /* 0x001fc8000f8410ff */
[----:B------:R-:W-:Y:S02]  /*1d90*/  IADD3 R6, P1, PT, R6, 0x2000, RZ ;  /* 0x0000200006067810 */ /* 0x000fe40007f3e0ff */
[----:B------:R-:W-:-:S05]  /*1da0*/  LEA.HI.X R9, R9, UR13, R4, 0x2, P2 ;  /* 0x0000000d09097c11 */ /* 0x000fca00090f1404 */
[----:B------:R-:W-:Y:S01]  /*1db0*/  IMAD.X R9, RZ, RZ, R9, P1 ;  /* 0x000000ffff097224 */ /* 0x000fe200008e0609 */
[----:B------:R-:W-:Y:S06]  /*1dc0*/  @P0 BRA `(.L_x_74) ;  /* 0x0000000400c80947 */ /* 0x000fec0003800000 */
[----:B------:R-:W0:Y:S01]  /*1dd0*/  LDC.64 R2, c[0x0][0x3b8] ;  /* 0x0000ee00ff027b82 */ /* 0x000e220000000a00 */
[----:B------:R-:W1:Y:S01]  /*1de0*/  LDCU UR11, c[0x0][0x3c0] ;  /* 0x00007800ff0b77ac */ /* 0x000e620008000800 */
[----:B------:R-:W2:Y:S01]  /*1df0*/  LDCU.64 UR12, c[0x0][0x380] ;  /* 0x00007000ff0c77ac */ /* 0x000ea20008000a00 */
[----:B------:R-:W-:Y:S01]  /*1e00*/  NOP ;  /* 0x0000000000007918 */ /* 0x000fe20000000000 */
.L_x_75:
[----:B------:R-:W-:-:S05]  /*1e10*/  IADD3 R5, P0, PT, R0, UR7, RZ ;  /* 0x0000000700057c10 */ /* 0x000fca000ff1e0ff */
[----:B------:R-:W-:Y:S01]  /*1e20*/  IMAD.X R12, RZ, RZ, UR8, P0 ;  /* 0x00000008ff0c7e24 */ /* 0x000fe200080e06ff */
[----:B--2---:R-:W-:-:S04]  /*1e30*/  LEA R4, P0, R5, UR12, 0x2 ;  /* 0x0000000c05047c11 */ /* 0x004fc8000f8010ff */
        /* <DEDUP_REMOVED lines=17> */
[----:B-1----:R-:W-:-:S04]  /*1f50*/  USHF.L.U32 UR14, UR11, 0xc, URZ ;  /* 0x0000000c0b0e7899 */ /* 0x002fc800080006ff */
[----:B------:R-:W-:Y:S02]  /*1f60*/  USHF.R.S32.HI UR15, URZ, 0x1f, UR14 ;  /* 0x0000001fff0f7899 */ /* 0x000fe4000801140e */
[----:B------:R-:W-:-:S04]  /*1f70*/  UIADD3 UR5, UP0, UPT, UR14, UR9, URZ ;  /* 0x000000090e057290 */ /* 0x000fc8000ff1e0ff */
[----:B------:R-:W-:Y:S01]  /*1f80*/  UIADD3.X UR6, UPT, UPT, UR15, UR10, URZ, UP0, !UPT ;  /* 0x0000000a0f067290 */ /* 0x000fe200087fe4ff */
[----:B--2---:R-:W-:-:S04]  /*1f90*/  FSETP.GEU.AND P0, PT, R26, RZ, PT ;  /* 0x000000ff1a00720b */ /* 0x004fc80003f0e000 */
[----:B------:R-:W-:-:S04]  /*1fa0*/  FSEL R27, -R26, R26, !P0 ;  /* 0x0000001a1a1b7208 */ /* 0x000fc80004000100 */
[----:B------:R-:W-:Y:S02]  /*1fb0*/  FSETP.GEU.AND P0, PT, R10, R27, PT ;  /* 0x0000001b0a00720b */ /* 0x000fe40003f0e000 */
[----:B---3--:R-:W-:Y:S02]  /*1fc0*/  FSETP.GEU.AND P2, PT, R23, RZ, PT ;  /* 0x000000ff1700720b */ /* 0x008fe40003f4e000 */
[----:B------:R-:W-:Y:S02]  /*1fd0*/  FSEL R10, R27, R10, !P0 ;  /* 0x0000000a1b0a7208 */ /* 0x000fe40004000000 */
[----:B----4-:R-:W-:Y:S02]  /*1fe0*/  FSETP.GEU.AND P3, PT, R21, RZ, PT ;  /* 0x000000ff1500720b */ /* 0x010fe40003f6e000 */
[----:B-----5:R-:W-:Y:S02]  /*1ff0*/  FSETP.GEU.AND P0, PT, R28, RZ, PT ;  /* 0x000000ff1c00720b */ /* 0x020fe40003f0e000 */
[----:B------:R-:W-:-:S02]  /*2000*/  FSETP.GEU.AND P1, PT, R24, RZ, PT ;  /* 0x000000ff1800720b */ /* 0x000fc40003f2e000 */
[----:B------:R-:W-:Y:S02]  /*2010*/  FSETP.GEU.AND P4, PT, R22, RZ, PT ;  /* 0x000000ff1600720b */ /* 0x000fe40003f8e000 */
[----:B------:R-:W-:Y:S02]  /*2020*/  FSETP.GEU.AND P5, PT, R20, RZ, PT ;  /* 0x000000ff1400720b */ /* 0x000fe40003fae000 */
[----:B0-----:R-:W-:Y:S02]  /*2030*/  FSEL R4, -R23, R23, !P2 ;  /* 0x0000001717047208 */ /* 0x001fe40005000100 */
[----:B------:R-:W-:Y:S02]  /*2040*/  FSEL R21, -R21, R21, !P3 ;  /* 0x0000001515157208 */ /* 0x000fe40005800100 */
[----:B------:R-:W-:Y:S02]  /*2050*/  FSEL R5, -R28, R28, !P0 ;  /* 0x0000001c1c057208 */ /* 0x000fe40004000100 */
[----:B------:R-:W-:-:S02]  /*2060*/  FSEL R24, -R24, R24, !P1 ;  /* 0x0000001818187208 */ /* 0x000fc40004800100 */
[----:B------:R-:W-:Y:S02]  /*2070*/  FSEL R22, -R22, R22, !P4 ;  /* 0x0000001616167208 */ /* 0x000fe40006000100 */
[----:B------:R-:W-:Y:S02]  /*2080*/  FSEL R23, -R20, R20, !P5 ;  /* 0x0000001414177208 */ /* 0x000fe40006800100 */
[----:B------:R-:W-:Y:S02]  /*2090*/  FSETP.GEU.AND P1, PT, R4, R21, PT ;  /* 0x000000150400720b */ /* 0x000fe40003f2e000 */
[----:B------:R-:W-:Y:S02]  /*20a0*/  FSETP.GEU.AND P0, PT, R5, R24, PT ;  /* 0x000000180500720b */ /* 0x000fe40003f0e000 */
[----:B------:R-:W-:Y:S02]  /*20b0*/  FSETP.GEU.AND P2, PT, R22, R23, PT ;  /* 0x000000171600720b */ /* 0x000fe40003f4e000 */
[----:B------:R-:W-:-:S02]  /*20c0*/  FSETP.GEU.AND P6, PT, R11, RZ, PT ;  /* 0x000000ff0b00720b */ /* 0x000fc40003fce000 */
[----:B------:R-:W-:Y:S02]  /*20d0*/  FSEL R4, R21, R4, !P1 ;  /* 0x0000000415047208 */ /* 0x000fe40004800000 */
[----:B------:R-:W-:Y:S02]  /*20e0*/  FSEL R5, R24, R5, !P0 ;  /* 0x0000000518057208 */ /* 0x000fe40004000000 */
[----:B------:R-:W-:Y:S02]  /*20f0*/  FSEL R21, R23, R22, !P2 ;  /* 0x0000001617157208 */ /* 0x000fe40005000000 */
[----:B------:R-:W-:Y:S02]  /*2100*/  FSEL R11, -R11, R11, !P6 ;  /* 0x0000000b0b0b7208 */ /* 0x000fe40007000100 */
[----:B------:R-:W-:Y:S02]  /*2110*/  FSETP.GEU.AND P5, PT, R12, RZ, PT ;  /* 0x000000ff0c00720b */ /* 0x000fe40003fae000 */
[----:B------:R-:W-:-:S02]  /*2120*/  FSETP.GEU.AND P4, PT, R13, RZ, PT ;  /* 0x000000ff0d00720b */ /* 0x000fc40003f8e000 */
[----:B------:R-:W-:Y:S02]  /*2130*/  FSETP.GEU.AND P3, PT, R14, RZ, PT ;  /* 0x000000ff0e00720b */ /* 0x000fe40003f6e000 */
[----:B------:R-:W-:Y:S02]  /*2140*/  FSETP.GEU.AND P2, PT, R15, RZ, PT ;  /* 0x000000ff0f00720b */ /* 0x000fe40003f4e000 */
[----:B------:R-:W-:Y:S02]  /*2150*/  FSETP.GEU.AND P1, PT, R16, RZ, PT ;  /* 0x000000ff1000720b */ /* 0x000fe40003f2e000 */
[----:B------:R-:W-:Y:S02]  /*2160*/  FSETP.GEU.AND P0, PT, R17, RZ, PT ;  /* 0x000000ff1100720b */ /* 0x000fe40003f0e000 */
[----:B------:R-:W-:Y:S02]  /*2170*/  FSETP.GEU.AND P6, PT, R18, RZ, PT ;  /* 0x000000ff1200720b */ /* 0x000fe40003fce000 */
[----:B------:R-:W-:-:S02]  /*2180*/  FSEL R12, -R12, R12, !P5 ;  /* 0x0000000c0c0c7208 */ /* 0x000fc40006800100 */
[----:B------:R-:W-:Y:S02]  /*2190*/  FSEL R13, -R13, R13, !P4 ;  /* 0x0000000d0d0d7208 */ /* 0x000fe40006000100 */
[----:B------:R-:W-:Y:S02]  /*21a0*/  FSEL R14, -R14, R14, !P3 ;  /* 0x0000000e0e0e7208 */ /* 0x000fe40005800100 */
[----:B------:R-:W-:Y:S02]  /*21b0*/  FSEL R15, -R15, R15, !P2 ;  /* 0x0000000f0f0f7208 */ /* 0x000fe40005000100 */
[----:B------:R-:W-:Y:S02]  /*21c0*/  FSEL R16, -R16, R16, !P1 ;  /* 0x0000001010107208 */ /* 0x000fe40004800100 */
[----:B------:R-:W-:Y:S02]  /*21d0*/  FSEL R17, -R17, R17, !P0 ;  /* 0x0000001111117208 */ /* 0x000fe40004000100 */
[----:B------:R-:W-:-:S02]  /*21e0*/  FSEL R18, -R18, R18, !P6 ;  /* 0x0000001212127208 */ /* 0x000fc40007000100 */
[----:B------:R-:W-:Y:S02]  /*21f0*/  FSETP.GEU.AND P0, PT, R11, R12, PT ;  /* 0x0000000c0b00720b */ /* 0x000fe40003f0e000 */
[----:B------:R-:W-:Y:S02]  /*2200*/  FSETP.GEU.AND P1, PT, R13, R14, PT ;  /* 0x0000000e0d00720b */ /* 0x000fe40003f2e000 */
[----:B------:R-:W-:Y:S02]  /*2210*/  FSETP.GEU.AND P2, PT, R15, R16, PT ;  /* 0x000000100f00720b */ /* 0x000fe40003f4e000 */
[----:B------:R-:W-:Y:S02]  /*2220*/  FSETP.GEU.AND P3, PT, R17, R18, PT ;  /* 0x000000121100720b */ /* 0x000fe40003f6e000 */
[----:B------:R-:W-:Y:S02]  /*2230*/  FSEL R11, R12, R11, !P0 ;  /* 0x0000000b0c0b7208 */ /* 0x000fe40004000000 */
[----:B------:R-:W-:-:S02]  /*2240*/  FSEL R14, R14, R13, !P1 ;  /* 0x0000000d0e0e7208 */ /* 0x000fc40004800000 */
[----:B------:R-:W-:Y:S02]  /*2250*/  FSEL R15, R16, R15, !P2 ;  /* 0x0000000f100f7208 */ /* 0x000fe40005000000 */
[----:B------:R-:W-:Y:S02]  /*2260*/  FSEL R18, R18, R17, !P3 ;  /* 0x0000001112127208 */ /* 0x000fe40005800000 */
[----:B------:R-:W-:Y:S02]  /*2270*/  FSETP.GEU.AND P0, PT, R10, R5, PT ;  /* 0x000000050a00720b */ /* 0x000fe40003f0e000 */
[----:B------:R-:W-:Y:S02]  /*2280*/  FSETP.GEU.AND P1, PT, R4, R21, PT ;  /* 0x000000150400720b */ /* 0x000fe40003f2e000 */
[----:B------:R-:W-:Y:S02]  /*2290*/  FSETP.GEU.AND P2, PT, R11, R14, PT ;  /* 0x0000000e0b00720b */ /* 0x000fe40003f4e000 */
[----:B------:R-:W-:-:S02]  /*22a0*/  FSETP.GEU.AND P3, PT, R15, R18, PT ;  /* 0x000000120f00720b */ /* 0x000fc40003f6e000 */
[----:B------:R-:W-:Y:S02]  /*22b0*/  FSEL R5, R5, R10, !P0 ;  /* 0x0000000a05057208 */ /* 0x000fe40004000000 */
[----:B------:R-:W-:Y:S02]  /*22c0*/  FSEL R4, R21, R4, !P1 ;  /* 0x0000000415047208 */ /* 0x000fe40004800000 */
[----:B------:R-:W-:Y:S02]  /*22d0*/  FSEL R11, R14, R11, !P2 ;  /* 0x0000000b0e0b7208 */ /* 0x000fe40005000000 */
[----:B------:R-:W-:Y:S02]  /*22e0*/  FSEL R18, R18, R15, !P3 ;  /* 0x0000000f12127208 */ /* 0x000fe40005800000 */
[----:B------:R-:W-:Y:S02]  /*22f0*/  FSETP.GEU.AND P0, PT, R5, R4, PT ;  /* 0x000000040500720b */ /* 0x000fe40003f0e000 */
[----:B------:R-:W-:-:S02]  /*2300*/  FSETP.GEU.AND P1, PT, R11, R18, PT ;  /* 0x000000120b00720b */ /* 0x000fc40003f2e000 */
[----:B------:R-:W-:Y:S02]  /*2310*/  FSEL R4, R4, R5, !P0 ;  /* 0x0000000504047208 */ /* 0x000fe40004000000 */
[----:B------:R-:W-:Y:S02]  /*2320*/  FSEL R11, R18, R11, !P1 ;  /* 0x0000000b120b7208 */ /* 0x000fe40004800000 */
[----:B------:R-:W-:Y:S02]  /*2330*/  IADD3 R5, P3, PT, R2, -UR7, RZ ;  /* 0x8000000702057c10 */ /* 0x000fe4000ff7e0ff */
[----:B------:R-:W-:Y:S02]  /*2340*/  FSETP.GEU.AND P2, PT, R4, R11, PT ;  /* 0x0000000b0400720b */ /* 0x000fe40003f4e000 */
[----:B------:R-:W-:Y:S02]  /*2350*/  ISETP.GE.U32.AND P0, PT, R5, UR14, PT ;  /* 0x0000000e05007c0c */ /* 0x000fe4000bf06070 */
[----:B------:R-:W-:-:S02]  /*2360*/  FSEL R11, R11, R4, !P2 ;  /* 0x000000040b0b7208 */ /* 0x000fc40005000000 */
[----:B------:R-:W-:-:S04]  /*2370*/  IADD3.X R4, PT, PT, R3, ~UR8, RZ, P3, !PT ;  /* 0x8000000803047c10 */ /* 0x000fc80009ffe4ff */
[----:B------:R-:W-:Y:S02]  /*2380*/  ISETP.GE.U32.AND.EX P0, PT, R4, UR15, PT, P0 ;  /* 0x0000000f04007c0c */ /* 0x000fe4000bf06100 */
[----:B------:R-:W-:-:S04]  /*2390*/  FSETP.GEU.AND P1, PT, R19, RZ, PT ;  /* 0x000000ff1300720b */ /* 0x000fc80003f2e000 */
[----:B------:R-:W-:-:S04]  /*23a0*/  FSEL R10, -R19, R19, !P1 ;  /* 0x00000013130a7208 */ /* 0x000fc80004800100 */
[----:B------:R-:W-:-:S04]  /*23b0*/  FSETP.GEU.AND P1, PT, R11, R10, PT ;  /* 0x0000000a0b00720b */ /* 0x000fc80003f2e000 */
[----:B------:R-:W-:Y:S01]  /*23c0*/  FSEL R10, R10, R11, !P1 ;  /* 0x0000000b0a0a7208 */ /* 0x000fe20004800000 */
[----:B------:R-:W-:Y:S08]  /*23d0*/  @!P0 BRA `(.L_x_73) ;  /* 0x0000000c00ac8947 */ /* 0x000ff00003800000 */
[----:B------:R-:W-:Y:S02]  /*23e0*/  UIADD3 UR7, UP0, UPT, UR14, UR7, URZ ;  /* 0x000000070e077290 */ /* 0x000fe4000ff1e0ff */
[----:B------:R-:W-:Y:S01]  /*23f0*/  IMAD.U32 R11, RZ, RZ, UR14 ;  /* 0x0000000eff0b7e24 */ /* 0x000fe2000f8e00ff */
[----:B------:R-:W-:Y:S01]  /*2400*/  UIADD3 UR4, UPT, UPT, UR4, 0x1, URZ ;  /* 0x0000000104047890 */ /* 0x000fe2000fffe0ff */
[----:B------:R-:W-:Y:S01]  /*2410*/  IMAD.MOV.U32 R4, RZ, RZ, R6 ;  /* 0x000000ffff047224 */ /* 0x000fe200078e0006 */
[----:B------:R-:W-:Y:S01]  /*2420*/  UIADD3.X UR8, UPT, UPT, UR15, UR8, URZ, UP0, !UPT ;  /* 0x000000080f087290 */ /* 0x000fe200087fe4ff */
[----:B------:R-:W-:Y:S01]  /*2430*/  IMAD.MOV.U32 R5, RZ, RZ, R9 ;  /* 0x000000ffff057224 */ /* 0x000fe200078e0009 */
[----:B------:R-:W-:Y:S01]  /*2440*/  ISETP.LT.U32.AND P0, PT, R25, UR7, PT ;  /* 0x0000000719007c0c */ /* 0x000fe2000bf01070 */
[----:B------:R-:W-:Y:S01]  /*2450*/  VIADD R7, R7, -UR14 ;  /* 0x8000000e07077c36 */ /* 0x000fe20008000000 */
[----:B------:R-:W-:Y:S01]  /*2460*/  UMOV UR9, UR5 ;  /* 0x0000000500097c82 */ /* 0x000fe20008000000 */
[----:B------:R-:W-:Y:S01]  /*2470*/  IMAD.WIDE R4, R11, 0x4, R4 ;  /* 0x000000040b047825 */ /* 0x000fe200078e0204 */
[----:B------:R-:W-:-:S03]  /*2480*/  UMOV UR10, UR6 ;  /* 0x00000006000a7c82 */ /* 0x000fc60008000000 */
[----:B------:R-:W-:Y:S02]  /*2490*/  IMAD.U32 R13, RZ, RZ, UR8 ;  /* 0x00000008ff0d7e24 */ /* 0x000fe4000f8e00ff */
[----:B------:R-:W-:Y:S02]  /*24a0*/  IMAD.MOV.U32 R6, RZ, RZ, R4 ;  /* 0x000000ffff067224 */ /* 0x000fe400078e0004 */
[----:B------:R-:W-:Y:S01]  /*24b0*/  IMAD.MOV.U32 R9, RZ, RZ, R5 ;  /* 0x000000ffff097224 */ /* 0x000fe200078e0005 */
[----:B------:R-:W-:-:S13]  /*24c0*/  ISETP.GT.U32.AND.EX P0, PT, R13, R8, PT, P0 ;  /* 0x000000080d00720c */ /* 0x000fda0003f04100 */
[----:B------:R-:W-:Y:S05]  /*24d0*/  @!P0 BRA `(.L_x_75) ;  /* 0xfffffff8004c8947 */ /* 0x000fea000383ffff */
[----:B------:R-:W-:-:S05]  /*24e0*/  UMOV UR6, UR14 ;  /* 0x0000000e00067c82 */ /* 0x000fca0008000000 */
.L_x_74:
[C---:B------:R-:W-:Y:S01]  /*24f0*/  VIADD R5, R2.reuse, -UR7 ;  /* 0x8000000702057c36 */ /* 0x040fe20008000000 */
[----:B------:R-:W-:Y:S01]  /*2500*/  ISETP.LE.U32.AND P1, PT, R2, UR7, PT ;  /* 0x0000000702007c0c */ /* 0x000fe2000bf23070 */
[----:B------:R-:W-:Y:S01]  /*2510*/  IMAD.U32 R4, RZ, RZ, UR8 ;  /* 0x00000008ff047e24 */ /* 0x000fe2000f8e00ff */
[----:B------:R-:W-:Y:S02]  /*2520*/  BSSY.RECONVERGENT B1, `(.L_x_73) ;  /* 0x00000d6000017945 */ /* 0x000fe40003800200 */
[----:B------:R-:W-:-:S04]  /*2530*/  ISETP.GE.AND P0, PT, R0, R5, PT ;  /* 0x000000050000720c */ /* 0x000fc80003f06270 */
[----:B------:R-:W-:-:S13]  /*2540*/  ISETP.GE.U32.OR.EX P0, PT, R4, R3, P0, P1 ;  /* 0x000000030400720c */ /* 0x000fda0000706510 */
[----:B------:R-:W-:Y:S05]  /*2550*/  @P0 BRA `(.L_x_76) ;  /* 0x0000000c00480947 */ /* 0x000fea0003800000 */
[----:B------:R-:W-:Y:S01]  /*2560*/  USHF.L.U32 UR5, UR18, 0xc, URZ ;  /* 0x0000000c12057899 */ /* 0x000fe200080006ff */
[----:B------:R-:W-:Y:S01]  /*2570*/  LOP3.LUT R3, RZ, R0, RZ, 0x33, !PT ;  /* 0x00000000ff037212 */ /* 0x000fe200078e33ff */
[----:B------:R-:W-:Y:S01]  /*2580*/  UIMAD UR14, UR4, UR11, URZ ;  /* 0x0000000b040e72a4 */ /* 0x000fe2000f8e02ff */
[----:B------:R-:W-:Y:S01]  /*2590*/  BSSY.RECONVERGENT B2, `(.L_x_77) ;  /* 0x0000066000027945 */ /* 0x000fe20003800200 */
[----:B------:R-:W-:-:S04]  /*25a0*/  UIADD3 UR5, UPT, UPT, UR5, UR6, URZ ;  /* 0x0000000605057290 */ /* 0x000fc8000fffe0ff */
[----:B------:R-:W-:Y:S02]  /*25b0*/  IMAD.U32 R5, RZ, RZ, UR14 ;  /* 0x0000000eff057e24 */ /* 0x000fe4000f8e00ff */
[----:B------:R-:W-:-:S05]  /*25c0*/  IADD3 R2, PT, PT, R2, -UR5, R3 ;  /* 0x8000000502027c10 */ /* 0x000fca000fffe003 */
[----:B------:R-:W-:-:S05]  /*25d0*/  IMAD R2, R5, -0x1000, R2 ;  /* 0xfffff00005027824 */ /* 0x000fca00078e0202 */
[C---:B------:R-:W-:Y:S02]  /*25e0*/  ISETP.GE.U32.AND P1, PT, R2.reuse, 0xf00, PT ;  /* 0x00000f000200780c */ /* 0x040fe40003f26070 */
[----:B------:R-:W-:Y:S01]  /*25f0*/  LEA.HI R22, R2, 0x1, RZ, 0x18 ;  /* 0x0000000102167811 */ /* 0x000fe200078fc0ff */
[----:B------:R-:W-:-:S03]  /*2600*/  IMAD.MOV.U32 R2, RZ, RZ, R0 ;  /* 0x000000ffff027224 */ /* 0x000fc600078e0000 */
[----:B------:R-:W-:-:S04]  /*2610*/  LOP3.LUT R23, R22, 0xf, RZ, 0xc0, !PT ;  /* 0x0000000f16177812 */ /* 0x000fc800078ec0ff */
[----:B------:R-:W-:-:S03]  /*2620*/  ISETP.NE.AND P0, PT, R23, RZ, PT ;  /* 0x000000ff1700720c */ /* 0x000fc60003f05270 */
[----:B------:R-:W-:Y:S10]  /*2630*/  @!P1 BRA `(.L_x_78) ;  /* 0x00000004006c9947 */ /* 0x000ff40003800000 */
[----:B------:R-:W-:-:S04]  /*2640*/  LEA.HI R2, R7, 0x1, RZ, 0x18 ;  /* 0x0000000107027811 */ /* 0x000fc800078fc0ff */
[----:B------:R-:W-:Y:S01]  /*2650*/  LOP3.LUT R3, R2, 0x1fffff0, RZ, 0xc0, !PT ;  /* 0x01fffff002037812 */ /* 0x000fe200078ec0ff */
[----:B------:R-:W-:-:S04]  /*2660*/  IMAD.MOV.U32 R2, RZ, RZ, R0 ;  /* 0x000000ffff027224 */ /* 0x000fc800078e0000 */
[----:B------:R-:W-:-:S07]  /*2670*/  IMAD.MOV R3, RZ, RZ, -R3 ;  /* 0x000000ffff037224 */ /* 0x000fce00078e0a03 */
.L_x_79:
[----:B------:R-:W-:-:S05]  /*2680*/  IMAD.MOV.U32 R8, RZ, RZ, R6 ;  /* 0x000000ffff087224 */ /* 0x000fca00078e0006 */
        /* <DEDUP_REMOVED lines=15> */
[----:B------:R-:W5:Y:S01]  /*2780*/  LDG.E R4, desc[UR16][R8.64+0x1c00] ;  /* 0x001c001008047981 */ /* 0x000f62000c1e1900 */
[----:B------:R-:W-:-:S02]  /*2790*/  VIADD R3, R3, 0x10 ;  /* 0x0000001003037836 */ /* 0x000fc40000000000 */
        /* <DEDUP_REMOVED lines=54> */
[C---:B------:R-:W-:Y:S02]  /*2b00*/  FSETP.GEU.AND P2, PT, R6.reuse, RZ, PT ;  /* 0x000000ff0600720b */ /* 0x040fe40003f4e000 */
[----:B------:R-:W-:Y:S02]  /*2b10*/  FSEL R10, R11, R10, !P1 ;  /* 0x0000000a0b0a7208 */ /* 0x000fe40004800000 */
[----:B------:R-:W-:-:S02]  /*2b20*/  FSEL R6, -R6, R6, !P2 ;  /* 0x0000000606067208 */ /* 0x000fc40005000100 */
[----:B------:R-:W-:Y:S02]  /*2b30*/  FSETP.GEU.AND P1, PT, R10, R5, PT ;  /* 0x000000050a00720b */ /* 0x000fe40003f2e000 */
[C---:B------:R-:W-:Y:S02]  /*2b40*/  FSETP.GEU.AND P2, PT, R4.reuse, RZ, PT ;  /* 0x000000ff0400720b */ /* 0x040fe40003f4e000 */
[----:B------:R-:W-:Y:S02]  /*2b50*/  FSEL R5, R5, R10, !P1 ;  /* 0x0000000a05057208 */ /* 0x000fe40004800000 */
[----:B------:R-:W-:Y:S02]  /*2b60*/  FSEL R4, -R4, R4, !P2 ;  /* 0x0000000404047208 */ /* 0x000fe40005000100 */
[----:B------:R-:W-:Y:S02]  /*2b70*/  ISETP.NE.AND P2, PT, R3, RZ, PT ;  /* 0x000000ff0300720c */ /* 0x000fe40003f45270 */
[----:B------:R-:W-:-:S04]  /*2b80*/  FSETP.GEU.AND P1, PT, R5, R6, PT ;  /* 0x000000060500720b */ /* 0x000fc80003f2e000 */
[----:B------:R-:W-:Y:S02]  /*2b90*/  FSEL R5, R6, R5, !P1 ;  /* 0x0000000506057208 */ /* 0x000fe40004800000 */
[----:B------:R-:W-:Y:S02]  /*2ba0*/  IADD3 R6, P3, PT, R8, 0x4000, RZ ;  /* 0x0000400008067810 */ /* 0x000fe40007f7e0ff */
[----:B------:R-:W-:-:S03]  /*2bb0*/  FSETP.GEU.AND P1, PT, R5, R4, PT ;  /* 0x000000040500720b */ /* 0x000fc60003f2e000 */
[----:B------:R-:W-:Y:S01]  /*2bc0*/  IMAD.X R9, RZ, RZ, R9, P3 ;  /* 0x000000ffff097224 */ /* 0x000fe200018e0609 */
[----:B------:R-:W-:Y:S01]  /*2bd0*/  FSEL R10, R4, R5, !P1 ;  /* 0x00000005040a7208 */ /* 0x000fe20004800000 */
[----:B------:R-:W-:Y:S08]  /*2be0*/  @P2 BRA `(.L_x_79) ;  /* 0xfffffff800a42947 */ /* 0x000ff0000383ffff */
.L_x_78:
[----:B------:R-:W-:Y:S05]  /*2bf0*/  BSYNC.RECONVERGENT B2 ;  /* 0x0000000000027941 */ /* 0x000fea0003800200 */
.L_x_77:
[----:B------:R-:W-:Y:S05]  /*2c00*/  @!P0 BRA `(.L_x_76) ;  /* 0x00000004009c8947 */ /* 0x000fea0003800000 */
[----:B------:R-:W-:Y:S01]  /*2c10*/  ISETP.GE.U32.AND P1, PT, R23, 0x8, PT ;  /* 0x000000081700780c */ /* 0x000fe20003f26070 */
[----:B------:R-:W-:Y:S01]  /*2c20*/  BSSY.RECONVERGENT B2, `(.L_x_80) ;  /* 0x0000031000027945 */ /* 0x000fe20003800200 */
[----:B------:R-:W-:-:S04]  /*2c30*/  LOP3.LUT R14, R22, 0x7, RZ, 0xc0, !PT ;  /* 0x00000007160e7812 */ /* 0x000fc800078ec0ff */
[----:B------:R-:W-:-:S07]  /*2c40*/  ISETP.NE.AND P0, PT, R14, RZ, PT ;  /* 0x000000ff0e00720c */ /* 0x000fce0003f05270 */
[----:B------:R-:W-:Y:S06]  /*2c50*/  @!P1 BRA `(.L_x_81) ;  /* 0x0000000000b49947 */ /* 0x000fec0003800000 */
[----:B------:R-:W-:-:S05]  /*2c60*/  IADD3 R3, P1, PT, R2, UR7, RZ ;  /* 0x0000000702037c10 */ /* 0x000fca000ff3e0ff */
[----:B------:R-:W-:Y:S01]  /*2c70*/  IMAD.X R6, RZ, RZ, UR8, P1 ;  /* 0x00000008ff067e24 */ /* 0x000fe200088e06ff */
[----:B------:R-:W-:-:S04]  /*2c80*/  LEA R4, P1, R3, UR12, 0x2 ;  /* 0x0000000c03047c11 */ /* 0x000fc8000f8210ff */
        /* <DEDUP_REMOVED lines=13> */
[----:B------:R-:W-:Y:S02]  /*2d60*/  FSETP.GEU.AND P1, PT, R10, R3, PT ;  /* 0x000000030a00720b */ /* 0x000fe40003f2e000 */
[----:B------:R-:W-:Y:S02]  /*2d70*/  FSEL R6, -R6, R6, !P2 ;  /* 0x0000000606067208 */ /* 0x000fe40005000100 */
[----:B------:R-:W-:Y:S02]  /*2d80*/  FSEL R3, R3, R10, !P1 ;  /* 0x0000000a03037208 */ /* 0x000fe40004800000 */
[----:B----4-:R-:W-:-:S02]  /*2d90*/  FSETP.GEU.AND P2, PT, R8, RZ, PT ;  /* 0x000000ff0800720b */ /* 0x010fc40003f4e000 */
[----:B------:R-:W-:Y:S02]  /*2da0*/  FSETP.GEU.AND P1, PT, R3, R6, PT ;  /* 0x000000060300720b */ /* 0x000fe40003f2e000 */
[----:B------:R-:W-:Y:S02]  /*2db0*/  FSEL R8, -R8, R8, !P2 ;  /* 0x0000000808087208 */ /* 0x000fe40005000100 */
[----:B------:R-:W-:Y:S02]  /*2dc0*/  FSEL R3, R6, R3, !P1 ;  /* 0x0000000306037208 */ /* 0x000fe40004800000 */
[----:B-----5:R-:W-:Y:S02]  /*2dd0*/  FSETP.GEU.AND P2, PT, R9, RZ, PT ;  /* 0x000000ff0900720b */ /* 0x020fe40003f4e000 */
[----:B------:R-:W-:Y:S02]  /*2de0*/  FSETP.GEU.AND P1, PT, R3, R8, PT ;  /* 0x000000080300720b */ /* 0x000fe40003f2e000 */
[----:B0-----:R-:W-:-:S02]  /*2df0*/  FSEL R4, -R9, R9, !P2 ;  /* 0x0000000909047208 */ /* 0x001fc40005000100 */
        /* <DEDUP_REMOVED lines=10> */
[----:B------:R-:W-:Y:S02]  /*2ea0*/  FSETP.GEU.AND P1, PT, R3, R12, PT ;  /* 0x0000000c0300720b */ /* 0x000fe40003f2e000 */
[----:B------:R-:W-:Y:S02]  /*2eb0*/  FSEL R4, -R13, R13, !P2 ;  /* 0x0000000d0d047208 */ /* 0x000fe40005000100 */
[----:B------:R-:W-:Y:S02]  /*2ec0*/  FSEL R3, R12, R3, !P1 ;  /* 0x000000030c037208 */ /* 0x000fe40004800000 */
[----:B------:R-:W-:Y:S02]  /*2ed0*/  FSETP.GEU.AND P2, PT, R15, RZ, PT ;  /* 0x000000ff0f00720b */ /* 0x000fe40003f4e000 */
[----:B------:R-:W-:-:S02]  /*2ee0*/  FSETP.GEU.AND P1, PT, R3, R4, PT ;  /* 0x000000040300720b */ /* 0x000fc40003f2e000 */
[----:B------:R-:W-:Y:S02]  /*2ef0*/  FSEL R10, -R15, R15, !P2 ;  /* 0x0000000f0f0a7208 */ /* 0x000fe40005000100 */
[----:B------:R-:W-:-:S04]  /*2f00*/  FSEL R3, R4, R3, !P1 ;  /* 0x0000000304037208 */ /* 0x000fc80004800000 */
[----:B------:R-:W-:-:S04]  /*2f10*/  FSETP.GEU.AND P1, PT, R3, R10, PT ;  /* 0x0000000a0300720b */ /* 0x000fc80003f2e000 */
[----:B------:R-:W-:-:S09]  /*2f20*/  FSEL R10, R10, R3, !P1 ;  /* 0x000000030a0a7208 */ /* 0x000fd20004800000 */
.L_x_81:
[----:B------:R-:W-:Y:S05]  /*2f30*/  BSYNC.RECONVERGENT B2 ;  /* 0x0000000000027941 */ /* 0x000fea0003800200 */
.L_x_80:
[----:B------:R-:W-:Y:S05]  /*2f40*/  @!P0 BRA `(.L_x_76) ;  /* 0x0000000000cc8947 */ /* 0x000fea0003800000 */
[----:B------:R-:W-:Y:S01]  /*2f50*/  ISETP.GE.U32.AND P1, PT, R14, 0x4, PT ;  /* 0x000000040e00780c */ /* 0x000fe20003f26070 */
[----:B------:R-:W-:Y:S01]  /*2f60*/  BSSY.RECONVERGENT B2, `(.L_x_82) ;  /* 0x000001c000027945 */ /* 0x000fe20003800200 */
[----:B------:R-:W-:-:S11]  /*2f70*/  LOP3.LUT P0, RZ, R22, 0x3, RZ, 0xc0, !PT ;  /* 0x0000000316ff7812 */ /* 0x000fd6000780c0ff */
[----:B------:R-:W-:Y:S05]  /*2f80*/  @!P1 BRA `(.L_x_83) ;  /* 0x0000000000649947 */ /* 0x000fea0003800000 */
[----:B------:R-:W-:-:S05]  /*2f90*/  IADD3 R3, P1, PT, R2, UR7, RZ ;  /* 0x0000000702037c10 */ /* 0x000fca000ff3e0ff */
[----:B------:R-:W-:Y:S01]  /*2fa0*/  IMAD.X R6, RZ, RZ, UR8, P1 ;  /* 0x00000008ff067e24 */ /* 0x000fe200088e06ff */
[----:B------:R-:W-:-:S04]  /*2fb0*/  LEA R4, P1, R3, UR12, 0x2 ;  /* 0x0000000c03047c11 */ /* 0x000fc8000f8210ff */
        /* <DEDUP_REMOVED lines=18> */
[----:B------:R-:W-:-:S02]  /*30e0*/  FSEL R10, -R9, R9, !P2 ;  /* 0x00000009090a7208 */ /* 0x000fc40005000100 */
[----:B------:R-:W-:-:S04]  /*30f0*/  FSEL R3, R8, R3, !P1 ;  /* 0x0000000308037208 */ /* 0x000fc80004800000 */
[----:B------:R-:W-:-:S04]  /*3100*/  FSETP.GEU.AND P1, PT, R3, R10, PT ;  /* 0x0000000a0300720b */ /* 0x000fc80003f2e000 */
[----:B------:R-:W-:-:S09]  /*3110*/  FSEL R10, R10, R3, !P1 ;  /* 0x000000030a0a7208 */ /* 0x000fd20004800000 */
.L_x_83:
[----:B------:R-:W-:Y:S05]  /*3120*/  BSYNC.RECONVERGENT B2 ;  /* 0x0000000000027941 */ /* 0x000fea0003800200 */
.L_x_82:
[----:B------:R-:W-:Y:S05]  /*3130*/  @!P0 BRA `(.L_x_76) ;  /* 0x0000000000508947 */ /* 0x000fea0003800000 */
[----:B------:R-:W-:Y:S02]  /*3140*/  LOP3.LUT R7, R7, 0xffff, RZ, 0xc0, !PT ;  /* 0x0000ffff07077812 */ /* 0x000fe400078ec0ff */
[----:B------:R-:W-:Y:S02]  /*3150*/  IADD3 R3, P0, PT, R2, UR9, RZ ;  /* 0x0000000902037c10 */ /* 0x000fe4000ff1e0ff */
[----:B------:R-:W-:Y:S02]  /*3160*/  LEA.HI R2, R7, 0x1, RZ, 0x18 ;  /* 0x0000000107027811 */ /* 0x000fe400078fc0ff */
[----:B------:R-:W-:Y:S01]  /*3170*/  LEA R6, P1, R3, UR12, 0x2 ;  /* 0x0000000c03067c11 */ /* 0x000fe2000f8210ff */
[----:B------:R-:W-:Y:S01]  /*3180*/  IMAD.X R4, RZ, RZ, UR10, P0 ;  /* 0x0000000aff047e24 */ /* 0x000fe200080e06ff */
[----:B------:R-:W-:-:S04]  /*3190*/  LOP3.LUT R2, R2, 0x3, RZ, 0xc0, !PT ;  /* 0x0000000302027812 */ /* 0x000fc800078ec0ff */
[----:B------:R-:W-:Y:S01]  /*31a0*/  LEA.HI.X R7, R3, UR13, R4, 0x2, P1 ;  /* 0x0000000d03077c11 */ /* 0x000fe200088f1404 */
[----:B------:R-:W-:-:S07]  /*31b0*/  IMAD.MOV R4, RZ, RZ, -R2 ;  /* 0x000000ffff047224 */ /* 0x000fce00078e0a02 */
.L_x_84:
[----:B------:R-:W-:Y:S02]  /*31c0*/  IMAD.MOV.U32 R2, RZ, RZ, R6 ;  /* 0x000000ffff027224 */ /* 0x000fe400078e0006 */
[----:B------:R-:W-:-:S05]  /*31d0*/  IMAD.MOV.U32 R3, RZ, RZ, R7 ;  /* 0x000000ffff037224 */ /* 0x000fca00078e0007 */
[----:B------:R-:W2:Y:S01]  /*31e0*/  LDG.E R2, desc[UR16][R2.64] ;  /* 0x0000001002027981 */ /* 0x000ea2000c1e1900 */
[----:B------:R-:W-:Y:S01]  /*31f0*/  VIADD R4, R4, 0x1 ;  /* 0x0000000104047836 */ /* 0x000fe20000000000 */
[----:B------:R-:W-:-:S04]  /*3200*/  IADD3 R6, P2, PT, R6, 0x400, RZ ;  /* 0x0000040006067810 */ /* 0x000fc80007f5e0ff */
[----:B------:R-:W-:Y:S01]  /*3210*/  ISETP.NE.AND P1, PT, R4, RZ, PT ;  /* 0x000000ff0400720c */ /* 0x000fe20003f25270 */
[----:B------:R-:W-:Y:S01]  /*3220*/  IMAD.X R7, RZ, RZ, R7, P2 ;  /* 0x000000ffff077224 */ /* 0x000fe200010e0607 */
[----:B--2---:R-:W-:-:S04]  /*3230*/  FSETP.GEU.AND P0, PT, R2, RZ, PT ;  /* 0x000000ff0200720b */ /* 0x004fc80003f0e000 */
[----:B------:R-:W-:-:S04]  /*3240*/  FSEL R5, -R2, R2, !P0 ;  /* 0x0000000202057208 */ /* 0x000fc80004000100 */
[----:B------:R-:W-:-:S04]  /*3250*/  FSETP.GEU.AND P0, PT, R10, R5, PT ;  /* 0x000000050a00720b */ /* 0x000fc80003f0e000 */
[----:B------:R-:W-:Y:S01]  /*3260*/  FSEL R10, R5, R10, !P0 ;  /* 0x0000000a050a7208 */ /* 0x000fe20004000000 */
[----:B------:R-:W-:Y:S08]  /*3270*/  @P1 BRA `(.L_x_84) ;  /* 0xfffffffc00d01947 */ /* 0x000ff0000383ffff */
.L_x_76:
[----:B------:R-:W-:Y:S05]  /*3280*/  BSYNC.RECONVERGENT B1 ;  /* 0x0000000000017941 */ /* 0x000fea0003800200 */
.L_x_73:
        /* <DEDUP_REMOVED lines=54> */
.L_x_72:
[----:B------:R-:W-:Y:S05]  /*35f0*/  BSYNC.RECONVERGENT B0 ;  /* 0x0000000000007941 */ /* 0x000fea0003800200 */
.L_x_57:
[----:B------:R-:W-:Y:S05]  /*3600*/  @P0 EXIT ;  /* 0x000000000000094d */ /* 0x000fea0003800000 */
[----:B------:R-:W1:Y:S02]  /*3610*/  LDCU.64 UR4, c[0x0][0x388] ;  /* 0x00007100ff0477ac */ /* 0x000e640008000a00 */
[----:B-1----:R-:W-:-:S06]  /*3620*/  UIMAD.WIDE.U32 UR4, UR18, 0x4, UR4 ;  /* 0x00000004120478a5 */ /* 0x002fcc000f8e0004 */
[----:B------:R-:W-:Y:S02]  /*3630*/  IMAD.U32 R2, RZ, RZ, UR4 ;  /* 0x00000004ff027e24 */ /* 0x000fe4000f8e00ff */
[----:B------:R-:W-:-:S05]  /*3640*/  IMAD.U32 R3, RZ, RZ, UR5 ;  /* 0x00000005ff037e24 */ /* 0x000fca000f8e00ff */
[----:B------:R-:W-:Y:S01]  /*3650*/  STG.E desc[UR16][R2.64], R9 ;  /* 0x0000000902007986 */ /* 0x000fe2000c101910 */
[----:B------:R-:W-:Y:S05]  /*3660*/  EXIT ;  /* 0x000000000000794d */ /* 0x000fea0003800000 */
.L_x_85:
        /* <DEDUP_REMOVED lines=9> */
.L_x_409:


//--------------------- .text._ZN3cub18CUB_300001_SM_10006detail6reduce28DeviceReduceSingleTileKernelINS2_10policy_hubIfyN4cuda3__47maximumIfEEE10Policy1000EN6thrust24THRUST_300001_SM_1000_NS6detail15normal_iteratorINSC_10device_ptrIfEEEEPdyS8_df14absolute_valueEEvT0_T1_T2_T3_T4_T6_ --------------------------
	.section	.text._ZN3cub18CUB_300001_SM_10006detail6reduce28DeviceReduceSingleTileKernelINS2_10policy_hubIfyN4cuda3__47maximumIfEEE10Policy1000EN6thrust24THRUST_300001_SM_1000_NS6detail15normal_iteratorINSC_10device_ptrIfEEEEPdyS8_df14absolute_valueEEvT0_T1_T2_T3_T4_T6_,"ax",@progbits
	.align	128
        .global         _ZN3cub18CUB_300001_SM_10006detail6reduce28DeviceReduceSingleTileKernelINS2_10policy_hubIfyN4cuda3__47maximumIfEEE10Policy1000EN6thrust24THRUST_300001_SM_1000_NS6detail15normal_iteratorINSC_10device_ptrIfEEEEPdyS8_df14absolute_valueEEvT0_T1_T2_T3_T4_T6_
        .type           _ZN3cub18CUB_300001_SM_10006detail6reduce28DeviceReduceSingleTileKernelINS2_10policy_hubIfyN4cuda3__47maximumIfEEE10Policy1000EN6thrust24THRUST_300001_SM_1000_NS6detail15normal_iteratorINSC_10device_ptrIfEEEEPdyS8_df14absolute_valueEEvT0_T1_T2_T3_T4_T6_,@function
        .size           _ZN3cub18CUB_300001_SM_10006detail6reduce28DeviceReduceSingleTileKernelINS2_10policy_hubIfyN4cuda3__47maximumIfEEE10Policy1000EN6thrust24THRUST_300001_SM_1000_NS6detail15normal_iteratorINSC_10device_ptrIfEEEEPdyS8_df14absolute_valueEEvT0_T1_T2_T3_T4_T6_,(.L_x_410 - _ZN3cub18CUB_300001_SM_10006detail6reduce28DeviceReduceSingleTileKernelINS2_10policy_hubIfyN4cuda3__47maximumIfEEE10Policy1000EN6thrust24THRUST_300001_SM_1000_NS6detail15normal_iteratorINSC_10device_ptrIfEEEEPdyS8_df14absolute_valueEEvT0_T1_T2_T3_T4_T6_)
        .other          _ZN3cub18CUB_300001_SM_10006detail6reduce28DeviceReduceSingleTileKernelINS2_10policy_hubIfyN4cuda3__47maximumIfEEE10Policy1000EN6thrust24THRUST_300001_SM_1000_NS6detail15normal_iteratorINSC_10device_ptrIfEEEEPdyS8_df14absolute_valueEEvT0_T1_T2_T3_T4_T6_,@"STO_CUDA_ENTRY STV_DEFAULT"
_ZN3cub18CUB_300001_SM_10006detail6reduce28DeviceReduceSingleTileKernelINS2_10policy_hubIfyN4cuda3__47maximumIfEEE10Policy1000EN6thrust24THRUST_300001_SM_1000_NS6detail15normal_iteratorINSC_10device_ptrIfEEEEPdyS8_df14absolute_valueEEvT0_T1_T2_T3_T4_T6_:
.text._ZN3cub18CUB_300001_SM_10006detail6reduce28DeviceReduceSingleTileKernelINS2_10policy_hubIfyN4cuda3__47maximumIfEEE10Policy1000EN6thrust24THRUST_300001_SM_1000_NS6detail15normal_iteratorINSC_10device_ptrIfEEEEPdyS8_df14absolute_valueEEvT0_T1_T2_T3_T4_T6_:
[----:B------:R-:W-:Y:S01]  /*0000*/  LDC R1, c[0x0][0x37c] ;  /* 0x0000df00ff017b82 */ /* 0x000fe20000000800 */
[----:B------:R-:W0:Y:S01]  /*0010*/  LDCU.64 UR4, c[0x0][0x390] ;  /* 0x00007200ff0477ac */ /* 0x000e220008000a00 */
[----:B------:R-:W1:Y:S01]  /*0020*/  LDCU.64 UR6, c[0x0][0x358] ;  /* 0x00006b00ff0677ac */ /* 0x000e620008000a00 */
[----:B0-----:R-:W-:Y:S02]  /*0030*/  IMAD.U32 R4, RZ, RZ, UR4 ;  /* 0x00000004ff047e24 */ /* 0x001fe4000f8e00ff */
[----:B------:R-:W-:-:S03]  /*0040*/  IMAD.U32 R5, RZ, RZ, UR5 ;  /* 0x00000005ff057e24 */ /* 0x000fc6000f8e00ff */
[----:B------:R-:W-:-:S04]  /*0050*/  ISETP.NE.U32.AND P0, PT, R4, RZ, PT ;  /* 0x000000ff0400720c */ /* 0x000fc80003f05070 */
[----:B------:R-:W-:-:S13]  /*0060*/  ISETP.NE.AND.EX P0, PT, R5, RZ, PT, P0 ;  /* 0x000000ff0500720c */ /* 0x000fda0003f05300 */
        /* <DEDUP_REMOVED lines=8> */
.L_x_86:
[----:B------:R-:W-:Y:S01]  /*00f0*/  ISETP.GT.U32.AND P0, PT, R4, 0xfff, PT ;  /* 0x00000fff0400780c */ /* 0x000fe20003f04070 */
[----:B------:R-:W-:Y:S03]  /*0100*/  BSSY.RECONVERGENT B0, `(.L_x_87) ;  /* 0x0000326000007945 */ /* 0x000fe60003800200 */
[----:B------:R-:W-:-:S13]  /*0110*/  ISETP.GT.U32.AND.EX P0, PT, R5, RZ, PT, P0 ;  /* 0x000000ff0500720c */ /* 0x000fda0003f04100 */
[----:B------:R-:W-:Y:S05]  /*0120*/  @P0 BRA `(.L_x_88) ;  /* 0x0000001400700947 */ /* 0x000fea0003800000 */
[----:B------:R-:W0:Y:S01]  /*0130*/  S2R R7, SR_TID.X ;  /* 0x0000000000077919 */ /* 0x000e220000002100 */
[----:B------:R-:W-:Y:S01]  /*0140*/  BSSY.RECONVERGENT B1, `(.L_x_89) ;  /* 0x000000b000017945 */ /* 0x000fe20003800200 */
[----:B------:R-:W-:Y:S01]  /*0150*/  IMAD.MOV.U32 R0, RZ, RZ, RZ ;  /* 0x000000ffff007224 */ /* 0x000fe200078e00ff */
[----:B0-----:R-:W-:Y:S01]  /*0160*/  ISETP.GE.U32.AND P0, PT, R7, R4, PT ;  /* 0x000000040700720c */ /* 0x001fe20003f06070 */
[----:B------:R-:W-:-:S12]  /*0170*/  IMAD.MOV.U32 R9, RZ, RZ, R7 ;  /* 0x000000ffff097224 */ /* 0x000fd800078e0007 */
[----:B------:R-:W-:Y:S05]  /*0180*/  @P0 BRA `(.L_x_90) ;  /* 0x0000000000180947 */ /* 0x000fea0003800000 */
[----:B------:R-:W0:Y:S02]  /*0190*/  LDC.64 R2, c[0x0][0x380] ;  /* 0x0000e000ff027b82 */ /* 0x000e240000000a00 */
[----:B0-----:R-:W-:-:S06]  /*01a0*/  IMAD.WIDE.U32 R2, R7, 0x4, R2 ;  /* 0x0000000407027825 */ /* 0x001fcc00078e0002 */
[----:B------:R-:W2:Y:S01]  /*01b0*/  LDG.E R2, desc[UR6][R2.64] ;  /* 0x0000000602027981 */ /* 0x000ea2000c1e1900 */
[----:B------:R-:W-:Y:S01]  /*01c0*/  VIADD R9, R7, 0x100 ;  /* 0x0000010007097836 */ /* 0x000fe20000000000 */
[----:B--2---:R-:W-:-:S04]  /*01d0*/  FSETP.GEU.AND P0, PT, R2, RZ, PT ;  /* 0x000000ff0200720b */ /* 0x004fc80003f0e000 */
[----:B------:R-:W-:-:S09]  /*01e0*/  FSEL R0, -R2, R2, !P0 ;  /* 0x0000000202007208 */ /* 0x000fd20004000100 */
.L_x_90:
[----:B------:R-:W-:Y:S05]  /*01f0*/  BSYNC.RECONVERGENT B1 ;  /* 0x0000000000017941 */ /* 0x000fea0003800200 */
.L_x_89:
[----:B------:R-:W-:Y:S01]  /*0200*/  ISETP.GE.U32.AND P0, PT, R9, R4, PT ;  /* 0x000000040900720c */ /* 0x000fe20003f06070 */
[----:B------:R-:W-:-:S12]  /*0210*/  BSSY.RECONVERGENT B1, `(.L_x_91) ;  /* 0x00000c4000017945 */ /* 0x000fd80003800200 */
[----:B------:R-:W-:Y:S05]  /*0220*/  @P0 BRA `(.L_x_92) ;  /* 0x0000000c00080947 */ /* 0x000fea0003800000 */
[----:B------:R-:W-:Y:S01]  /*0230*/  LOP3.LUT R3, RZ, R9, RZ, 0x33, !PT ;  /* 0x00000009ff037212 */ /* 0x000fe200078e33ff */
[----:B------:R-:W-:Y:S04]  /*0240*/  BSSY.RECONVERGENT B2, `(.L_x_93) ;  /* 0x0000063000027945 */ /* 0x000fe80003800200 */
[----:B------:R-:W-:-:S05]  /*0250*/  IMAD.IADD R3, R3, 0x1, R4 ;  /* 0x0000000103037824 */ /* 0x000fca00078e0204 */
[C---:B------:R-:W-:Y:S02]  /*0260*/  ISETP.GE.U32.AND P1, PT, R3.reuse, 0xf00, PT ;  /* 0x00000f000300780c */ /* 0x040fe40003f26070 */
[----:B------:R-:W-:-:S04]  /*0270*/  LEA.HI R6, R3, 0x1, RZ, 0x18 ;  /* 0x0000000103067811 */ /* 0x000fc800078fc0ff */
[----:B------:R-:W-:-:S04]  /*0280*/  LOP3.LUT R24, R6, 0xf, RZ, 0xc0, !PT ;  /* 0x0000000f06187812 */ /* 0x000fc800078ec0ff */
[----:B------:R-:W-:-:S03]  /*0290*/  ISETP.NE.AND P0, PT, R24, RZ, PT ;  /* 0x000000ff1800720c */ /* 0x000fc60003f05270 */
[----:B------:R-:W-:Y:S10]  /*02a0*/  @!P1 BRA `(.L_x_94) ;  /* 0x0000000400709947 */ /* 0x000ff40003800000 */
[----:B------:R-:W0:Y:S01]  /*02b0*/  LDC.64 R2, c[0x0][0x380] ;  /* 0x0000e000ff027b82 */ /* 0x000e220000000a00 */
[----:B------:R-:W-:-:S05]  /*02c0*/  LOP3.LUT R8, R6, 0x1fffff0, RZ, 0xc0, !PT ;  /* 0x01fffff006087812 */ /* 0x000fca00078ec0ff */
[----:B------:R-:W-:Y:S02]  /*02d0*/  IMAD.MOV R8, RZ, RZ, -R8 ;  /* 0x000000ffff087224 */ /* 0x000fe400078e0a08 */
[----:B0-----:R-:W-:-:S03]  /*02e0*/  IMAD.WIDE.U32 R2, R9, 0x4, R2 ;  /* 0x0000000409027825 */ /* 0x001fc600078e0002 */
[----:B------:R-:W-:-:S05]  /*02f0*/  IADD3 R2, P1, PT, R2, 0x2000, RZ ;  /* 0x0000200002027810 */ /* 0x000fca0007f3e0ff */
[----:B------:R-:W-:-:S08]  /*0300*/  IMAD.X R3, RZ, RZ, R3, P1 ;  /* 0x000000ffff037224 */ /* 0x000fd000008e0603 */
.L_x_95:
        /* <DEDUP_REMOVED lines=73> */
[----:B------:R-:W-:Y:S02]  /*07a0*/  FSEL R0, R13, R0, !P1 ;  /* 0x000000000d007208 */ /* 0x000fe40004800000 */
[----:B------:R-:W-:Y:S02]  /*07b0*/  FSETP.GEU.AND P2, PT, R12, RZ, PT ;  /* 0x000000ff0c00720b */ /* 0x000fe40003f4e000 */
[----:B------:R-:W-:-:S02]  /*07c0*/  FSETP.GEU.AND P1, PT, R0, R11, PT ;  /* 0x0000000b0000720b */ /* 0x000fc40003f2e000 */
[----:B------:R-:W-:Y:S02]  /*07d0*/  FSEL R13, -R12, R12, !P2 ;  /* 0x0000000c0c0d7208 */ /* 0x000fe40005000100 */
[C---:B------:R-:W-:Y:S02]  /*07e0*/  FSETP.GEU.AND P2, PT, R10.reuse, RZ, PT ;  /* 0x000000ff0a00720b */ /* 0x040fe40003f4e000 */
        /* <DEDUP_REMOVED lines=8> */
.L_x_94:
[----:B------:R-:W-:Y:S05]  /*0870*/  BSYNC.RECONVERGENT B2 ;  /* 0x0000000000027941 */ /* 0x000fea0003800200 */
.L_x_93:
[----:B------:R-:W-:Y:S05]  /*0880*/  @!P0 BRA `(.L_x_92) ;  /* 0x0000000400708947 */ /* 0x000fea0003800000 */
[----:B------:R-:W-:Y:S01]  /*0890*/  ISETP.GE.U32.AND P1, PT, R24, 0x8, PT ;  /* 0x000000081800780c */ /* 0x000fe20003f26070 */
[----:B------:R-:W-:Y:S01]  /*08a0*/  BSSY.RECONVERGENT B2, `(.L_x_96) ;  /* 0x000002f000027945 */ /* 0x000fe20003800200 */
[----:B------:R-:W-:-:S04]  /*08b0*/  LOP3.LUT R16, R6, 0x7, RZ, 0xc0, !PT ;  /* 0x0000000706107812 */ /* 0x000fc800078ec0ff */
[----:B------:R-:W-:-:S07]  /*08c0*/  ISETP.NE.AND P0, PT, R16, RZ, PT ;  /* 0x000000ff1000720c */ /* 0x000fce0003f05270 */
[----:B------:R-:W-:Y:S06]  /*08d0*/  @!P1 BRA `(.L_x_97) ;  /* 0x0000000000ac9947 */ /* 0x000fec0003800000 */
[----:B------:R-:W0:Y:S02]  /*08e0*/  LDC.64 R2, c[0x0][0x380] ;  /* 0x0000e000ff027b82 */ /* 0x000e240000000a00 */
[----:B0-----:R-:W-:-:S05]  /*08f0*/  IMAD.WIDE R2, R9, 0x4, R2 ;  /* 0x0000000409027825 */ /* 0x001fca00078e0202 */
        /* <DEDUP_REMOVED lines=15> */
[----:B----4-:R-:W-:Y:S02]  /*09f0*/  FSETP.GEU.AND P2, PT, R12, RZ, PT ;  /* 0x000000ff0c00720b */ /* 0x010fe40003f4e000 */
[----:B------:R-:W-:-:S04]  /*0a00*/  FSETP.GEU.AND P1, PT, R0, R11, PT ;  /* 0x0000000b0000720b */ /* 0x000fc80003f2e000 */
[----:B------:R-:W-:Y:S02]  /*0a10*/  FSEL R0, R11, R0, !P1 ;  /* 0x000000000b007208 */ /* 0x000fe40004800000 */
[----:B------:R-:W-:Y:S02]  /*0a20*/  FSEL R11, -R12, R12, !P2 ;  /* 0x0000000c0c0b7208 */ /* 0x000fe40005000100 */
[C---:B-----5:R-:W-:Y:S02]  /*0a30*/  FSETP.GEU.AND P2, PT, R13.reuse, RZ, PT ;  /* 0x000000ff0d00720b */ /* 0x060fe40003f4e000 */
[----:B------:R-:W-:Y:S02]  /*0a40*/  FSETP.GEU.AND P1, PT, R0, R11, PT ;  /* 0x0000000b0000720b */ /* 0x000fe40003f2e000 */
[----:B------:R-:W-:Y:S02]  /*0a50*/  FSEL R13, -R13, R13, !P2 ;  /* 0x0000000d0d0d7208 */ /* 0x000fe40005000100 */
[----:B------:R-:W-:-:S02]  /*0a60*/  FSEL R0, R11, R0, !P1 ;  /* 0x000000000b007208 */ /* 0x000fc40004800000 */
[----:B------:R-:W-:Y:S02]  /*0a70*/  FSETP.GEU.AND P2, PT, R14, RZ, PT ;  /* 0x000000ff0e00720b */ /* 0x000fe40003f4e000 */
[----:B------:R-:W-:Y:S02]  /*0a80*/  FSETP.GEU.AND P1, PT, R0, R13, PT ;  /* 0x0000000d0000720b */ /* 0x000fe40003f2e000 */
[----:B0-----:R-:W-:Y:S02]  /*0a90*/  FSEL R3, -R14, R14, !P2 ;  /* 0x0000000e0e037208 */ /* 0x001fe40005000100 */
[----:B------:R-:W-:Y:S02]  /*0aa0*/  FSEL R0, R13, R0, !P1 ;  /* 0x000000000d007208 */ /* 0x000fe40004800000 */
[----:B------:R-:W-:Y:S02]  /*0ab0*/  FSETP.GEU.AND P2, PT, R15, RZ, PT ;  /* 0x000000ff0f00720b */ /* 0x000fe40003f4e000 */
[----:B------:R-:W-:-:S02]  /*0ac0*/  FSETP.GEU.AND P1, PT, R0, R3, PT ;  /* 0x000000030000720b */ /* 0x000fc40003f2e000 */
[----:B------:R-:W-:Y:S02]  /*0ad0*/  FSEL R15, -R15, R15, !P2 ;  /* 0x0000000f0f0f7208 */ /* 0x000fe40005000100 */
[----:B------:R-:W-:Y:S02]  /*0ae0*/  FSEL R0, R3, R0, !P1 ;  /* 0x0000000003007208 */ /* 0x000fe40004800000 */
[C---:B------:R-:W-:Y:S02]  /*0af0*/  FSETP.GEU.AND P2, PT, R17.reuse, RZ, PT ;  /* 0x000000ff1100720b */ /* 0x040fe40003f4e000 */
[----:B------:R-:W-:Y:S02]  /*0b00*/  FSETP.GEU.AND P1, PT, R0, R15, PT ;  /* 0x0000000f0000720b */ /* 0x000fe40003f2e000 */
[----:B------:R-:W-:Y:S02]  /*0b10*/  FSEL R17, -R17, R17, !P2 ;  /* 0x0000001111117208 */ /* 0x000fe40005000100 */
[----:B------:R-:W-:-:S02]  /*0b20*/  FSEL R0, R15, R0, !P1 ;  /* 0x000000000f007208 */ /* 0x000fc40004800000 */
[----:B------:R-:W-:Y:S02]  /*0b30*/  FSETP.GEU.AND P2, PT, R18, RZ, PT ;  /* 0x000000ff1200720b */ /* 0x000fe40003f4e000 */
[----:B------:R-:W-:Y:S02]  /*0b40*/  FSETP.GEU.AND P1, PT, R0, R17, PT ;  /* 0x000000110000720b */ /* 0x000fe40003f2e000 */
[----:B------:R-:W-:Y:S02]  /*0b50*/  FSEL R3, -R18, R18, !P2 ;  /* 0x0000001212037208 */ /* 0x000fe40005000100 */
[----:B------:R-:W-:-:S04]  /*0b60*/  FSEL R0, R17, R0, !P1 ;  /* 0x0000000011007208 */ /* 0x000fc80004800000 */
[----:B------:R-:W-:-:S04]  /*0b70*/  FSETP.GEU.AND P1, PT, R0, R3, PT ;  /* 0x000000030000720b */ /* 0x000fc80003f2e000 */
[----:B------:R-:W-:-:S09]  /*0b80*/  FSEL R0, R3, R0, !P1 ;  /* 0x0000000003007208 */ /* 0x000fd20004800000 */
.L_x_97:
[----:B------:R-:W-:Y:S05]  /*0b90*/  BSYNC.RECONVERGENT B2 ;  /* 0x0000000000027941 */ /* 0x000fea0003800200 */
.L_x_96:
        /* <DEDUP_REMOVED lines=29> */
.L_x_99:
[----:B------:R-:W-:Y:S05]  /*0d70*/  BSYNC.RECONVERGENT B2 ;  /* 0x0000000000027941 */ /* 0x000fea0003800200 */
.L_x_98:
[----:B------:R-:W-:Y:S05]  /*0d80*/  @!P0 BRA `(.L_x_92) ;  /* 0x0000000000308947 */ /* 0x000fea0003800000 */
[----:B------:R-:W0:Y:S01]  /*0d90*/  LDC.64 R10, c[0x0][0x380] ;  /* 0x0000e000ff0a7b82 */ /* 0x000e220000000a00 */
[----:B------:R-:W-:-:S07]  /*0da0*/  IMAD.MOV R6, RZ, RZ, -R6 ;  /* 0x000000ffff067224 */ /* 0x000fce00078e0a06 */
.L_x_100:
[----:B0-----:R-:W-:-:S06]  /*0db0*/  IMAD.WIDE R2, R9, 0x4, R10 ;  /* 0x0000000409027825 */ /* 0x001fcc00078e020a */
        /* <DEDUP_REMOVED lines=9> */
.L_x_92:
[----:B------:R-:W-:Y:S05]  /*0e50*/  BSYNC.RECONVERGENT B1 ;  /* 0x0000000000017941 */ /* 0x000fea0003800200 */
.L_x_91:
[----:B------:R-:W-:Y:S01]  /*0e60*/  ISETP.GE.U32.AND P0, PT, R4, 0x100, PT ;  /* 0x000001000400780c */ /* 0x000fe20003f06070 */
[----:B------:R-:W-:-:S03]  /*0e70*/  IMAD.MOV.U32 R11, RZ, RZ, R0 ;  /* 0x000000ffff0b7224 */ /* 0x000fc600078e0000 */
[----:B------:R-:W-:-:S13]  /*0e80*/  ISETP.GE.U32.AND.EX P0, PT, R5, RZ, PT, P0 ;  /* 0x000000ff0500720c */ /* 0x000fda0003f06100 */
        /* <DEDUP_REMOVED lines=25> */
[----:B------:R-:W-:-:S05]  /*1020*/  @!P0 FSEL R0, R3, R0, !P1 ;  /* 0x0000000003008208 */ /* 0x000fca0004800000 */
[----:B------:R-:W0:Y:S02]  /*1030*/  SHFL.DOWN PT, R3, R0, 0x10, 0x1f ;  /* 0x0a001f0000037f89 */ /* 0x000e2400000e0000 */
[----:B0-----:R-:W-:-:S04]  /*1040*/  FSETP.GEU.AND P0, PT, R0, R3, PT ;  /* 0x000000030000720b */ /* 0x001fc80003f0e000 */
[----:B------:R-:W-:Y:S02]  /*1050*/  FSEL R3, R3, R0, !P0 ;  /* 0x0000000003037208 */ /* 0x000fe40004000000 */
[----:B------:R-:W-:-:S03]  /*1060*/  ISETP.GT.AND P0, PT, R6, 0xf, PT ;  /* 0x0000000f0600780c */ /* 0x000fc60003f04270 */
[----:B------:R0:W-:Y:S01]  /*1070*/  @!P2 STS [R2+0x8], R3 ;  /* 0x000008030200a388 */ /* 0x0001e20000000800 */
[----:B------:R-:W-:Y:S01]  /*1080*/  BAR.SYNC.DEFER_BLOCKING 0x0 ;  /* 0x0000000000007b1d */ /* 0x000fe20000010000 */
[----:B------:R-:W-:Y:S02]  /*1090*/  ISETP.NE.AND P2, PT, R7, RZ, PT ;  /* 0x000000ff0700720c */ /* 0x000fe40003f45270 */
[----:B------:R-:W-:-:S11]  /*10a0*/  FSEL R0, R0, R3, P0 ;  /* 0x0000000300007208 */ /* 0x000fd60000000000 */
        /* <DEDUP_REMOVED lines=22> */
.L_x_101:
[----:B------:R-:W-:Y:S01]  /*1210*/  LOP3.LUT R0, R7, 0x3e0, RZ, 0xc0, !PT ;  /* 0x000003e007007812 */ /* 0x000fe200078ec0ff */
[----:B------:R-:W0:Y:S03]  /*1220*/  S2R R6, SR_LANEID ;  /* 0x0000000000067919 */ /* 0x000e260000000000 */
[----:B------:R-:W-:Y:S01]  /*1230*/  LOP3.LUT R9, RZ, R0, RZ, 0x33, !PT ;  /* 0x00000000ff097212 */ /* 0x000fe200078e33ff */
[----:B------:R-:W-:-:S04]  /*1240*/  VIADD R3, R0, 0x20 ;  /* 0x0000002000037836 */ /* 0x000fc80000000000 */
[----:B------:R-:W-:Y:S01]  /*1250*/  IMAD.IADD R9, R9, 0x1, R4 ;  /* 0x0000000109097824 */ /* 0x000fe200078e0204 */
[----:B------:R-:W-:-:S04]  /*1260*/  ISETP.GT.U32.AND P0, PT, R3, R4, PT ;  /* 0x000000040300720c */ /* 0x000fc80003f04070 */
        /* <DEDUP_REMOVED lines=10> */
[----:B------:R-:W-:Y:S01]  /*1310*/  @!P2 MOV R3, 0x400 ;  /* 0x000004000003a802 */ /* 0x000fe20000000f00 */
[----:B------:R-:W1:Y:S02]  /*1320*/  SHFL.DOWN PT, R0, R11, 0x2, R9 ;  /* 0x084000000b007989 */ /* 0x000e6400000e0009 */
[----:B-1----:R-:W-:-:S08]  /*1330*/  FSETP.GEU.AND P1, PT, R11, R0, PT ;  /* 0x000000000b00720b */ /* 0x002fd00003f2e000 */
[----:B------:R-:W-:Y:S02]  /*1340*/  @!P0 FSEL R11, R0, R11, !P1 ;  /* 0x0000000b000b8208 */ /* 0x000fe40004800000 */
[----:B------:R-:W-:Y:S01]  /*1350*/  ISETP.GT.AND P0, PT, R2, R9, PT ;  /* 0x000000090200720c */ /* 0x000fe20003f04270 */
[----:B------:R-:W-:Y:S01]  /*1360*/  VIADD R2, R6, 0x8 ;  /* 0x0000000806027836 */ /* 0x000fe20000000000 */
[----:B0-----:R-:W-:Y:S01]  /*1370*/  @!P2 LEA R3, R8, R3, 0x18 ;  /* 0x000000030803a211 */ /* 0x001fe200078ec0ff */
        /* <DEDUP_REMOVED lines=8> */
[----:B------:R-:W-:Y:S02]  /*1400*/  ISETP.GT.AND P0, PT, R2, R9, PT ;  /* 0x000000090200720c */ /* 0x000fe40003f04270 */
[----:B------:R-:W-:Y:S01]  /*1410*/  @!P2 SHF.R.U32.HI R2, RZ, 0x3, R7 ;  /* 0x00000003ff02a819 */ /* 0x000fe20000011607 */
[----:B------:R-:W0:Y:S03]  /*1420*/  SHFL.DOWN PT, R0, R11, 0x10, R9 ;  /* 0x0a0000000b007989 */ /* 0x000e2600000e0009 */
[----:B------:R-:W-:-:S05]  /*1430*/  @!P2 LOP3.LUT R2, R2, 0x7c, RZ, 0xc0, !PT ;  /* 0x0000007c0202a812 */ /* 0x000fca00078ec0ff */
        /* <DEDUP_REMOVED lines=10> */
[C---:B------:R-:W-:Y:S02]  /*14e0*/  ISETP.GT.U32.AND P1, PT, R4.reuse, 0x20, PT ;  /* 0x000000200400780c */ /* 0x040fe40003f24070 */
[C---:B------:R-:W-:Y:S02]  /*14f0*/  ISETP.GT.U32.AND P0, PT, R4.reuse, 0x40, PT ;  /* 0x000000400400780c */ /* 0x040fe40003f04070 */
[C---:B------:R-:W-:Y:S02]  /*1500*/  ISETP.GT.U32.AND.EX P1, PT, R5.reuse, RZ, PT, P1 ;  /* 0x000000ff0500720c */ /* 0x040fe40003f24110 */
[----:B------:R-:W-:Y:S02]  /*1510*/  ISETP.GT.U32.AND.EX P0, PT, R5, RZ, PT, P0 ;  /* 0x000000ff0500720c */ /* 0x000fe40003f04100 */
[----:B------:R-:W-:Y:S01]  /*1520*/  ISETP.GT.U32.AND P3, PT, R4, 0x60, PT ;  /* 0x000000600400780c */ /* 0x000fe20003f64070 */
[----:B0-----:R-:W-:-:S09]  /*1530*/  ULEA UR4, UR5, UR4, 0x18 ;  /* 0x0000000405047291 */ /* 0x001fd2000f8ec0ff */
[----:B------:R-:W0:Y:S04]  /*1540*/  LDS R3, [UR4+0xc] ;  /* 0x00000c04ff037984 */ /* 0x000e280008000800 */
[----:B------:R-:W1:Y:S04]  /*1550*/  LDS.128 R8, [UR4+0x10] ;  /* 0x00001004ff087984 */ /* 0x000e680008000c00 */
[----:B------:R-:W2:Y:S01]  /*1560*/  LDS.64 R6, [UR4+0x20] ;  /* 0x00002004ff067984 */ /* 0x000ea20008000a00 */
[----:B0-----:R-:W-:-:S04]  /*1570*/  FSETP.GEU.AND P4, PT, R0, R3, PT ;  /* 0x000000030000720b */ /* 0x001fc80003f8e000 */
[----:B------:R-:W-:Y:S02]  /*1580*/  @P1 FSEL R0, R3, R0, !P4 ;  /* 0x0000000003001208 */ /* 0x000fe40006000000 */
[C---:B------:R-:W-:Y:S02]  /*1590*/  ISETP.GT.U32.AND.EX P1, PT, R5.reuse, RZ, PT, P3 ;  /* 0x000000ff0500720c */ /* 0x040fe40003f24130 */
[----:B-1----:R-:W-:Y:S02]  /*15a0*/  FSETP.GEU.AND P4, PT, R0, R8, PT ;  /* 0x000000080000720b */ /* 0x002fe40003f8e000 */
[----:B------:R-:W-:Y:S02]  /*15b0*/  ISETP.GT.U32.AND P3, PT, R4, 0x80, PT ;  /* 0x000000800400780c */ /* 0x000fe40003f64070 */
[----:B------:R-:W-:Y:S02]  /*15c0*/  @P0 FSEL R0, R8, R0, !P4 ;  /* 0x0000000008000208 */ /* 0x000fe40006000000 */
[----:B------:R-:W-:-:S02]  /*15d0*/  ISETP.GT.U32.AND.EX P0, PT, R5, RZ, PT, P3 ;  /* 0x000000ff0500720c */ /* 0x000fc40003f04130 */
[----:B------:R-:W-:Y:S02]  /*15e0*/  FSETP.GEU.AND P4, PT, R0, R9, PT ;  /* 0x000000090000720b */ /* 0x000fe40003f8e000 */
[----:B------:R-:W-:Y:S02]  /*15f0*/  ISETP.GT.U32.AND P3, PT, R4, 0xa0, PT ;  /* 0x000000a00400780c */ /* 0x000fe40003f64070 */
[----:B------:R-:W-:Y:S02]  /*1600*/  @P1 FSEL R0, R9, R0, !P4 ;  /* 0x0000000009001208 */ /* 0x000fe40006000000 */
[----:B------:R-:W-:Y:S02]  /*1610*/  ISETP.GT.U32.AND.EX P1, PT, R5, RZ, PT, P3 ;  /* 0x000000ff0500720c */ /* 0x000fe40003f24130 */
[----:B------:R-:W-:Y:S02]  /*1620*/  FSETP.GEU.AND P4, PT, R0, R10, PT ;  /* 0x0000000a0000720b */ /* 0x000fe40003f8e000 */
[----:B------:R-:W-:-:S02]  /*1630*/  ISETP.GT.U32.AND P3, PT, R4, 0xc0, PT ;  /* 0x000000c00400780c */ /* 0x000fc40003f64070 */
[----:B------:R-:W-:Y:S02]  /*1640*/  @P0 FSEL R0, R10, R0, !P4 ;  /* 0x000000000a000208 */ /* 0x000fe40006000000 */
[----:B------:R-:W-:Y:S02]  /*1650*/  ISETP.GT.U32.AND.EX P0, PT, R5, RZ, PT, P3 ;  /* 0x000000ff0500720c */ /* 0x000fe40003f04130 */
[----:B------:R-:W-:-:S04]  /*1660*/  FSETP.GEU.AND P3, PT, R0, R11, PT ;  /* 0x0000000b0000720b */ /* 0x000fc80003f6e000 */
[----:B------:R-:W-:Y:S02]  /*1670*/  @P1 FSEL R0, R11, R0, !P3 ;  /* 0x000000000b001208 */ /* 0x000fe40005800000 */
[----:B------:R-:W-:Y:S02]  /*1680*/  ISETP.GT.U32.AND P1, PT, R4, 0xe0, PT ;  /* 0x000000e00400780c */ /* 0x000fe40003f24070 */
[----:B--2---:R-:W-:Y:S02]  /*1690*/  FSETP.GEU.AND P3, PT, R0, R6, PT ;  /* 0x000000060000720b */ /* 0x004fe40003f6e000 */
[----:B------:R-:W-:Y:S02]  /*16a0*/  ISETP.GT.U32.AND.EX P1, PT, R5, RZ, PT, P1 ;  /* 0x000000ff0500720c */ /* 0x000fe40003f24110 */
[----:B------:R-:W-:-:S04]  /*16b0*/  @P0 FSEL R0, R6, R0, !P3 ;  /* 0x0000000006000208 */ /* 0x000fc80005800000 */
[----:B------:R-:W-:-:S07]  /*16c0*/  FSETP.GEU.AND P0, PT, R0, R7, PT ;  /* 0x000000070000720b */ /* 0x000fce0003f0e000 */
[----:B------:R-:W-:Y:S01]  /*16d0*/  @P1 FSEL R0, R7, R0, !P0 ;  /* 0x0000000007001208 */ /* 0x000fe20004000000 */
[----:B------:R-:W-:Y:S06]  /*16e0*/  BRA `(.L_x_102) ;  /* 0x0000001c001c7947 */ /* 0x000fec0003800000 */
.L_x_88:
[----:B------:R-:W0:Y:S01]  /*16f0*/  S2R R0, SR_TID.X ;  /* 0x0000000000007919 */ /* 0x000e220000002100 */
[----:B------:R-:W0:Y:S02]  /*1700*/  LDC.64 R2, c[0x0][0x380] ;  /* 0x0000e000ff027b82 */ /* 0x000e240000000a00 */
[----:B0-----:R-:W-:-:S05]  /*1710*/  IMAD.WIDE.U32 R2, R0, 0x4, R2 ;  /* 0x0000000400027825 */ /* 0x001fca00078e0002 */
        /* <DEDUP_REMOVED lines=16> */
[----:B--2---:R-:W-:-:S02]  /*1820*/  FSETP.GEU.AND P6, PT, R14, RZ, PT ;  /* 0x000000ff0e00720b */ /* 0x004fc40003fce000 */
[----:B---3--:R-:W-:Y:S02]  /*1830*/  FSETP.GEU.AND P5, PT, R15, RZ, PT ;  /* 0x000000ff0f00720b */ /* 0x008fe40003fae000 */
[----:B----4-:R-:W-:Y:S02]  /*1840*/  FSETP.GEU.AND P4, PT, R16, RZ, PT ;  /* 0x000000ff1000720b */ /* 0x010fe40003f8e000 */
[----:B-----5:R-:W-:Y:S02]  /*1850*/  FSETP.GEU.AND P3, PT, R17, RZ, PT ;  /* 0x000000ff1100720b */ /* 0x020fe40003f6e000 */
[----:B------:R-:W-:Y:S02]  /*1860*/  FSEL R14, -R14, R14, !P6 ;  /* 0x0000000e0e0e7208 */ /* 0x000fe40007000100 */
[----:B------:R-:W-:Y:S02]  /*1870*/  FSETP.GEU.AND P2, PT, R18, RZ, PT ;  /* 0x000000ff1200720b */ /* 0x000fe40003f4e000 */
[----:B------:R-:W-:-:S02]  /*1880*/  FSEL R15, -R15, R15, !P5 ;  /* 0x0000000f0f0f7208 */ /* 0x000fc40006800100 */
[----:B------:R-:W-:Y:S02]  /*1890*/  FSETP.GEU.AND P1, PT, R19, RZ, PT ;  /* 0x000000ff1300720b */ /* 0x000fe40003f2e000 */
[----:B------:R-:W-:Y:S02]  /*18a0*/  FSEL R16, -R16, R16, !P4 ;  /* 0x0000001010107208 */ /* 0x000fe40006000100 */
[----:B------:R-:W-:Y:S02]  /*18b0*/  FSETP.GEU.AND P0, PT, R20, RZ, PT ;  /* 0x000000ff1400720b */ /* 0x000fe40003f0e000 */
[----:B------:R-:W-:Y:S02]  /*18c0*/  FSEL R17, -R17, R17, !P3 ;  /* 0x0000001111117208 */ /* 0x000fe40005800100 */
[----:B------:R-:W-:Y:S02]  /*18d0*/  FSETP.GEU.AND P6, PT, R21, RZ, PT ;  /* 0x000000ff1500720b */ /* 0x000fe40003fce000 */
[----:B------:R-:W-:-:S02]  /*18e0*/  FSEL R18, -R18, R18, !P2 ;  /* 0x0000001212127208 */ /* 0x000fc40005000100 */
[----:B------:R-:W-:Y:S02]  /*18f0*/  FSEL R19, -R19, R19, !P1 ;  /* 0x0000001313137208 */ /* 0x000fe40004800100 */
[----:B------:R-:W-:Y:S02]  /*1900*/  FSEL R20, -R20, R20, !P0 ;  /* 0x0000001414147208 */ /* 0x000fe40004000100 */
[----:B------:R-:W-:Y:S02]  /*1910*/  FSETP.GEU.AND P0, PT, R14, R15, PT ;  /* 0x0000000f0e00720b */ /* 0x000fe40003f0e000 */
[----:B------:R-:W-:Y:S02]  /*1920*/  FSEL R21, -R21, R21, !P6 ;  /* 0x0000001515157208 */ /* 0x000fe40007000100 */
[----:B------:R-:W-:Y:S02]  /*1930*/  FSETP.GEU.AND P1, PT, R16, R17, PT ;  /* 0x000000111000720b */ /* 0x000fe40003f2e000 */
[----:B------:R-:W-:-:S02]  /*1940*/  FSETP.GEU.AND P2, PT, R18, R19, PT ;  /* 0x000000131200720b */ /* 0x000fc40003f4e000 */
[----:B------:R-:W-:Y:S02]  /*1950*/  FSETP.GEU.AND P6, PT, R6, RZ, PT ;  /* 0x000000ff0600720b */ /* 0x000fe40003fce000 */
[----:B------:R-:W-:Y:S02]  /*1960*/  FSEL R14, R15, R14, !P0 ;  /* 0x0000000e0f0e7208 */ /* 0x000fe40004000000 */
[----:B------:R-:W-:Y:S02]  /*1970*/  FSETP.GEU.AND P3, PT, R20, R21, PT ;  /* 0x000000151400720b */ /* 0x000fe40003f6e000 */
[----:B------:R-:W-:Y:S02]  /*1980*/  FSEL R15, R17, R16, !P1 ;  /* 0x00000010110f7208 */ /* 0x000fe40004800000 */
[----:B------:R-:W-:Y:S02]  /*1990*/  FSEL R16, R19, R18, !P2 ;  /* 0x0000001213107208 */ /* 0x000fe40005000000 */
[----:B------:R-:W-:-:S02]  /*19a0*/  FSEL R6, -R6, R6, !P6 ;  /* 0x0000000606067208 */ /* 0x000fc40007000100 */
[----:B------:R-:W-:Y:S02]  /*19b0*/  FSETP.GEU.AND P2, PT, R10, RZ, PT ;  /* 0x000000ff0a00720b */ /* 0x000fe40003f4e000 */
[----:B------:R-:W-:Y:S02]  /*19c0*/  FSETP.GEU.AND P1, PT, R11, RZ, PT ;  /* 0x000000ff0b00720b */ /* 0x000fe40003f2e000 */
[----:B------:R-:W-:Y:S02]  /*19d0*/  FSETP.GEU.AND P0, PT, R12, RZ, PT ;  /* 0x000000ff0c00720b */ /* 0x000fe40003f0e000 */
[----:B------:R-:W-:Y:S02]  /*19e0*/  FSETP.GEU.AND P6, PT, R13, RZ, PT ;  /* 0x000000ff0d00720b */ /* 0x000fe40003fce000 */
[----:B------:R-:W-:Y:S02]  /*19f0*/  FSEL R17, R21, R20, !P3 ;  /* 0x0000001415117208 */ /* 0x000fe40005800000 */
        /* <DEDUP_REMOVED lines=21> */
[----:B------:R-:W-:Y:S02]  /*1b50*/  FSEL R13, R13, R10, !P3 ;  /* 0x0000000a0d0d7208 */ /* 0x000fe40005800000 */
[----:B------:R-:W-:Y:S02]  /*1b60*/  IADD3 R8, P3, PT, R4, -0x1000, RZ ;  /* 0xfffff00004087810 */ /* 0x000fe40007f7e0ff */
[----:B------:R-:W-:Y:S02]  /*1b70*/  FSETP.GEU.AND P1, PT, R16, R17, PT ;  /* 0x000000111000720b */ /* 0x000fe40003f2e000 */
[----:B------:R-:W-:-:S02]  /*1b80*/  FSEL R14, R15, R14, !P0 ;  /* 0x0000000e0f0e7208 */ /* 0x000fc40004000000 */
[----:B------:R-:W-:Y:S02]  /*1b90*/  FSEL R6, R9, R6, !P2 ;  /* 0x0000000609067208 */ /* 0x000fe40005000000 */
[----:B------:R-:W-:Y:S02]  /*1ba0*/  ISETP.GE.U32.AND P0, PT, R8, 0x1000, PT ;  /* 0x000010000800780c */ /* 0x000fe40003f06070 */
[----:B------:R-:W-:Y:S02]  /*1bb0*/  IADD3.X R9, PT, PT, R5, -0x1, RZ, P3, !PT ;  /* 0xffffffff05097810 */ /* 0x000fe40001ffe4ff */
[----:B------:R-:W-:Y:S02]  /*1bc0*/  FSEL R17, R17, R16, !P1 ;  /* 0x0000001011117208 */ /* 0x000fe40004800000 */
[----:B------:R-:W-:Y:S02]  /*1bd0*/  ISETP.GE.U32.AND.EX P0, PT, R9, RZ, PT, P0 ;  /* 0x000000ff0900720c */ /* 0x000fe40003f06100 */
[----:B------:R-:W-:-:S02]  /*1be0*/  FSETP.GEU.AND P1, PT, R14, R17, PT ;  /* 0x000000110e00720b */ /* 0x000fc40003f2e000 */
[----:B------:R-:W-:Y:S02]  /*1bf0*/  FSETP.GEU.AND P2, PT, R6, R13, PT ;  /* 0x0000000d0600720b */ /* 0x000fe40003f4e000 */
[----:B------:R-:W-:Y:S02]  /*1c00*/  FSEL R12, R17, R14, !P1 ;  /* 0x0000000e110c7208 */ /* 0x000fe40004800000 */
[----:B------:R-:W-:-:S04]  /*1c10*/  FSEL R13, R13, R6, !P2 ;  /* 0x000000060d0d7208 */ /* 0x000fc80005000000 */
[----:B------:R-:W-:Y:S01]  /*1c20*/  FSETP.GEU.AND P1, PT, R12, R13, PT ;  /* 0x0000000d0c00720b */ /* 0x000fe20003f2e000 */
[----:B------:R-:W-:Y:S02]  /*1c30*/  IMAD.MOV.U32 R11, RZ, RZ, 0x1000 ;  /* 0x00001000ff0b7424 */ /* 0x000fe400078e00ff */
[----:B------:R-:W-:Y:S01]  /*1c40*/  IMAD.MOV.U32 R10, RZ, RZ, RZ ;  /* 0x000000ffff0a7224 */ /* 0x000fe200078e00ff */
[----:B------:R-:W-:Y:S01]  /*1c50*/  FSEL R12, R13, R12, !P1 ;  /* 0x0000000c0d0c7208 */ /* 0x000fe20004800000 */
[----:B------:R-:W-:Y:S08]  /*1c60*/  @!P0 BRA `(.L_x_103) ;  /* 0x00000004007c8947 */ /* 0x000ff00003800000 */
[----:B------:R-:W0:Y:S01]  /*1c70*/  LDC.64 R4, c[0x0][0x390] ;  /* 0x0000e400ff047b82 */ /* 0x000e220000000a00 */
[----:B------:R-:W-:Y:S02]  /*1c80*/  IMAD.MOV.U32 R11, RZ, RZ, 0x1000 ;  /* 0x00001000ff0b7424 */ /* 0x000fe400078e00ff */
[----:B------:R-:W-:-:S07]  /*1c90*/  IMAD.MOV.U32 R10, RZ, RZ, RZ ;  /* 0x000000ffff0a7224 */ /* 0x000fce00078e00ff */
.L_x_105:
[----:B------:R-:W-:-:S04]  /*1ca0*/  LEA R6, P0, R11, R2, 0x2 ;  /* 0x000000020b067211 */ /* 0x000fc800078010ff */
[----:B------:R-:W-:-:S05]  /*1cb0*/  LEA.HI.X R7, R11, R3, R10, 0x2, P0 ;  /* 0x000000030b077211 */ /* 0x000fca00000f140a */
        /* <DEDUP_REMOVED lines=18> */
[----:B----4-:R-:W-:Y:S02]  /*1de0*/  FSETP.GEU.AND P0, PT, R27, RZ, PT ;  /* 0x000000ff1b00720b */ /* 0x010fe40003f0e000 */
[----:B-----5:R-:W-:Y:S02]  /*1df0*/  FSETP.GEU.AND P1, PT, R25, RZ, PT ;  /* 0x000000ff1900720b */ /* 0x020fe40003f2e000 */
[----:B------:R-:W-:Y:S02]  /*1e00*/  FSETP.GEU.AND P2, PT, R26, RZ, PT ;  /* 0x000000ff1a00720b */ /* 0x000fe40003f4e000 */
[----:B------:R-:W-:Y:S02]  /*1e10*/  FSETP.GEU.AND P3, PT, R28, RZ, PT ;  /* 0x000000ff1c00720b */ /* 0x000fe40003f6e000 */
[----:B------:R-:W-:-:S02]  /*1e20*/  FSETP.GEU.AND P4, PT, R13, RZ, PT ;  /* 0x000000ff0d00720b */ /* 0x000fc40003f8e000 */
[----:B------:R-:W-:Y:S02]  /*1e30*/  FSEL R14, -R14, R14, !P5 ;  /* 0x0000000e0e0e7208 */ /* 0x000fe40006800100 */
[----:B-1----:R-:W-:Y:S02]  /*1e40*/  FSEL R7, -R15, R15, !P6 ;  /* 0x0000000f0f077208 */ /* 0x002fe40007000100 */
[----:B------:R-:W-:Y:S02]  /*1e50*/  FSEL R27, -R27, R27, !P0 ;  /* 0x0000001b1b1b7208 */ /* 0x000fe40004000100 */
[----:B------:R-:W-:Y:S02]  /*1e60*/  FSEL R25, -R25, R25, !P1 ;  /* 0x0000001919197208 */ /* 0x000fe40004800100 */
[----:B------:R-:W-:Y:S02]  /*1e70*/  FSEL R26, -R26, R26, !P2 ;  /* 0x0000001a1a1a7208 */ /* 0x000fe40005000100 */
[----:B------:R-:W-:-:S02]  /*1e80*/  FSEL R6, -R28, R28, !P3 ;  /* 0x0000001c1c067208 */ /* 0x000fc40005800100 */
[----:B------:R-:W-:Y:S02]  /*1e90*/  FSEL R13, -R13, R13, !P4 ;  /* 0x0000000d0d0d7208 */ /* 0x000fe40006000100 */
[----:B------:R-:W-:Y:S02]  /*1ea0*/  FSETP.GEU.AND P3, PT, R14, R7, PT ;  /* 0x000000070e00720b */ /* 0x000fe40003f6e000 */
[----:B------:R-:W-:Y:S02]  /*1eb0*/  FSETP.GEU.AND P0, PT, R12, R27, PT ;  /* 0x0000001b0c00720b */ /* 0x000fe40003f0e000 */
[----:B------:R-:W-:Y:S02]  /*1ec0*/  FSETP.GEU.AND P1, PT, R25, R26, PT ;  /* 0x0000001a1900720b */ /* 0x000fe40003f2e000 */
[----:B------:R-:W-:Y:S02]  /*1ed0*/  FSETP.GEU.AND P2, PT, R6, R13, PT ;  /* 0x0000000d0600720b */ /* 0x000fe40003f4e000 */
[----:B------:R-:W-:-:S02]  /*1ee0*/  FSETP.GEU.AND P6, PT, R16, RZ, PT ;  /* 0x000000ff1000720b */ /* 0x000fc40003fce000 */
[----:B------:R-:W-:Y:S02]  /*1ef0*/  FSEL R7, R7, R14, !P3 ;  /* 0x0000000e07077208 */ /* 0x000fe40005800000 */
[----:B------:R-:W-:Y:S02]  /*1f00*/  FSEL R12, R27, R12, !P0 ;  /* 0x0000000c1b0c7208 */ /* 0x000fe40004000000 */
[----:B------:R-:W-:Y:S02]  /*1f10*/  FSEL R25, R26, R25, !P1 ;  /* 0x000000191a197208 */ /* 0x000fe40004800000 */
[----:B------:R-:W-:Y:S02]  /*1f20*/  FSEL R6, R13, R6, !P2 ;  /* 0x000000060d067208 */ /* 0x000fe40005000000 */
[----:B------:R-:W-:Y:S02]  /*1f30*/  FSETP.GEU.AND P5, PT, R17, RZ, PT ;  /* 0x000000ff1100720b */ /* 0x000fe40003fae000 */
[----:B------:R-:W-:-:S02]  /*1f40*/  FSETP.GEU.AND P4, PT, R18, RZ, PT ;  /* 0x000000ff1200720b */ /* 0x000fc40003f8e000 */
[----:B------:R-:W-:Y:S02]  /*1f50*/  FSETP.GEU.AND P3, PT, R19, RZ, PT ;  /* 0x000000ff1300720b */ /* 0x000fe40003f6e000 */
[----:B------:R-:W-:Y:S02]  /*1f60*/  FSEL R16, -R16, R16, !P6 ;  /* 0x0000001010107208 */ /* 0x000fe40007000100 */
[----:B------:R-:W-:Y:S02]  /*1f70*/  FSETP.GEU.AND P2, PT, R20, RZ, PT ;  /* 0x000000ff1400720b */ /* 0x000fe40003f4e000 */
[----:B------:R-:W-:Y:S02]  /*1f80*/  FSETP.GEU.AND P1, PT, R21, RZ, PT ;  /* 0x000000ff1500720b */ /* 0x000fe40003f2e000 */
[----:B------:R-:W-:Y:S02]  /*1f90*/  FSETP.GEU.AND P0, PT, R22, RZ, PT ;  /* 0x000000ff1600720b */ /* 0x000fe40003f0e000 */
[----:B------:R-:W-:-:S02]  /*1fa0*/  FSETP.GEU.AND P6, PT, R23, RZ, PT ;  /* 0x000000ff1700720b */ /* 0x000fc40003fce000 */
[----:B------:R-:W-:Y:S02]  /*1fb0*/  FSEL R17, -R17, R17, !P5 ;  /* 0x0000001111117208 */ /* 0x000fe40006800100 */
[----:B------:R-:W-:Y:S02]  /*1fc0*/  FSEL R18, -R18, R18, !P4 ;  /* 0x0000001212127208 */ /* 0x000fe40006000100 */
        /* <DEDUP_REMOVED lines=18> */
[----:B------:R-:W-:Y:S02]  /*20f0*/  FSETP.GEU.AND P2, PT, R16, R19, PT ;  /* 0x000000131000720b */ /* 0x000fe40003f4e000 */
[----:B------:R-:W-:Y:S02]  /*2100*/  FSEL R23, R23, R20, !P3 ;  /* 0x0000001417177208 */ /* 0x000fe40005800000 */
[----:B------:R-:W-:Y:S02]  /*2110*/  FSETP.GEU.AND P0, PT, R12, R7, PT ;  /* 0x000000070c00720b */ /* 0x000fe40003f0e000 */
[----:B0-----:R-:W-:-:S02]  /*2120*/  IADD3 R6, P3, PT, -R11, R4, RZ ;  /* 0x000000040b067210 */ /* 0x001fc40007f7e1ff */
[----:B------:R-:W-:Y:S02]  /*2130*/  FSEL R16, R19, R16, !P2 ;  /* 0x0000001013107208 */ /* 0x000fe40005000000 */
[----:B------:R-:W-:Y:S02]  /*2140*/  FSEL R7, R7, R12, !P0 ;  /* 0x0000000c07077208 */ /* 0x000fe40004000000 */
[----:B------:R-:W-:Y:S01]  /*2150*/  ISETP.GE.U32.AND P0, PT, R6, 0x1000, PT ;  /* 0x000010000600780c */ /* 0x000fe20003f06070 */
[----:B------:R-:W-:Y:S01]  /*2160*/  IMAD.X R6, R5, 0x1, ~R10, P3 ;  /* 0x0000000105067824 */ /* 0x000fe200018e0e0a */
[----:B------:R-:W-:-:S04]  /*2170*/  FSETP.GEU.AND P1, PT, R16, R23, PT ;  /* 0x000000171000720b */ /* 0x000fc80003f2e000 */
[----:B------:R-:W-:Y:S02]  /*2180*/  FSEL R16, R23, R16, !P1 ;  /* 0x0000001017107208 */ /* 0x000fe40004800000 */
[----:B------:R-:W-:Y:S02]  /*2190*/  ISETP.GE.U32.AND.EX P0, PT, R6, RZ, PT, P0 ;  /* 0x000000ff0600720c */ /* 0x000fe40003f06100 */
[----:B------:R-:W-:Y:S02]  /*21a0*/  FSETP.GEU.AND P2, PT, R7, R16, PT ;  /* 0x000000100700720b */ /* 0x000fe40003f4e000 */
[----:B------:R-:W-:Y:S02]  /*21b0*/  FSETP.GEU.AND P1, PT, R24, RZ, PT ;  /* 0x000000ff1800720b */ /* 0x000fe40003f2e000 */
[----:B------:R-:W-:Y:S02]  /*21c0*/  FSEL R7, R16, R7, !P2 ;  /* 0x0000000710077208 */ /* 0x000fe40005000000 */
[----:B------:R-:W-:-:S04]  /*21d0*/  FSEL R12, -R24, R24, !P1 ;  /* 0x00000018180c7208 */ /* 0x000fc80004800100 */
[----:B------:R-:W-:-:S04]  /*21e0*/  FSETP.GEU.AND P1, PT, R7, R12, PT ;  /* 0x0000000c0700720b */ /* 0x000fc80003f2e000 */
[----:B------:R-:W-:Y:S01]  /*21f0*/  FSEL R12, R12, R7, !P1 ;  /* 0x000000070c0c7208 */ /* 0x000fe20004800000 */
[----:B------:R-:W-:Y:S08]  /*2200*/  @!P0 BRA `(.L_x_104) ;  /* 0x0000000c007c8947 */ /* 0x000ff00003800000 */
[----:B------:R-:W-:-:S05]  /*2210*/  IADD3 R11, P0, PT, R11, 0x1000, RZ ;  /* 0x000010000b0b7810 */ /* 0x000fca0007f1e0ff */
[----:B------:R-:W-:Y:S01]  /*2220*/  IMAD.X R10, RZ, RZ, R10, P0 ;  /* 0x000000ffff0a7224 */ /* 0x000fe200000e060a */
[----:B------:R-:W-:-:S04]  /*2230*/  ISETP.GT.U32.AND P0, PT, R11, R8, PT ;  /* 0x000000080b00720c */ /* 0x000fc80003f04070 */
[----:B------:R-:W-:-:S13]  /*2240*/  ISETP.GT.U32.AND.EX P0, PT, R10, R9, PT, P0 ;  /* 0x000000090a00720c */ /* 0x000fda0003f04100 */
[----:B------:R-:W-:Y:S05]  /*2250*/  @!P0 BRA `(.L_x_105) ;  /* 0xfffffff800908947 */ /* 0x000fea000383ffff */
.L_x_103:
[----:B------:R-:W-:Y:S01]  /*2260*/  IMAD.IADD R3, R4, 0x1, -R11 ;  /* 0x0000000104037824 */ /* 0x000fe200078e0a0b */
[----:B------:R-:W-:Y:S01]  /*2270*/  ISETP.GE.U32.AND P1, PT, R11, R4, PT ;  /* 0x000000040b00720c */ /* 0x000fe20003f26070 */
[----:B------:R-:W-:Y:S03]  /*2280*/  BSSY.RECONVERGENT B1, `(.L_x_104) ;  /* 0x00000d7000017945 */ /* 0x000fe60003800200 */
[----:B------:R-:W-:-:S04]  /*2290*/  ISETP.GE.AND P0, PT, R0, R3, PT ;  /* 0x000000030000720c */ /* 0x000fc80003f06270 */
[----:B------:R-:W-:-:S13]  /*22a0*/  ISETP.GE.U32.OR.EX P0, PT, R10, R5, P0, P1 ;  /* 0x000000050a00720c */ /* 0x000fda0000706510 */
[----:B------:R-:W-:Y:S05]  /*22b0*/  @P0 BRA `(.L_x_106) ;  /* 0x0000000c004c0947 */ /* 0x000fea0003800000 */
[----:B------:R-:W-:Y:S01]  /*22c0*/  LOP3.LUT R2, RZ, R0, RZ, 0x33, !PT ;  /* 0x00000000ff027212 */ /* 0x000fe200078e33ff */
[----:B------:R-:W-:Y:S03]  /*22d0*/  BSSY.RECONVERGENT B2, `(.L_x_107) ;  /* 0x0000068000027945 */ /* 0x000fe60003800200 */
[----:B------:R-:W-:Y:S01]  /*22e0*/  IADD3 R2, PT, PT, -R11, R4, R2 ;  /* 0x000000040b027210 */ /* 0x000fe20007ffe102 */
[----:B------:R-:W-:-:S03]  /*22f0*/  IMAD.MOV.U32 R4, RZ, RZ, R0 ;  /* 0x000000ffff047224 */ /* 0x000fc600078e0000 */
[C---:B------:R-:W-:Y:S02]  /*2300*/  ISETP.GE.U32.AND P1, PT, R2.reuse, 0xf00, PT ;  /* 0x00000f000200780c */ /* 0x040fe40003f26070 */
[----:B------:R-:W-:-:S04]  /*2310*/  LEA.HI R5, R2, 0x1, RZ, 0x18 ;  /* 0x0000000102057811 */ /* 0x000fc800078fc0ff */
[----:B------:R-:W-:-:S04]  /*2320*/  LOP3.LUT R26, R5, 0xf, RZ, 0xc0, !PT ;  /* 0x0000000f051a7812 */ /* 0x000fc800078ec0ff */
[----:B------:R-:W-:-:S03]  /*2330*/  ISETP.NE.AND P0, PT, R26, RZ, PT ;  /* 0x000000ff1a00720c */ /* 0x000fc60003f05270 */
[----:B------:R-:W-:Y:S10]  /*2340*/  @!P1 BRA `(.L_x_108) ;  /* 0x0000000400809947 */ /* 0x000ff40003800000 */
[----:B------:R-:W0:Y:S01]  /*2350*/  LDCU.64 UR4, c[0x0][0x380] ;  /* 0x00007000ff0477ac */ /* 0x000e220008000a00 */
[----:B------:R-:W-:Y:S02]  /*2360*/  IADD3 R3, P1, PT, R0, R11, RZ ;  /* 0x0000000b00037210 */ /* 0x000fe40007f3e0ff */
[----:B------:R-:W-:-:S03]  /*2370*/  LOP3.LUT R6, R5, 0x1fffff0, RZ, 0xc0, !PT ;  /* 0x01fffff005067812 */ /* 0x000fc600078ec0ff */
[----:B------:R-:W-:Y:S02]  /*2380*/  IMAD.X R4, RZ, RZ, R10, P1 ;  /* 0x000000ffff047224 */ /* 0x000fe400008e060a */
[----:B------:R-:W-:Y:S01]  /*2390*/  IMAD.MOV R6, RZ, RZ, -R6 ;  /* 0x000000ffff067224 */ /* 0x000fe200078e0a06 */
[----:B0-----:R-:W-:-:S04]  /*23a0*/  LEA R2, P2, R3, UR4, 0x2 ;  /* 0x0000000403027c11 */ /* 0x001fc8000f8410ff */
[----:B------:R-:W-:Y:S02]  /*23b0*/  IADD3 R2, P1, PT, R2, 0x2000, RZ ;  /* 0x0000200002027810 */ /* 0x000fe40007f3e0ff */
[----:B------:R-:W-:Y:S01]  /*23c0*/  LEA.HI.X R3, R3, UR5, R4, 0x2, P2 ;  /* 0x0000000503037c11 */ /* 0x000fe200090f1404 */
[----:B------:R-:W-:-:S04]  /*23d0*/  IMAD.MOV.U32 R4, RZ, RZ, R0 ;  /* 0x000000ffff047224 */ /* 0x000fc800078e0000 */
[----:B------:R-:W-:-:S07]  /*23e0*/  IMAD.X R3, RZ, RZ, R3, P1 ;  /* 0x000000ffff037224 */ /* 0x000fce00008e0603 */
.L_x_109:
        /* <DEDUP_REMOVED lines=86> */
.L_x_108:
[----:B------:R-:W-:Y:S05]  /*2950*/  BSYNC.RECONVERGENT B2 ;  /* 0x0000000000027941 */ /* 0x000fea0003800200 */
.L_x_107:
[----:B------:R-:W-:Y:S05]  /*2960*/  @!P0 BRA `(.L_x_106) ;  /* 0x0000000400a08947 */ /* 0x000fea0003800000 */
[----:B------:R-:W-:Y:S01]  /*2970*/  ISETP.GE.U32.AND P1, PT, R26, 0x8, PT ;  /* 0x000000081a00780c */ /* 0x000fe20003f26070 */
[----:B------:R-:W-:Y:S01]  /*2980*/  BSSY.RECONVERGENT B2, `(.L_x_110) ;  /* 0x0000032000027945 */ /* 0x000fe20003800200 */
[----:B------:R-:W-:-:S04]  /*2990*/  LOP3.LUT R17, R5, 0x7, RZ, 0xc0, !PT ;  /* 0x0000000705117812 */ /* 0x000fc800078ec0ff */
[----:B------:R-:W-:-:S07]  /*29a0*/  ISETP.NE.AND P0, PT, R17, RZ, PT ;  /* 0x000000ff1100720c */ /* 0x000fce0003f05270 */
[----:B------:R-:W-:Y:S06]  /*29b0*/  @!P1 BRA `(.L_x_111) ;  /* 0x0000000000b89947 */ /* 0x000fec0003800000 */
[----:B------:R-:W0:Y:S01]  /*29c0*/  LDCU.64 UR4, c[0x0][0x380] ;  /* 0x00007000ff0477ac */ /* 0x000e220008000a00 */
[----:B------:R-:W-:-:S05]  /*29d0*/  IADD3 R3, P1, PT, R4, R11, RZ ;  /* 0x0000000b04037210 */ /* 0x000fca0007f3e0ff */
[----:B------:R-:W-:Y:S01]  /*29e0*/  IMAD.X R6, RZ, RZ, R10, P1 ;  /* 0x000000ffff067224 */ /* 0x000fe200008e060a */
        /* <DEDUP_REMOVED lines=24> */
[----:B------:R-:W-:Y:S02]  /*2b70*/  FSEL R6, R6, R7, !P1 ;  /* 0x0000000706067208 */ /* 0x000fe40004800000 */
[----:B------:R-:W-:Y:S02]  /*2b80*/  FSETP.GEU.AND P2, PT, R14, RZ, PT ;  /* 0x000000ff0e00720b */ /* 0x000fe40003f4e000 */
[----:B------:R-:W-:Y:S02]  /*2b90*/  FSETP.GEU.AND P1, PT, R6, R13, PT ;  /* 0x0000000d0600720b */ /* 0x000fe40003f2e000 */
[----:B0-----:R-:W-:Y:S02]  /*2ba0*/  FSEL R3, -R14, R14, !P2 ;  /* 0x0000000e0e037208 */ /* 0x001fe40005000100 */
[----:B------:R-:W-:Y:S02]  /*2bb0*/  FSEL R6, R13, R6, !P1 ;  /* 0x000000060d067208 */ /* 0x000fe40004800000 */
[----:B------:R-:W-:-:S02]  /*2bc0*/  FSETP.GEU.AND P2, PT, R15, RZ, PT ;  /* 0x000000ff0f00720b */ /* 0x000fc40003f4e000 */
[----:B------:R-:W-:Y:S02]  /*2bd0*/  FSETP.GEU.AND P1, PT, R6, R3, PT ;  /* 0x000000030600720b */ /* 0x000fe40003f2e000 */
[----:B------:R-:W-:Y:S02]  /*2be0*/  FSEL R2, -R15, R15, !P2 ;  /* 0x0000000f0f027208 */ /* 0x000fe40005000100 */
[----:B------:R-:W-:Y:S02]  /*2bf0*/  FSEL R3, R3, R6, !P1 ;  /* 0x0000000603037208 */ /* 0x000fe40004800000 */
[C---:B------:R-:W-:Y:S02]  /*2c00*/  FSETP.GEU.AND P2, PT, R16.reuse, RZ, PT ;  /* 0x000000ff1000720b */ /* 0x040fe40003f4e000 */
[----:B------:R-:W-:Y:S02]  /*2c10*/  FSETP.GEU.AND P1, PT, R3, R2, PT ;  /* 0x000000020300720b */ /* 0x000fe40003f2e000 */
[----:B------:R-:W-:-:S02]  /*2c20*/  FSEL R7, -R16, R16, !P2 ;  /* 0x0000001010077208 */ /* 0x000fc40005000100 */
[----:B------:R-:W-:Y:S02]  /*2c30*/  FSEL R2, R2, R3, !P1 ;  /* 0x0000000302027208 */ /* 0x000fe40004800000 */
[----:B------:R-:W-:Y:S02]  /*2c40*/  FSETP.GEU.AND P2, PT, R18, RZ, PT ;  /* 0x000000ff1200720b */ /* 0x000fe40003f4e000 */
[----:B------:R-:W-:Y:S02]  /*2c50*/  FSETP.GEU.AND P1, PT, R2, R7, PT ;  /* 0x000000070200720b */ /* 0x000fe40003f2e000 */
[----:B------:R-:W-:Y:S02]  /*2c60*/  FSEL R3, -R18, R18, !P2 ;  /* 0x0000001212037208 */ /* 0x000fe40005000100 */
[----:B------:R-:W-:-:S04]  /*2c70*/  FSEL R2, R7, R2, !P1 ;  /* 0x0000000207027208 */ /* 0x000fc80004800000 */
[----:B------:R-:W-:-:S04]  /*2c80*/  FSETP.GEU.AND P1, PT, R2, R3, PT ;  /* 0x000000030200720b */ /* 0x000fc80003f2e000 */
[----:B------:R-:W-:-:S09]  /*2c90*/  FSEL R12, R3, R2, !P1 ;  /* 0x00000002030c7208 */ /* 0x000fd20004800000 */
.L_x_111:
[----:B------:R-:W-:Y:S05]  /*2ca0*/  BSYNC.RECONVERGENT B2 ;  /* 0x0000000000027941 */ /* 0x000fea0003800200 */
.L_x_110:
        /* <DEDUP_REMOVED lines=32> */
.L_x_113:
[----:B------:R-:W-:Y:S05]  /*2eb0*/  BSYNC.RECONVERGENT B2 ;  /* 0x0000000000027941 */ /* 0x000fea0003800200 */
.L_x_112:
[----:B------:R-:W-:Y:S05]  /*2ec0*/  @!P0 BRA `(.L_x_106) ;  /* 0x0000000000488947 */ /* 0x000fea0003800000 */
[----:B------:R-:W0:Y:S01]  /*2ed0*/  LDCU.64 UR4, c[0x0][0x380] ;  /* 0x00007000ff0477ac */ /* 0x000e220008000a00 */
[----:B------:R-:W-:Y:S01]  /*2ee0*/  IADD3 R7, P0, PT, R4, R11, RZ ;  /* 0x0000000b04077210 */ /* 0x000fe20007f1e0ff */
[----:B------:R-:W-:-:S04]  /*2ef0*/  IMAD.MOV R4, RZ, RZ, -R5 ;  /* 0x000000ffff047224 */ /* 0x000fc800078e0a05 */
[----:B------:R-:W-:Y:S01]  /*2f00*/  IMAD.X R10, RZ, RZ, R10, P0 ;  /* 0x000000ffff0a7224 */ /* 0x000fe200000e060a */
[----:B0-----:R-:W-:-:S04]  /*2f10*/  LEA R6, P1, R7, UR4, 0x2 ;  /* 0x0000000407067c11 */ /* 0x001fc8000f8210ff */
[----:B------:R-:W-:-:S09]  /*2f20*/  LEA.HI.X R7, R7, UR5, R10, 0x2, P1 ;  /* 0x0000000507077c11 */ /* 0x000fd200088f140a */
.L_x_114:
        /* <DEDUP_REMOVED lines=12> */
.L_x_106:
[----:B------:R-:W-:Y:S05]  /*2ff0*/  BSYNC.RECONVERGENT B1 ;  /* 0x0000000000017941 */ /* 0x000fea0003800200 */
.L_x_104:
        /* <DEDUP_REMOVED lines=54> */
.L_x_102:
[----:B------:R-:W-:Y:S05]  /*3360*/  BSYNC.RECONVERGENT B0 ;  /* 0x0000000000007941 */ /* 0x000fea0003800200 */
.L_x_87:
        /* <DEDUP_REMOVED lines=9> */
.L_x_115:
        /* <DEDUP_REMOVED lines=16> */
.L_x_410:


//--------------------- .text._ZN3cub18CUB_300001_SM_10006detail6reduce28DeviceReduceSingleTileKernelINS2_10policy_hubIfjN4cuda3__47maximumIfEEE10Policy1000EPfPdiS8_dfNS5_3std3__410__identityEEEvT0_T1_T2_T3_T4_T6_ --------------------------
	.section	.text._ZN3cub18CUB_300001_SM_10006detail6reduce28DeviceReduceSingleTileKernelINS2_10policy_hubIfjN4cuda3__47maximumIfEEE10Policy1000EPfPdiS8_dfNS5_3std3__410__identityEEEvT0_T1_T2_T3_T4_T6_,"ax",@progbits
	.align	128
        .global         _ZN3cub18CUB_300001_SM_10006detail6reduce28DeviceReduceSingleTileKernelINS2_10policy_hubIfjN4cuda3__47maximumIfEEE10Policy1000EPfPdiS8_dfNS5_3std3__410__identityEEEvT0_T1_T2_T3_T4_T6_
        .type           _ZN3cub18CUB_300001_SM_10006detail6reduce28DeviceReduceSingleTileKernelINS2_10policy_hubIfjN4cuda3__47maximumIfEEE10Policy1000EPfPdiS8_dfNS5_3std3__410__identityEEEvT0_T1_T2_T3_T4_T6_,@function
        .size           _ZN3cub18CUB_300001_SM_10006detail6reduce28DeviceReduceSingleTileKernelINS2_10policy_hubIfjN4cuda3__47maximumIfEEE10Policy1000EPfPdiS8_dfNS5_3std3__410__identityEEEvT0_T1_T2_T3_T4_T6_,(.L_x_411 - _ZN3cub18CUB_300001_SM_10006detail6reduce28DeviceReduceSingleTileKernelINS2_10policy_hubIfjN4cuda3__47maximumIfEEE10Policy1000EPfPdiS8_dfNS5_3std3__410__identityEEEvT0_T1_T2_T3_T4_T6_)
        .other          _ZN3cub18CUB_300001_SM_10006detail6reduce28DeviceReduceSingleTileKernelINS2_10policy_hubIfjN4cuda3__47maximumIfEEE10Policy1000EPfPdiS8_dfNS5_3std3__410__identityEEEvT0_T1_T2_T3_T4_T6_,@"STO_CUDA_ENTRY STV_DEFAULT"
_ZN3cub18CUB_300001_SM_10006detail6reduce28DeviceReduceSingleTileKernelINS2_10policy_hubIfjN4cuda3__47maximumIfEEE10Policy1000EPfPdiS8_dfNS5_3std3__410__identityEEEvT0_T1_T2_T3_T4_T6_:
.text._ZN3cub18CUB_300001_SM_10006detail6reduce28DeviceReduceSingleTileKernelINS2_10policy_hubIfjN4cuda3__47maximumIfEEE10Policy1000EPfPdiS8_dfNS5_3std3__410__identityEEEvT0_T1_T2_T3_T4_T6_:
        /* <DEDUP_REMOVED lines=13> */
.L_x_116:
        /* <DEDUP_REMOVED lines=16> */
.L_x_121:
[----:B------:R-:W-:Y:S05]  /*01d0*/  BSYNC.RECONVERGENT B1 ;  /* 0x0000000000017941 */ /* 0x000fea0003800200 */
.L_x_120:
        /* <DEDUP_REMOVED lines=16> */
.L_x_126:
        /* <DEDUP_REMOVED lines=10> */
.L_x_125:
[----:B------:R-:W-:Y:S05]  /*0380*/  BSYNC.RECONVERGENT B2 ;  /* 0x0000000000027941 */ /* 0x000fea0003800200 */
.L_x_124:
        /* <DEDUP_REMOVED lines=8> */
.L_x_129:
        /* <DEDUP_REMOVED lines=59> */
.L_x_128:
[----:B------:R-:W-:Y:S05]  /*07c0*/  BSYNC.RECONVERGENT B2 ;  /* 0x0000000000027941 */ /* 0x000fea0003800200 */
.L_x_127:
        /* <DEDUP_REMOVED lines=34> */
.L_x_131:
[----:B------:R-:W-:Y:S05]  /*09f0*/  BSYNC.RECONVERGENT B2 ;  /* 0x0000000000027941 */ /* 0x000fea0003800200 */
.L_x_130:
        /* <DEDUP_REMOVED lines=16> */
.L_x_123:
[----:B------:R-:W-:Y:S05]  /*0b00*/  BSYNC.RECONVERGENT B1 ;  /* 0x0000000000017941 */ /* 0x000fea0003800200 */
.L_x_122:
        /* <DEDUP_REMOVED lines=58> */
.L_x_132:
        /* <DEDUP_REMOVED lines=71> */
.L_x_119:
        /* <DEDUP_REMOVED lines=44> */
.L_x_136:
        /* <DEDUP_REMOVED lines=44> */
.L_x_134:
        /* <DEDUP_REMOVED lines=20> */
.L_x_140:
        /* <DEDUP_REMOVED lines=9> */
.L_x_139:
[----:B------:R-:W-:Y:S05]  /*1a70*/  BSYNC.RECONVERGENT B2 ;  /* 0x0000000000027941 */ /* 0x000fea0003800200 */
.L_x_138:
        /* <DEDUP_REMOVED lines=16> */
.L_x_143:
        /* <DEDUP_REMOVED lines=62> */
.L_x_142:
[----:B------:R-:W-:Y:S05]  /*1f60*/  BSYNC.RECONVERGENT B2 ;  /* 0x0000000000027941 */ /* 0x000fea0003800200 */
.L_x_141:
        /* <DEDUP_REMOVED lines=37> */
.L_x_145:
[----:B------:R-:W-:Y:S05]  /*21c0*/  BSYNC.RECONVERGENT B2 ;  /* 0x0000000000027941 */ /* 0x000fea0003800200 */
.L_x_144:
        /* <DEDUP_REMOVED lines=16> */
.L_x_137:
[----:B------:R-:W-:Y:S05]  /*22d0*/  BSYNC.RECONVERGENT B1 ;  /* 0x0000000000017941 */ /* 0x000fea0003800200 */
.L_x_135:
        /* <DEDUP_REMOVED lines=54> */
.L_x_118:
        /* <DEDUP_REMOVED lines=12> */
.L_x_148:
[----:B------:R-:W-:Y:S05]  /*2700*/  BSYNC.RECONVERGENT B1 ;  /* 0x0000000000017941 */ /* 0x000fea0003800200 */
.L_x_147:
        /* <DEDUP_REMOVED lines=16> */
.L_x_153:
        /* <DEDUP_REMOVED lines=10> */
.L_x_152:
[----:B------:R-:W-:Y:S05]  /*28b0*/  BSYNC.RECONVERGENT B2 ;  /* 0x0000000000027941 */ /* 0x000fea0003800200 */
.L_x_151:
        /* <DEDUP_REMOVED lines=8> */
.L_x_156:
        /* <DEDUP_REMOVED lines=59> */
.L_x_155:
[----:B------:R-:W-:Y:S05]  /*2cf0*/  BSYNC.RECONVERGENT B2 ;  /* 0x0000000000027941 */ /* 0x000fea0003800200 */
.L_x_154:
        /* <DEDUP_REMOVED lines=34> */
.L_x_158:
[----:B------:R-:W-:Y:S05]  /*2f20*/  BSYNC.RECONVERGENT B2 ;  /* 0x0000000000027941 */ /* 0x000fea0003800200 */
.L_x_157:
        /* <DEDUP_REMOVED lines=16> */
.L_x_150:
[----:B------:R-:W-:Y:S05]  /*3030*/  BSYNC.RECONVERGENT B1 ;  /* 0x0000000000017941 */ /* 0x000fea0003800200 */
.L_x_149:
        /* <DEDUP_REMOVED lines=58> */
.L_x_159:
        /* <DEDUP_REMOVED lines=71> */
.L_x_146:
        /* <DEDUP_REMOVED lines=55> */
.L_x_162:
        /* <DEDUP_REMOVED lines=56> */
.L_x_160:
        /* <DEDUP_REMOVED lines=20> */
.L_x_166:
        /* <DEDUP_REMOVED lines=9> */
.L_x_165:
[----:B------:R-:W-:Y:S05]  /*4110*/  BSYNC.RECONVERGENT B2 ;  /* 0x0000000000027941 */ /* 0x000fea0003800200 */
.L_x_164:
        /* <DEDUP_REMOVED lines=16> */
.L_x_169:
        /* <DEDUP_REMOVED lines=62> */
.L_x_168:
[----:B------:R-:W-:Y:S05]  /*4600*/  BSYNC.RECONVERGENT B2 ;  /* 0x0000000000027941 */ /* 0x000fea0003800200 */
.L_x_167:
        /* <DEDUP_REMOVED lines=37> */
.L_x_171:
[----:B------:R-:W-:Y:S05]  /*4860*/  BSYNC.RECONVERGENT B2 ;  /* 0x0000000000027941 */ /* 0x000fea0003800200 */
.L_x_170:
        /* <DEDUP_REMOVED lines=16> */
.L_x_163:
[----:B------:R-:W-:Y:S05]  /*4970*/  BSYNC.RECONVERGENT B1 ;  /* 0x0000000000017941 */ /* 0x000fea0003800200 */
.L_x_161:
        /* <DEDUP_REMOVED lines=54> */
.L_x_133:
[----:B------:R-:W-:Y:S05]  /*4ce0*/  BSYNC.RECONVERGENT B0 ;  /* 0x0000000000007941 */ /* 0x000fea0003800200 */
.L_x_117:
        /* <DEDUP_REMOVED lines=9> */
.L_x_172:
        /* <DEDUP_REMOVED lines=16> */
.L_x_411:


//--------------------- .text._ZN3cub18CUB_300001_SM_10006detail6reduce18DeviceReduceKernelINS2_10policy_hubIfjN4cuda3__47maximumIfEEE10Policy1000EN6thrust24THRUST_300001_SM_1000_NS6detail15normal_iteratorINSC_10device_ptrIfEEEEjS8_f14absolute_valueEEvT0_PT3_T1_NS0_13GridEvenShareISM_EET2_T4_ --------------------------
	.section	.text._ZN3cub18CUB_300001_SM_10006detail6reduce18DeviceReduceKernelINS2_10policy_hubIfjN4cuda3__47maximumIfEEE10Policy1000EN6thrust24THRUST_300001_SM_1000_NS6detail15normal_iteratorINSC_10device_ptrIfEEEEjS8_f14absolute_valueEEvT0_PT3_T1_NS0_13GridEvenShareISM_EET2_T4_,"ax",@progbits
	.align	128
        .global         _ZN3cub18CUB_300001_SM_10006detail6reduce18DeviceReduceKernelINS2_10policy_hubIfjN4cuda3__47maximumIfEEE10Policy1000EN6thrust24THRUST_300001_SM_1000_NS6detail15normal_iteratorINSC_10device_ptrIfEEEEjS8_f14absolute_valueEEvT0_PT3_T1_NS0_13GridEvenShareISM_EET2_T4_
        .type           _ZN3cub18CUB_300001_SM_10006detail6reduce18DeviceReduceKernelINS2_10policy_hubIfjN4cuda3__47maximumIfEEE10Policy1000EN6thrust24THRUST_300001_SM_1000_NS6detail15normal_iteratorINSC_10device_ptrIfEEEEjS8_f14absolute_valueEEvT0_PT3_T1_NS0_13GridEvenShareISM_EET2_T4_,@function
        .size           _ZN3cub18CUB_300001_SM_10006detail6reduce18DeviceReduceKernelINS2_10policy_hubIfjN4cuda3__47maximumIfEEE10Policy1000EN6thrust24THRUST_300001_SM_1000_NS6detail15normal_iteratorINSC_10device_ptrIfEEEEjS8_f14absolute_valueEEvT0_PT3_T1_NS0_13GridEvenShareISM_EET2_T4_,(.L_x_412 - _ZN3cub18CUB_300001_SM_10006detail6reduce18DeviceReduceKernelINS2_10policy_hubIfjN4cuda3__47maximumIfEEE10Policy1000EN6thrust24THRUST_300001_SM_1000_NS6detail15normal_iteratorINSC_10device_ptrIfEEEEjS8_f14absolute_valueEEvT0_PT3_T1_NS0_13GridEvenShareISM_EET2_T4_)
        .other          _ZN3cub18CUB_300001_SM_10006detail6reduce18DeviceReduceKernelINS2_10policy_hubIfjN4cuda3__47maximumIfEEE10Policy1000EN6thrust24THRUST_300001_SM_1000_NS6detail15normal_iteratorINSC_10device_ptrIfEEEEjS8_f14absolute_valueEEvT0_PT3_T1_NS0_13GridEvenShareISM_EET2_T4_,@"STO_CUDA_ENTRY STV_DEFAULT"
_ZN3cub18CUB_300001_SM_10006detail6reduce18DeviceReduceKernelINS2_10policy_hubIfjN4cuda3__47maximumIfEEE10Policy1000EN6thrust24THRUST_300001_SM_1000_NS6detail15normal_iteratorINSC_10device_ptrIfEEEEjS8_f14absolute_valueEEvT0_PT3_T1_NS0_13GridEvenShareISM_EET2_T4_:
.text._ZN3cub18CUB_300001_SM_10006detail6reduce18DeviceReduceKernelINS2_10policy_hubIfjN4cuda3__47maximumIfEEE10Policy1000EN6thrust24THRUST_300001_SM_1000_NS6detail15normal_iteratorINSC_10device_ptrIfEEEEjS8_f14absolute_valueEEvT0_PT3_T1_NS0_13GridEvenShareISM_EET2_T4_:
[----:B------:R-:W-:Y:S08]  /*0000*/  LDC R1, c[0x0][0x37c] ;  /* 0x0000df00ff017b82 */ /* 0x000ff00000000800 */
[----:B------:R-:W0:Y:S01]  /*0010*/  S2UR UR10, SR_CTAID.X ;  /* 0x00000000000a79c3 */ /* 0x000e220000002500 */
[----:B------:R-:W1:Y:S01]  /*0020*/  LDCU.64 UR12, c[0x0][0x3a8] ;  /* 0x00007500ff0c77ac */ /* 0x000e620008000a00 */
[----:B------:R-:W-:Y:S01]  /*0030*/  BSSY.RECONVERGENT B0, `(.L_x_173) ;  /* 0x000038b000007945 */ /* 0x000fe20003800200 */
[----:B------:R-:W2:Y:S01]  /*0040*/  LDCU.64 UR8, c[0x0][0x358] ;  /* 0x00006b00ff0877ac */ /* 0x000ea20008000a00 */
[----:B-1----:R-:W-:Y:S01]  /*0050*/  IMAD.U32 R4, RZ, RZ, UR12 ;  /* 0x0000000cff047e24 */ /* 0x002fe2000f8e00ff */
[----:B------:R-:W-:-:S02]  /*0060*/  USHF.L.U32 UR4, UR13, 0xc, URZ ;  /* 0x0000000c0d047899 */ /* 0x000fc400080006ff */
[----:B0-----:R-:W-:-:S06]  /*0070*/  USHF.L.U32 UR6, UR10, 0xc, URZ ;  /* 0x0000000c0a067899 */ /* 0x001fcc00080006ff */
[----:B------:R-:W-:-:S05]  /*0080*/  VIADD R2, R4, -UR6 ;  /* 0x8000000604027c36 */ /* 0x000fca0008000000 */
[----:B------:R-:W-:-:S13]  /*0090*/  ISETP.GT.U32.AND P0, PT, R2, 0xfff, PT ;  /* 0x00000fff0200780c */ /* 0x000fda0003f04070 */
[----:B--2---:R-:W-:Y:S05]  /*00a0*/  @P0 BRA `(.L_x_174) ;  /* 0x0000001800280947 */ /* 0x004fea0003800000 */
[----:B------:R-:W0:Y:S01]  /*00b0*/  S2R R3, SR_TID.X ;  /* 0x0000000000037919 */ /* 0x000e220000002100 */
[----:B------:R-:W-:Y:S01]  /*00c0*/  BSSY.RECONVERGENT B1, `(.L_x_175) ;  /* 0x000000c000017945 */ /* 0x000fe20003800200 */
[----:B------:R-:W-:Y:S01]  /*00d0*/  IMAD.MOV.U32 R9, RZ, RZ, RZ ;  /* 0x000000ffff097224 */ /* 0x000fe200078e00ff */
[----:B0-----:R-:W-:Y:S01]  /*00e0*/  ISETP.GE.U32.AND P0, PT, R3, R2, PT ;  /* 0x000000020300720c */ /* 0x001fe20003f06070 */
        /* <DEDUP_REMOVED lines=9> */
.L_x_176:
[----:B------:R-:W-:Y:S05]  /*0180*/  BSYNC.RECONVERGENT B1 ;  /* 0x0000000000017941 */ /* 0x000fea0003800200 */
.L_x_175:
[----:B------:R-:W-:Y:S01]  /*0190*/  ISETP.GE.U32.AND P0, PT, R11, R2, PT ;  /* 0x000000020b00720c */ /* 0x000fe20003f06070 */
[----:B------:R-:W-:-:S12]  /*01a0*/  BSSY.RECONVERGENT B1, `(.L_x_177) ;  /* 0x00000fb000017945 */ /* 0x000fd80003800200 */
[----:B------:R-:W-:Y:S05]  /*01b0*/  @P0 BRA `(.L_x_178) ;  /* 0x0000000c00e40947 */ /* 0x000fea0003800000 */
[----:B------:R-:W-:Y:S01]  /*01c0*/  LOP3.LUT R5, RZ, R11, RZ, 0x33, !PT ;  /* 0x0000000bff057212 */ /* 0x000fe200078e33ff */
[----:B------:R-:W-:Y:S03]  /*01d0*/  BSSY.RECONVERGENT B2, `(.L_x_179) ;  /* 0x0000082000027945 */ /* 0x000fe60003800200 */
[----:B------:R-:W-:-:S04]  /*01e0*/  IADD3 R4, PT, PT, R4, -UR6, R5 ;  /* 0x8000000604047c10 */ /* 0x000fc8000fffe005 */
[C---:B------:R-:W-:Y:S02]  /*01f0*/  ISETP.GE.U32.AND P0, PT, R4.reuse, 0xf00, PT ;  /* 0x00000f000400780c */ /* 0x040fe40003f06070 */
[----:B------:R-:W-:-:S04]  /*0200*/  LEA.HI R4, R4, 0x1, RZ, 0x18 ;  /* 0x0000000104047811 */ /* 0x000fc800078fc0ff */
[----:B------:R-:W-:-:S07]  /*0210*/  LOP3.LUT R5, R4, 0xf, RZ, 0xc0, !PT ;  /* 0x0000000f04057812 */ /* 0x000fce00078ec0ff */
[----:B------:R-:W-:Y:S05]  /*0220*/  @!P0 BRA `(.L_x_180) ;  /* 0x0000000400f08947 */ /* 0x000fea0003800000 */
[----:B------:R-:W0:Y:S01]  /*0230*/  LDC.64 R12, c[0x0][0x380] ;  /* 0x0000e000ff0c7b82 */ /* 0x000e220000000a00 */
[----:B------:R-:W-:Y:S01]  /*0240*/  LOP3.LUT R8, R4, 0x1fffff0, RZ, 0xc0, !PT ;  /* 0x01fffff004087812 */ /* 0x000fe200078ec0ff */
[----:B------:R-:W-:Y:S01]  /*0250*/  BSSY.RECONVERGENT B3, `(.L_x_181) ;  /* 0x0000078000037945 */ /* 0x000fe20003800200 */
[C---:B------:R-:W-:Y:S01]  /*0260*/  LOP3.LUT R6, R11.reuse, 0x800, RZ, 0xfc, !PT ;  /* 0x000008000b067812 */ /* 0x040fe200078efcff */
[----:B------:R-:W-:Y:S02]  /*0270*/  VIADD R0, R11, UR6 ;  /* 0x000000060b007c36 */ /* 0x000fe40008000000 */
[----:B------:R-:W-:-:S07]  /*0280*/  IMAD.MOV R8, RZ, RZ, -R8 ;  /* 0x000000ffff087224 */ /* 0x000fce00078e0a08 */
.L_x_182:
[----:B0-----:R-:W-:-:S05]  /*0290*/  IMAD.WIDE.U32 R14, R0, 0x4, R12 ;  /* 0x00000004000e7825 */ /* 0x001fca00078e000c */
[----:B------:R-:W2:Y:S01]  /*02a0*/  LDG.E R10, desc[UR8][R14.64] ;  /* 0x000000080e0a7981 */ /* 0x000ea2000c1e1900 */
[C---:B------:R-:W-:Y:S02]  /*02b0*/  VIADD R17, R0.reuse, 0x100 ;  /* 0x0000010000117836 */ /* 0x040fe40000000000 */
[----:B------:R-:W-:Y:S02]  /*02c0*/  VIADD R25, R0, 0x200 ;  /* 0x0000020000197836 */ /* 0x000fe40000000000 */
[----:B------:R-:W-:-:S05]  /*02d0*/  IMAD.WIDE.U32 R16, R17, 0x4, R12 ;  /* 0x0000000411107825 */ /* 0x000fca00078e000c */
[----:B------:R0:W3:Y:S01]  /*02e0*/  LDG.E R7, desc[UR8][R16.64] ;  /* 0x0000000810077981 */ /* 0x0000e2000c1e1900 */
[----:B------:R-:W-:-:S04]  /*02f0*/  IMAD.WIDE.U32 R24, R25, 0x4, R12 ;  /* 0x0000000419187825 */ /* 0x000fc800078e000c */
[C---:B------:R-:W-:Y:S01]  /*0300*/  VIADD R19, R0.reuse, 0x300 ;  /* 0x0000030000137836 */ /* 0x040fe20000000000 */
[----:B------:R-:W4:Y:S01]  /*0310*/  LDG.E R11, desc[UR8][R24.64] ;  /* 0x00000008180b7981 */ /* 0x000f22000c1e1900 */
[----:B------:R-:W-:Y:S02]  /*0320*/  VIADD R23, R0, 0x400 ;  /* 0x0000040000177836 */ /* 0x000fe40000000000 */
[----:B0-----:R-:W-:-:S05]  /*0330*/  IMAD.WIDE.U32 R16, R19, 0x4, R12 ;  /* 0x0000000413107825 */ /* 0x001fca00078e000c */
[----:B------:R0:W5:Y:S01]  /*0340*/  LDG.E R29, desc[UR8][R16.64] ;  /* 0x00000008101d7981 */ /* 0x000162000c1e1900 */
[----:B------:R-:W-:-:S04]  /*0350*/  IMAD.WIDE.U32 R22, R23, 0x4, R12 ;  /* 0x0000000417167825 */ /* 0x000fc800078e000c */
[C---:B------:R-:W-:Y:S01]  /*0360*/  VIADD R19, R0.reuse, 0x500 ;  /* 0x0000050000137836 */ /* 0x040fe20000000000 */
[----:B------:R1:W5:Y:S01]  /*0370*/  LDG.E R28, desc[UR8][R22.64] ;  /* 0x00000008161c7981 */ /* 0x000362000c1e1900 */
[----:B------:R-:W-:Y:S02]  /*0380*/  VIADD R21, R0, 0x600 ;  /* 0x0000060000157836 */ /* 0x000fe40000000000 */
[----:B------:R-:W-:-:S05]  /*0390*/  IMAD.WIDE.U32 R18, R19, 0x4, R12 ;  /* 0x0000000413127825 */ /* 0x000fca00078e000c */
[----:B------:R-:W5:Y:S01]  /*03a0*/  LDG.E R27, desc[UR8][R18.64] ;  /* 0x00000008121b7981 */ /* 0x000f62000c1e1900 */
[----:B------:R-:W-:-:S04]  /*03b0*/  IMAD.WIDE.U32 R20, R21, 0x4, R12 ;  /* 0x0000000415147825 */ /* 0x000fc800078e000c */
[C---:B------:R-:W-:Y:S01]  /*03c0*/  VIADD R15, R0.reuse, 0x700 ;  /* 0x00000700000f7836 */ /* 0x040fe20000000000 */
[----:B------:R-:W5:Y:S01]  /*03d0*/  LDG.E R26, desc[UR8][R20.64] ;  /* 0x00000008141a7981 */ /* 0x000f62000c1e1900 */
[----:B0-----:R-:W-:Y:S02]  /*03e0*/  VIADD R17, R0, 0x800 ;  /* 0x0000080000117836 */ /* 0x001fe40000000000 */
[----:B------:R-:W-:-:S05]  /*03f0*/  IMAD.WIDE.U32 R14, R15, 0x4, R12 ;  /* 0x000000040f0e7825 */ /* 0x000fca00078e000c */
[----:B------:R0:W5:Y:S01]  /*0400*/  LDG.E R25, desc[UR8][R14.64] ;  /* 0x000000080e197981 */ /* 0x000162000c1e1900 */
[----:B------:R-:W-:-:S04]  /*0410*/  IMAD.WIDE.U32 R16, R17, 0x4, R12 ;  /* 0x0000000411107825 */ /* 0x000fc800078e000c */
[----:B-1----:R-:W-:Y:S01]  /*0420*/  VIADD R23, R0, 0x900 ;  /* 0x0000090000177836 */ /* 0x002fe20000000000 */
[----:B------:R-:W5:Y:S03]  /*0430*/  LDG.E R24, desc[UR8][R16.64] ;  /* 0x0000000810187981 */ /* 0x000f66000c1e1900 */
[----:B0-----:R-:W-:-:S04]  /*0440*/  IMAD.WIDE.U32 R14, R23, 0x4, R12 ;  /* 0x00000004170e7825 */ /* 0x001fc800078e000c */
[C---:B------:R-:W-:Y:S01]  /*0450*/  VIADD R23, R0.reuse, 0xa00 ;  /* 0x00000a0000177836 */ /* 0x040fe20000000000 */
[----:B------:R0:W5:Y:S01]  /*0460*/  LDG.E R19, desc[UR8][R14.64] ;  /* 0x000000080e137981 */ /* 0x000162000c1e1900 */
[----:B------:R-:W-:Y:S02]  /*0470*/  VIADD R21, R0, 0xb00 ;  /* 0x00000b0000157836 */ /* 0x000fe40000000000 */
[----:B------:R-:W-:-:S05]  /*0480*/  IMAD.WIDE.U32 R22, R23, 0x4, R12 ;  /* 0x0000000417167825 */ /* 0x000fca00078e000c */
[----:B------:R1:W5:Y:S01]  /*0490*/  LDG.E R18, desc[UR8][R22.64] ;  /* 0x0000000816127981 */ /* 0x000362000c1e1900 */
[----:B------:R-:W-:-:S04]  /*04a0*/  IMAD.WIDE.U32 R20, R21, 0x4, R12 ;  /* 0x0000000415147825 */ /* 0x000fc800078e000c */
[C---:B0-----:R-:W-:Y:S02]  /*04b0*/  VIADD R15, R0.reuse, 0xc00 ;  /* 0x00000c00000f7836 */ /* 0x041fe40000000000 */
[----:B------:R-:W5:Y:S01]  /*04c0*/  LDG.E R20, desc[UR8][R20.64] ;  /* 0x0000000814147981 */ /* 0x000f62000c1e1900 */
[----:B------:R-:W-:Y:S02]  /*04d0*/  VIADD R17, R0, 0xd00 ;  /* 0x00000d0000117836 */ /* 0x000fe40000000000 */
[----:B------:R-:W-:-:S04]  /*04e0*/  IMAD.WIDE.U32 R14, R15, 0x4, R12 ;  /* 0x000000040f0e7825 */ /* 0x000fc800078e000c */
[--C-:B------:R-:W-:Y:S01]  /*04f0*/  IMAD.WIDE.U32 R16, R17, 0x4, R12.reuse ;  /* 0x0000000411107825 */ /* 0x100fe200078e000c */
[----:B------:R0:W5:Y:S03]  /*0500*/  LDG.E R21, desc[UR8][R14.64] ;  /* 0x000000080e157981 */ /* 0x000166000c1e1900 */
[----:B-1----:R-:W-:Y:S02]  /*0510*/  VIADD R23, R0, 0xe00 ;  /* 0x00000e0000177836 */ /* 0x002fe40000000000 */
[----:B------:R-:W5:Y:S02]  /*0520*/  LDG.E R16, desc[UR8][R16.64] ;  /* 0x0000000810107981 */ /* 0x000f64000c1e1900 */
[----:B------:R-:W-:-:S04]  /*0530*/  IMAD.WIDE.U32 R22, R23, 0x4, R12 ;  /* 0x0000000417167825 */ /* 0x000fc800078e000c */
[----:B0-----:R-:W-:Y:S02]  /*0540*/  VIADD R15, R0, 0xf00 ;  /* 0x00000f00000f7836 */ /* 0x001fe40000000000 */
[----:B------:R-:W5:Y:S02]  /*0550*/  LDG.E R22, desc[UR8][R22.64] ;  /* 0x0000000816167981 */ /* 0x000f64000c1e1900 */
[----:B------:R-:W-:-:S06]  /*0560*/  IMAD.WIDE.U32 R14, R15, 0x4, R12 ;  /* 0x000000040f0e7825 */ /* 0x000fcc00078e000c */
[----:B------:R-:W5:Y:S01]  /*0570*/  LDG.E R14, desc[UR8][R14.64] ;  /* 0x000000080e0e7981 */ /* 0x000f62000c1e1900 */
[----:B------:R-:W-:Y:S02]  /*0580*/  VIADD R8, R8, 0x10 ;  /* 0x0000001008087836 */ /* 0x000fe40000000000 */
[----:B------:R-:W-:Y:S02]  /*0590*/  VIADD R6, R6, 0x1000 ;  /* 0x0000100006067836 */ /* 0x000fe40000000000 */
[----:B------:R-:W-:Y:S01]  /*05a0*/  VIADD R0, R0, 0x1000 ;  /* 0x0000100000007836 */ /* 0x000fe20000000000 */
[----:B--2---:R-:W-:-:S04]  /*05b0*/  FSETP.GEU.AND P0, PT, R10, RZ, PT ;  /* 0x000000ff0a00720b */ /* 0x004fc80003f0e000 */
[----:B------:R-:W-:-:S04]  /*05c0*/  FSEL R10, -R10, R10, !P0 ;  /* 0x0000000a0a0a7208 */ /* 0x000fc80004000100 */
[----:B------:R-:W-:-:S04]  /*05d0*/  FSETP.GEU.AND P0, PT, R9, R10, PT ;  /* 0x0000000a0900720b */ /* 0x000fc80003f0e000 */
[----:B------:R-:W-:Y:S02]  /*05e0*/  FSEL R9, R10, R9, !P0 ;  /* 0x000000090a097208 */ /* 0x000fe40004000000 */
[----:B---3--:R-:W-:-:S04]  /*05f0*/  FSETP.GEU.AND P0, PT, R7, RZ, PT ;  /* 0x000000ff0700720b */ /* 0x008fc80003f0e000 */
[----:B------:R-:W-:Y:S02]  /*0600*/  FSEL R10, -R7, R7, !P0 ;  /* 0x00000007070a7208 */ /* 0x000fe40004000100 */
[----:B----4-:R-:W-:Y:S02]  /*0610*/  FSETP.GEU.AND P1, PT, R11, RZ, PT ;  /* 0x000000ff0b00720b */ /* 0x010fe40003f2e000 */
[----:B------:R-:W-:-:S04]  /*0620*/  FSETP.GEU.AND P0, PT, R9, R10, PT ;  /* 0x0000000a0900720b */ /* 0x000fc80003f0e000 */
[----:B------:R-:W-:Y:S02]  /*0630*/  FSEL R9, R10, R9, !P0 ;  /* 0x000000090a097208 */ /* 0x000fe40004000000 */
[----:B------:R-:W-:Y:S02]  /*0640*/  FSEL R10, -R11, R11, !P1 ;  /* 0x0000000b0b0a7208 */ /* 0x000fe40004800100 */
        /* <DEDUP_REMOVED lines=43> */
[----:B------:R-:W-:-:S02]  /*0900*/  FSETP.GEU.AND P1, PT, R22, RZ, PT ;  /* 0x000000ff1600720b */ /* 0x000fc40003f2e000 */
[----:B------:R-:W-:Y:S02]  /*0910*/  FSEL R9, R10, R9, !P0 ;  /* 0x000000090a097208 */ /* 0x000fe40004000000 */
[----:B------:R-:W-:Y:S02]  /*0920*/  FSEL R22, -R22, R22, !P1 ;  /* 0x0000001616167208 */ /* 0x000fe40004800100 */
[----:B------:R-:W-:Y:S02]  /*0930*/  FSETP.GEU.AND P0, PT, R9, R16, PT ;  /* 0x000000100900720b */ /* 0x000fe40003f0e000 */
[----:B------:R-:W-:Y:S02]  /*0940*/  FSETP.GEU.AND P1, PT, R14, RZ, PT ;  /* 0x000000ff0e00720b */ /* 0x000fe40003f2e000 */
[----:B------:R-:W-:Y:S02]  /*0950*/  FSEL R9, R16, R9, !P0 ;  /* 0x0000000910097208 */ /* 0x000fe40004000000 */
[----:B------:R-:W-:-:S02]  /*0960*/  FSEL R14, -R14, R14, !P1 ;  /* 0x0000000e0e0e7208 */ /* 0x000fc40004800100 */
[----:B------:R-:W-:Y:S02]  /*0970*/  ISETP.NE.AND P1, PT, R8, RZ, PT ;  /* 0x000000ff0800720c */ /* 0x000fe40003f25270 */
[----:B------:R-:W-:-:S04]  /*0980*/  FSETP.GEU.AND P0, PT, R9, R22, PT ;  /* 0x000000160900720b */ /* 0x000fc80003f0e000 */
[----:B------:R-:W-:-:S04]  /*0990*/  FSEL R9, R22, R9, !P0 ;  /* 0x0000000916097208 */ /* 0x000fc80004000000 */
[----:B------:R-:W-:-:S04]  /*09a0*/  FSETP.GEU.AND P0, PT, R9, R14, PT ;  /* 0x0000000e0900720b */ /* 0x000fc80003f0e000 */
[----:B------:R-:W-:Y:S01]  /*09b0*/  FSEL R9, R14, R9, !P0 ;  /* 0x000000090e097208 */ /* 0x000fe20004000000 */
[----:B------:R-:W-:Y:S08]  /*09c0*/  @P1 BRA `(.L_x_182) ;  /* 0xfffffff800301947 */ /* 0x000ff0000383ffff */
[----:B------:R-:W-:Y:S05]  /*09d0*/  BSYNC.RECONVERGENT B3 ;  /* 0x0000000000037941 */ /* 0x000fea0003800200 */
.L_x_181:
[----:B------:R-:W-:-:S07]  /*09e0*/  VIADD R11, R6, 0xfffff800 ;  /* 0xfffff800060b7836 */ /* 0x000fce0000000000 */
.L_x_180:
[----:B------:R-:W-:Y:S05]  /*09f0*/  BSYNC.RECONVERGENT B2 ;  /* 0x0000000000027941 */ /* 0x000fea0003800200 */
.L_x_179:
[----:B------:R-:W-:-:S13]  /*0a00*/  ISETP.NE.AND P0, PT, R5, RZ, PT ;  /* 0x000000ff0500720c */ /* 0x000fda0003f05270 */
[----:B------:R-:W-:Y:S05]  /*0a10*/  @!P0 BRA `(.L_x_178) ;  /* 0x0000000400cc8947 */ /* 0x000fea0003800000 */
[----:B------:R-:W-:Y:S01]  /*0a20*/  ISETP.GE.U32.AND P1, PT, R5, 0x8, PT ;  /* 0x000000080500780c */ /* 0x000fe20003f26070 */
[----:B------:R-:W-:Y:S01]  /*0a30*/  BSSY.RECONVERGENT B2, `(.L_x_183) ;  /* 0x000003e000027945 */ /* 0x000fe20003800200 */
[----:B------:R-:W-:-:S04]  /*0a40*/  LOP3.LUT R22, R4, 0x7, RZ, 0xc0, !PT ;  /* 0x0000000704167812 */ /* 0x000fc800078ec0ff */
[----:B------:R-:W-:-:S07]  /*0a50*/  ISETP.NE.AND P0, PT, R22, RZ, PT ;  /* 0x000000ff1600720c */ /* 0x000fce0003f05270 */
[----:B------:R-:W-:Y:S06]  /*0a60*/  @!P1 BRA `(.L_x_184) ;  /* 0x0000000000e89947 */ /* 0x000fec0003800000 */
[----:B------:R-:W0:Y:S01]  /*0a70*/  LDC.64 R6, c[0x0][0x380] ;  /* 0x0000e000ff067b82 */ /* 0x000e220000000a00 */
[----:B------:R-:W-:-:S04]  /*0a80*/  VIADD R15, R11, UR6 ;  /* 0x000000060b0f7c36 */ /* 0x000fc80008000000 */
[C---:B------:R-:W-:Y:S02]  /*0a90*/  VIADD R19, R15.reuse, 0x100 ;  /* 0x000001000f137836 */ /* 0x040fe40000000000 */
[C---:B------:R-:W-:Y:S02]  /*0aa0*/  VIADD R21, R15.reuse, 0x200 ;  /* 0x000002000f157836 */ /* 0x040fe40000000000 */
[----:B0-----:R-:W-:-:S05]  /*0ab0*/  IMAD.WIDE.U32 R12, R15, 0x4, R6 ;  /* 0x000000040f0c7825 */ /* 0x001fca00078e0006 */
[----:B------:R0:W2:Y:S01]  /*0ac0*/  LDG.E R0, desc[UR8][R12.64] ;  /* 0x000000080c007981 */ /* 0x0000a2000c1e1900 */
[----:B------:R-:W-:-:S05]  /*0ad0*/  IMAD.WIDE.U32 R18, R19, 0x4, R6 ;  /* 0x0000000413127825 */ /* 0x000fca00078e0006 */
[----:B------:R-:W3:Y:S01]  /*0ae0*/  LDG.E R5, desc[UR8][R18.64] ;  /* 0x0000000812057981 */ /* 0x000ee2000c1e1900 */
[----:B------:R-:W-:-:S04]  /*0af0*/  IMAD.WIDE.U32 R20, R21, 0x4, R6 ;  /* 0x0000000415147825 */ /* 0x000fc800078e0006 */
[C---:B------:R-:W-:Y:S01]  /*0b00*/  VIADD R25, R15.reuse, 0x300 ;  /* 0x000003000f197836 */ /* 0x040fe20000000000 */
[----:B------:R-:W4:Y:S01]  /*0b10*/  LDG.E R8, desc[UR8][R20.64] ;  /* 0x0000000814087981 */ /* 0x000f22000c1e1900 */
[----:B------:R-:W-:Y:S02]  /*0b20*/  VIADD R27, R15, 0x400 ;  /* 0x000004000f1b7836 */ /* 0x000fe40000000000 */
[----:B------:R-:W-:-:S05]  /*0b30*/  IMAD.WIDE.U32 R24, R25, 0x4, R6 ;  /* 0x0000000419187825 */ /* 0x000fca00078e0006 */
[----:B------:R-:W5:Y:S01]  /*0b40*/  LDG.E R10, desc[UR8][R24.64] ;  /* 0x00000008180a7981 */ /* 0x000f62000c1e1900 */
[----:B------:R-:W-:-:S04]  /*0b50*/  IMAD.WIDE.U32 R26, R27, 0x4, R6 ;  /* 0x000000041b1a7825 */ /* 0x000fc800078e0006 */
[C---:B------:R-:W-:Y:S01]  /*0b60*/  VIADD R17, R15.reuse, 0x500 ;  /* 0x000005000f117836 */ /* 0x040fe20000000000 */
[----:B------:R-:W5:Y:S01]  /*0b70*/  LDG.E R14, desc[UR8][R26.64] ;  /* 0x000000081a0e7981 */ /* 0x000f62000c1e1900 */
[----:B0-----:R-:W-:Y:S02]  /*0b80*/  VIADD R13, R15, 0x600 ;  /* 0x000006000f0d7836 */ /* 0x001fe40000000000 */
[----:B------:R-:W-:-:S04]  /*0b90*/  IMAD.WIDE.U32 R16, R17, 0x4, R6 ;  /* 0x0000000411107825 */ /* 0x000fc800078e0006 */
[--C-:B------:R-:W-:Y:S02]  /*0ba0*/  IMAD.WIDE.U32 R12, R13, 0x4, R6.reuse ;  /* 0x000000040d0c7825 */ /* 0x100fe400078e0006 */
[----:B------:R-:W5:Y:S02]  /*0bb0*/  LDG.E R16, desc[UR8][R16.64] ;  /* 0x0000000810107981 */ /* 0x000f64000c1e1900 */
[----:B------:R-:W-:Y:S02]  /*0bc0*/  VIADD R15, R15, 0x700 ;  /* 0x000007000f0f7836 */ /* 0x000fe40000000000 */
[----:B------:R-:W5:Y:S02]  /*0bd0*/  LDG.E R12, desc[UR8][R12.64] ;  /* 0x000000080c0c7981 */ /* 0x000f64000c1e1900 */
[----:B------:R-:W-:-:S06]  /*0be0*/  IMAD.WIDE.U32 R6, R15, 0x4, R6 ;  /* 0x000000040f067825 */ /* 0x000fcc00078e0006 */
        /* <DEDUP_REMOVED lines=9> */
[----:B------:R-:W-:-:S04]  /*0c80*/  FSETP.GEU.AND P1, PT, R0, R5, PT ;  /* 0x000000050000720b */ /* 0x000fc80003f2e000 */
[----:B------:R-:W-:Y:S02]  /*0c90*/  FSEL R0, R5, R0, !P1 ;  /* 0x0000000005007208 */ /* 0x000fe40004800000 */
[----:B------:R-:W-:Y:S02]  /*0ca0*/  FSEL R5, -R8, R8, !P2 ;  /* 0x0000000808057208 */ /* 0x000fe40005000100 */
[----:B-----5:R-:W-:Y:S02]  /*0cb0*/  FSETP.GEU.AND P2, PT, R10, RZ, PT ;  /* 0x000000ff0a00720b */ /* 0x020fe40003f4e000 */
[----:B------:R-:W-:-:S04]  /*0cc0*/  FSETP.GEU.AND P1, PT, R0, R5, PT ;  /* 0x000000050000720b */ /* 0x000fc80003f2e000 */
[----:B------:R-:W-:Y:S02]  /*0cd0*/  FSEL R0, R5, R0, !P1 ;  /* 0x0000000005007208 */ /* 0x000fe40004800000 */
[----:B------:R-:W-:Y:S02]  /*0ce0*/  FSEL R5, -R10, R10, !P2 ;  /* 0x0000000a0a057208 */ /* 0x000fe40005000100 */
        /* <DEDUP_REMOVED lines=9> */
[----:B------:R-:W-:Y:S02]  /*0d80*/  FSETP.GEU.AND P1, PT, R0, R5, PT ;  /* 0x000000050000720b */ /* 0x000fe40003f2e000 */
[----:B0-----:R-:W-:Y:S02]  /*0d90*/  FSEL R7, -R12, R12, !P2 ;  /* 0x0000000c0c077208 */ /* 0x001fe40005000100 */
[----:B------:R-:W-:-:S02]  /*0da0*/  FSEL R0, R5, R0, !P1 ;  /* 0x0000000005007208 */ /* 0x000fc40004800000 */
[----:B------:R-:W-:Y:S02]  /*0db0*/  FSETP.GEU.AND P2, PT, R6, RZ, PT ;  /* 0x000000ff0600720b */ /* 0x000fe40003f4e000 */
[----:B------:R-:W-:Y:S02]  /*0dc0*/  FSETP.GEU.AND P1, PT, R0, R7, PT ;  /* 0x000000070000720b */ /* 0x000fe40003f2e000 */
[----:B------:R-:W-:Y:S02]  /*0dd0*/  FSEL R9, -R6, R6, !P2 ;  /* 0x0000000606097208 */ /* 0x000fe40005000100 */
[----:B------:R-:W-:-:S04]  /*0de0*/  FSEL R0, R7, R0, !P1 ;  /* 0x0000000007007208 */ /* 0x000fc80004800000 */
[----:B------:R-:W-:-:S04]  /*0df0*/  FSETP.GEU.AND P1, PT, R0, R9, PT ;  /* 0x000000090000720b */ /* 0x000fc80003f2e000 */
[----:B------:R-:W-:-:S09]  /*0e00*/  FSEL R9, R9, R0, !P1 ;  /* 0x0000000009097208 */ /* 0x000fd20004800000 */
.L_x_184:
[----:B------:R-:W-:Y:S05]  /*0e10*/  BSYNC.RECONVERGENT B2 ;  /* 0x0000000000027941 */ /* 0x000fea0003800200 */
.L_x_183:
        /* <DEDUP_REMOVED lines=10> */
[----:B0-----:R-:W-:-:S04]  /*0ec0*/  IMAD.WIDE.U32 R6, R17, 0x4, R4 ;  /* 0x0000000411067825 */ /* 0x001fc800078e0004 */
[--C-:B------:R-:W-:Y:S02]  /*0ed0*/  IMAD.WIDE.U32 R12, R13, 0x4, R4.reuse ;  /* 0x000000040d0c7825 */ /* 0x100fe400078e0004 */
[----:B------:R-:W2:Y:S02]  /*0ee0*/  LDG.E R6, desc[UR8][R6.64] ;  /* 0x0000000806067981 */ /* 0x000ea4000c1e1900 */
[--C-:B------:R-:W-:Y:S02]  /*0ef0*/  IMAD.WIDE.U32 R14, R15, 0x4, R4.reuse ;  /* 0x000000040f0e7825 */ /* 0x100fe400078e0004 */
[----:B------:R-:W3:Y:S02]  /*0f00*/  LDG.E R12, desc[UR8][R12.64] ;  /* 0x000000080c0c7981 */ /* 0x000ee4000c1e1900 */
[----:B------:R-:W-:Y:S02]  /*0f10*/  VIADD R17, R17, 0x300 ;  /* 0x0000030011117836 */ /* 0x000fe40000000000 */
[----:B------:R-:W4:Y:S02]  /*0f20*/  LDG.E R14, desc[UR8][R14.64] ;  /* 0x000000080e0e7981 */ /* 0x000f24000c1e1900 */
[----:B------:R-:W-:-:S06]  /*0f30*/  IMAD.WIDE.U32 R4, R17, 0x4, R4 ;  /* 0x0000000411047825 */ /* 0x000fcc00078e0004 */
[----:B------:R-:W5:Y:S01]  /*0f40*/  LDG.E R4, desc[UR8][R4.64] ;  /* 0x0000000804047981 */ /* 0x000f62000c1e1900 */
[----:B------:R-:W-:Y:S01]  /*0f50*/  VIADD R11, R11, 0x400 ;  /* 0x000004000b0b7836 */ /* 0x000fe20000000000 */
        /* <DEDUP_REMOVED lines=13> */
[----:B------:R-:W-:-:S04]  /*1030*/  FSEL R7, R14, R7, !P1 ;  /* 0x000000070e077208 */ /* 0x000fc80004800000 */
[----:B------:R-:W-:-:S04]  /*1040*/  FSETP.GEU.AND P1, PT, R7, R4, PT ;  /* 0x000000040700720b */ /* 0x000fc80003f2e000 */
[----:B------:R-:W-:-:S09]  /*1050*/  FSEL R9, R4, R7, !P1 ;  /* 0x0000000704097208 */ /* 0x000fd20004800000 */
.L_x_186:
[----:B------:R-:W-:Y:S05]  /*1060*/  BSYNC.RECONVERGENT B2 ;  /* 0x0000000000027941 */ /* 0x000fea0003800200 */
.L_x_185:
[----:B------:R-:W-:Y:S05]  /*1070*/  @!P0 BRA `(.L_x_178) ;  /* 0x0000000000348947 */ /* 0x000fea0003800000 */
[----:B------:R-:W0:Y:S01]  /*1080*/  LDC.64 R6, c[0x0][0x380] ;  /* 0x0000e000ff067b82 */ /* 0x000e220000000a00 */
[----:B------:R-:W-:Y:S02]  /*1090*/  VIADD R11, R11, UR6 ;  /* 0x000000060b0b7c36 */ /* 0x000fe40008000000 */
[----:B------:R-:W-:-:S07]  /*10a0*/  IMAD.MOV R0, RZ, RZ, -R0 ;  /* 0x000000ffff007224 */ /* 0x000fce00078e0a00 */
.L_x_187:
[----:B0-----:R-:W-:-:S06]  /*10b0*/  IMAD.WIDE.U32 R4, R11, 0x4, R6 ;  /* 0x000000040b047825 */ /* 0x001fcc00078e0006 */
        /* <DEDUP_REMOVED lines=9> */
.L_x_178:
[----:B------:R-:W-:Y:S05]  /*1150*/  BSYNC.RECONVERGENT B1 ;  /* 0x0000000000017941 */ /* 0x000fea0003800200 */
.L_x_177:
[----:B------:R-:W-:-:S13]  /*1160*/  ISETP.GE.U32.AND P0, PT, R2, 0x100, PT ;  /* 0x000001000200780c */ /* 0x000fda0003f06070 */
        /* <DEDUP_REMOVED lines=56> */
.L_x_188:
        /* <DEDUP_REMOVED lines=37> */
[----:B------:R-:W-:Y:S02]  /*1740*/  @!P0 FSEL R9, R0, R9, !P1 ;  /* 0x0000000900098208 */ /* 0x000fe40004800000 */
[----:B------:R-:W-:-:S03]  /*1750*/  ISETP.NE.AND P0, PT, R3, RZ, PT ;  /* 0x000000ff0300720c */ /* 0x000fc60003f05270 */
[----:B------:R0:W-:Y:S01]  /*1760*/  @!P2 STS [R4+0x8], R9 ;  /* 0x000008090400a388 */ /* 0x0001e20000000800 */
[----:B------:R-:W-:Y:S09]  /*1770*/  BAR.SYNC.DEFER_BLOCKING 0x0 ;  /* 0x0000000000007b1d */ /* 0x000ff20000010000 */
[----:B0-----:R-:W-:Y:S05]  /*1780*/  @P0 BRA `(.L_x_189) ;  /* 0x0000002000540947 */ /* 0x001fea0003800000 */
[----:B------:R-:W0:Y:S01]  /*1790*/  S2UR UR5, SR_CgaCtaId ;  /* 0x00000000000579c3 */ /* 0x000e220000008800 */
[----:B------:R-:W-:Y:S01]  /*17a0*/  UMOV UR4, 0x400 ;  /* 0x0000040000047882 */ /* 0x000fe20000000000 */
[C---:B------:R-:W-:Y:S02]  /*17b0*/  ISETP.GT.U32.AND P1, PT, R2.reuse, 0x20, PT ;  /* 0x000000200200780c */ /* 0x040fe40003f24070 */
[----:B------:R-:W-:Y:S01]  /*17c0*/  ISETP.GT.U32.AND P2, PT, R2, 0x40, PT ;  /* 0x000000400200780c */ /* 0x000fe20003f44070 */
[----:B0-----:R-:W-:-:S09]  /*17d0*/  ULEA UR4, UR5, UR4, 0x18 ;  /* 0x0000000405047291 */ /* 0x001fd2000f8ec0ff */
[----:B------:R-:W0:Y:S04]  /*17e0*/  LDS R0, [UR4+0xc] ;  /* 0x00000c04ff007984 */ /* 0x000e280008000800 */
[----:B------:R-:W1:Y:S04]  /*17f0*/  LDS.128 R4, [UR4+0x10] ;  /* 0x00001004ff047984 */ /* 0x000e680008000c00 */
[----:B------:R-:W2:Y:S01]  /*1800*/  LDS.64 R10, [UR4+0x20] ;  /* 0x00002004ff0a7984 */ /* 0x000ea20008000a00 */
[----:B0-----:R-:W-:-:S04]  /*1810*/  FSETP.GEU.AND P3, PT, R9, R0, PT ;  /* 0x000000000900720b */ /* 0x001fc80003f6e000 */
[----:B------:R-:W-:Y:S02]  /*1820*/  @P1 FSEL R9, R0, R9, !P3 ;  /* 0x0000000900091208 */ /* 0x000fe40005800000 */
[----:B------:R-:W-:Y:S02]  /*1830*/  ISETP.GT.U32.AND P1, PT, R2, 0x60, PT ;  /* 0x000000600200780c */ /* 0x000fe40003f24070 */
[----:B-1----:R-:W-:-:S04]  /*1840*/  FSETP.GEU.AND P3, PT, R9, R4, PT ;  /* 0x000000040900720b */ /* 0x002fc80003f6e000 */
[----:B------:R-:W-:Y:S02]  /*1850*/  @P2 FSEL R9, R4, R9, !P3 ;  /* 0x0000000904092208 */ /* 0x000fe40005800000 */
[----:B------:R-:W-:Y:S02]  /*1860*/  ISETP.GT.U32.AND P2, PT, R2, 0x80, PT ;  /* 0x000000800200780c */ /* 0x000fe40003f44070 */
[----:B------:R-:W-:-:S04]  /*1870*/  FSETP.GEU.AND P3, PT, R9, R5, PT ;  /* 0x000000050900720b */ /* 0x000fc80003f6e000 */
        /* <DEDUP_REMOVED lines=8> */
[----:B--2---:R-:W-:-:S04]  /*1900*/  FSETP.GEU.AND P3, PT, R9, R10, PT ;  /* 0x0000000a0900720b */ /* 0x004fc80003f6e000 */
[----:B------:R-:W-:-:S04]  /*1910*/  @P2 FSEL R9, R10, R9, !P3 ;  /* 0x000000090a092208 */ /* 0x000fc80005800000 */
[----:B------:R-:W-:-:S04]  /*1920*/  FSETP.GEU.AND P2, PT, R9, R11, PT ;  /* 0x0000000b0900720b */ /* 0x000fc80003f4e000 */
[----:B------:R-:W-:Y:S01]  /*1930*/  @P1 FSEL R9, R11, R9, !P2 ;  /* 0x000000090b091208 */ /* 0x000fe20005000000 */
[----:B------:R-:W-:Y:S08]  /*1940*/  BRA `(.L_x_189) ;  /* 0x0000001c00e47947 */ /* 0x000ff00003800000 */
.L_x_174:
[----:B------:R-:W0:Y:S01]  /*1950*/  S2R R0, SR_TID.X ;  /* 0x0000000000007919 */ /* 0x000e220000002100 */
[----:B------:R-:W1:Y:S02]  /*1960*/  LDCU.64 UR14, c[0x0][0x380] ;  /* 0x00007000ff0e77ac */ /* 0x000e640008000a00 */
[----:B-1----:R-:W-:Y:S02]  /*1970*/  IMAD.U32 R12, RZ, RZ, UR14 ;  /* 0x0000000eff0c7e24 */ /* 0x002fe4000f8e00ff */
[----:B------:R-:W-:Y:S02]  /*1980*/  IMAD.U32 R13, RZ, RZ, UR15 ;  /* 0x0000000fff0d7e24 */ /* 0x000fe4000f8e00ff */
[----:B0-----:R-:W-:-:S04]  /*1990*/  VIADD R7, R0, UR6 ;  /* 0x0000000600077c36 */ /* 0x001fc80008000000 */
[----:B------:R-:W-:-:S05]  /*19a0*/  IMAD.WIDE.U32 R6, R7, 0x4, R12 ;  /* 0x0000000407067825 */ /* 0x000fca00078e000c */
        /* <DEDUP_REMOVED lines=17> */
[C---:B---3--:R-:W-:Y:S02]  /*1ac0*/  FSETP.GEU.AND P5, PT, R18.reuse, RZ, PT ;  /* 0x000000ff1200720b */ /* 0x048fe40003fae000 */
[----:B------:R-:W-:Y:S02]  /*1ad0*/  FSEL R17, -R17, R17, !P6 ;  /* 0x0000001111117208 */ /* 0x000fe40007000100 */
[C---:B----4-:R-:W-:Y:S02]  /*1ae0*/  FSETP.GEU.AND P4, PT, R19.reuse, RZ, PT ;  /* 0x000000ff1300720b */ /* 0x050fe40003f8e000 */
[----:B------:R-:W-:Y:S02]  /*1af0*/  FSEL R18, -R18, R18, !P5 ;  /* 0x0000001212127208 */ /* 0x000fe40006800100 */
[----:B-----5:R-:W-:Y:S02]  /*1b00*/  FSETP.GEU.AND P3, PT, R20, RZ, PT ;  /* 0x000000ff1400720b */ /* 0x020fe40003f6e000 */
[----:B0-----:R-:W-:-:S02]  /*1b10*/  FSEL R7, -R19, R19, !P4 ;  /* 0x0000001313077208 */ /* 0x001fc40006000100 */
[C---:B------:R-:W-:Y:S02]  /*1b20*/  FSETP.GEU.AND P2, PT, R21.reuse, RZ, PT ;  /* 0x000000ff1500720b */ /* 0x040fe40003f4e000 */
[----:B------:R-:W-:Y:S02]  /*1b30*/  FSEL R20, -R20, R20, !P3 ;  /* 0x0000001414147208 */ /* 0x000fe40005800100 */
[C---:B------:R-:W-:Y:S02]  /*1b40*/  FSETP.GEU.AND P1, PT, R22.reuse, RZ, PT ;  /* 0x000000ff1600720b */ /* 0x040fe40003f2e000 */
[----:B------:R-:W-:Y:S02]  /*1b50*/  FSEL R21, -R21, R21, !P2 ;  /* 0x0000001515157208 */ /* 0x000fe40005000100 */
[----:B------:R-:W-:Y:S02]  /*1b60*/  FSETP.GEU.AND P0, PT, R23, RZ, PT ;  /* 0x000000ff1700720b */ /* 0x000fe40003f0e000 */
[----:B------:R-:W-:-:S02]  /*1b70*/  FSEL R22, -R22, R22, !P1 ;  /* 0x0000001616167208 */ /* 0x000fc40004800100 */
[C---:B------:R-:W-:Y:S02]  /*1b80*/  FSETP.GEU.AND P6, PT, R16.reuse, RZ, PT ;  /* 0x000000ff1000720b */ /* 0x040fe40003fce000 */
        /* <DEDUP_REMOVED lines=11> */
[----:B------:R-:W-:Y:S02]  /*1c40*/  FSEL R8, -R8, R8, !P6 ;  /* 0x0000000808087208 */ /* 0x000fe40007000100 */
[----:B------:R-:W-:Y:S02]  /*1c50*/  FSETP.GEU.AND P5, PT, R9, RZ, PT ;  /* 0x000000ff0900720b */ /* 0x000fe40003fae000 */
[----:B------:R-:W-:Y:S02]  /*1c60*/  FSETP.GEU.AND P4, PT, R14, RZ, PT ;  /* 0x000000ff0e00720b */ /* 0x000fe40003f8e000 */
        /* <DEDUP_REMOVED lines=24> */
[----:B------:R-:W-:Y:S02]  /*1df0*/  FSEL R10, R10, R11, !P3 ;  /* 0x0000000b0a0a7208 */ /* 0x000fe40005800000 */
[----:B------:R-:W-:Y:S02]  /*1e00*/  FSEL R17, R17, R16, !P1 ;  /* 0x0000001011117208 */ /* 0x000fe40004800000 */
[----:B------:R-:W-:-:S02]  /*1e10*/  FSETP.GEU.AND P0, PT, R6, R7, PT ;  /* 0x000000070600720b */ /* 0x000fc40003f0e000 */
[----:B------:R-:W-:Y:S02]  /*1e20*/  FSETP.GEU.AND P1, PT, R3, R10, PT ;  /* 0x0000000a0300720b */ /* 0x000fe40003f2e000 */
[----:B------:R-:W-:Y:S02]  /*1e30*/  FSEL R6, R7, R6, !P0 ;  /* 0x0000000607067208 */ /* 0x000fe40004000000 */
[----:B------:R-:W-:Y:S02]  /*1e40*/  FSEL R3, R10, R3, !P1 ;  /* 0x000000030a037208 */ /* 0x000fe40004800000 */
[----:B------:R-:W-:Y:S02]  /*1e50*/  ISETP.GE.U32.AND P1, PT, R2, UR4, PT ;  /* 0x0000000402007c0c */ /* 0x000fe4000bf26070 */
[----:B------:R-:W-:-:S04]  /*1e60*/  FSETP.GEU.AND P0, PT, R6, R17, PT ;  /* 0x000000110600720b */ /* 0x000fc80003f0e000 */
[----:B------:R-:W-:-:S04]  /*1e70*/  FSEL R6, R17, R6, !P0 ;  /* 0x0000000611067208 */ /* 0x000fc80004000000 */
[----:B------:R-:W-:-:S04]  /*1e80*/  FSETP.GEU.AND P0, PT, R6, R3, PT ;  /* 0x000000030600720b */ /* 0x000fc80003f0e000 */
[----:B------:R-:W-:Y:S01]  /*1e90*/  FSEL R9, R3, R6, !P0 ;  /* 0x0000000603097208 */ /* 0x000fe20004000000 */
[----:B------:R-:W-:Y:S08]  /*1ea0*/  @!P1 BRA `(.L_x_190) ;  /* 0x0000001400b89947 */ /* 0x000ff00003800000 */
[----:B------:R-:W-:Y:S01]  /*1eb0*/  ULEA UR11, UR13, UR6, 0xc ;  /* 0x000000060d0b7291 */ /* 0x000fe2000f8e60ff */
[----:B------:R-:W-:Y:S01]  /*1ec0*/  VIADD R23, R4, 0xfffff000 ;  /* 0xfffff00004177836 */ /* 0x000fe20000000000 */
[----:B------:R-:W-:Y:S01]  /*1ed0*/  LOP3.LUT R3, RZ, R0, RZ, 0x33, !PT ;  /* 0x00000000ff037212 */ /* 0x000fe200078e33ff */
[----:B------:R-:W-:-:S03]  /*1ee0*/  UIADD3 UR5, UPT, UPT, UR4, UR6, URZ ;  /* 0x0000000604057290 */ /* 0x000fc6000fffe0ff */
[----:B------:R-:W-:Y:S02]  /*1ef0*/  ISETP.LT.U32.AND P0, PT, R23, UR11, PT ;  /* 0x0000000b17007c0c */ /* 0x000fe4000bf01070 */
[----:B------:R-:W-:Y:S01]  /*1f00*/  IADD3 R3, PT, PT, R4, -UR4, R3 ;  /* 0x8000000404037c10 */ /* 0x000fe2000fffe003 */
[----:B------:R-:W-:Y:S01]  /*1f10*/  IMAD.U32 R5, RZ, RZ, UR5 ;  /* 0x00000005ff057e24 */ /* 0x000fe2000f8e00ff */
[----:B------:R-:W-:-:S03]  /*1f20*/  UMOV UR4, URZ ;  /* 0x000000ff00047c82 */ /* 0x000fc60008000000 */
[----:B------:R-:W-:Y:S01]  /*1f30*/  VIADD R3, R3, -UR6 ;  /* 0x8000000603037c36 */ /* 0x000fe20008000000 */
[----:B------:R-:W-:Y:S01]  /*1f40*/  UMOV UR6, UR5 ;  /* 0x0000000500067c82 */ /* 0x000fe20008000000 */
[----:B------:R-:W-:-:S04]  /*1f50*/  IADD3 R2, PT, PT, R5, 0x800, R0 ;  /* 0x0000080005027810 */ /* 0x000fc80007ffe000 */
[----:B------:R-:W-:Y:S05]  /*1f60*/  @P0 BRA `(.L_x_191) ;  /* 0x0000000400840947 */ /* 0x000fea0003800000 */
[----:B------:R-:W0:Y:S01]  /*1f70*/  LDC.64 R12, c[0x0][0x380] ;  /* 0x0000e000ff0c7b82 */ /* 0x000e220000000a00 */
[----:B------:R-:W1:Y:S01]  /*1f80*/  LDCU.64 UR12, c[0x0][0x3a8] ;  /* 0x00007500ff0c77ac */ /* 0x000e620008000a00 */
[----:B------:R-:W-:Y:S01]  /*1f90*/  NOP ;  /* 0x0000000000007918 */ /* 0x000fe20000000000 */
.L_x_192:
[----:B------:R-:W-:-:S04]  /*1fa0*/  VIADD R5, R0, UR11 ;  /* 0x0000000b00057c36 */ /* 0x000fc80008000000 */
        /* <DEDUP_REMOVED lines=18> */
[----:B------:R-:W-:Y:S02]  /*20d0*/  UIADD3 UR6, UPT, UPT, UR7, UR6, URZ ;  /* 0x0000000607067290 */ /* 0x000fe4000fffe0ff */
[----:B------:R-:W-:Y:S02]  /*20e0*/  VIADD R3, R3, -UR7 ;  /* 0x8000000703037c36 */ /* 0x000fe40008000000 */
[----:B------:R-:W-:Y:S01]  /*20f0*/  VIADD R2, R2, UR7 ;  /* 0x0000000702027c36 */ /* 0x000fe20008000000 */
        /* <DEDUP_REMOVED lines=9> */
[----:B0-----:R-:W-:Y:S02]  /*2190*/  FSEL R5, -R22, R22, !P1 ;  /* 0x0000001616057208 */ /* 0x001fe40004800100 */
[----:B------:R-:W-:Y:S02]  /*21a0*/  FSETP.GEU.AND P5, PT, R18, RZ, PT ;  /* 0x000000ff1200720b */ /* 0x000fe40003fae000 */
        /* <DEDUP_REMOVED lines=46> */
[----:B------:R-:W-:Y:S01]  /*2490*/  FSEL R6, R11, R6, !P1 ;  /* 0x000000060b067208 */ /* 0x000fe20004800000 */
[----:B------:R-:W-:-:S03]  /*24a0*/  IMAD.U32 R4, RZ, RZ, UR12 ;  /* 0x0000000cff047e24 */ /* 0x000fc6000f8e00ff */
[----:B------:R-:W-:-:S04]  /*24b0*/  FSETP.GEU.AND P1, PT, R5, R6, PT ;  /* 0x000000060500720b */ /* 0x000fc80003f2e000 */
[----:B------:R-:W-:Y:S01]  /*24c0*/  FSEL R6, R6, R5, !P1 ;  /* 0x0000000506067208 */ /* 0x000fe20004800000 */
[----:B------:R-:W-:Y:S01]  /*24d0*/  VIADD R5, R4, -UR11 ;  /* 0x8000000b04057c36 */ /* 0x000fe20008000000 */
[----:B------:R-:W-:-:S04]  /*24e0*/  FSETP.GEU.AND P0, PT, R17, RZ, PT ;  /* 0x000000ff1100720b */ /* 0x000fc80003f0e000 */
[----:B------:R-:W-:Y:S02]  /*24f0*/  ISETP.GE.U32.AND P1, PT, R5, UR7, PT ;  /* 0x0000000705007c0c */ /* 0x000fe4000bf26070 */
[----:B------:R-:W-:-:S04]  /*2500*/  FSEL R9, -R17, R17, !P0 ;  /* 0x0000001111097208 */ /* 0x000fc80004000100 */
[----:B------:R-:W-:-:S04]  /*2510*/  FSETP.GEU.AND P0, PT, R6, R9, PT ;  /* 0x000000090600720b */ /* 0x000fc80003f0e000 */
[----:B------:R-:W-:-:S03]  /*2520*/  FSEL R9, R9, R6, !P0 ;  /* 0x0000000609097208 */ /* 0x000fc60004000000 */
[----:B------:R-:W-:Y:S06]  /*2530*/  @!P1 BRA `(.L_x_190) ;  /* 0x0000001000149947 */ /* 0x000fec0003800000 */
[----:B------:R-:W-:Y:S02]  /*2540*/  ULEA UR11, UR13, UR11, 0xc ;  /* 0x0000000b0d0b7291 */ /* 0x000fe4000f8e60ff */
[----:B------:R-:W-:-:S04]  /*2550*/  UIADD3 UR4, UPT, UPT, UR4, 0x1, URZ ;  /* 0x0000000104047890 */ /* 0x000fc8000fffe0ff */
[----:B------:R-:W-:-:S13]  /*2560*/  ISETP.LT.U32.AND P0, PT, R23, UR11, PT ;  /* 0x0000000b17007c0c */ /* 0x000fda000bf01070 */
[----:B------:R-:W-:Y:S05]  /*2570*/  @!P0 BRA `(.L_x_192) ;  /* 0xfffffff800888947 */ /* 0x000fea000383ffff */
.L_x_191:
[----:B------:R-:W-:Y:S01]  /*2580*/  VIADD R5, R4, -UR11 ;  /* 0x8000000b04057c36 */ /* 0x000fe20008000000 */
[----:B------:R-:W-:Y:S04]  /*2590*/  BSSY.RECONVERGENT B1, `(.L_x_190) ;  /* 0x00000ff000017945 */ /* 0x000fe80003800200 */
[----:B------:R-:W-:-:S04]  /*25a0*/  ISETP.GE.AND P0, PT, R0, R5, PT ;  /* 0x000000050000720c */ /* 0x000fc80003f06270 */
[----:B------:R-:W-:-:S13]  /*25b0*/  ISETP.LE.U32.OR P0, PT, R4, UR11, P0 ;  /* 0x0000000b04007c0c */ /* 0x000fda0008703470 */
[----:B------:R-:W-:Y:S05]  /*25c0*/  @P0 BRA `(.L_x_193) ;  /* 0x0000000c00ec0947 */ /* 0x000fea0003800000 */
[----:B------:R-:W-:Y:S01]  /*25d0*/  UIMAD UR7, UR4, UR13, URZ ;  /* 0x0000000d040772a4 */ /* 0x000fe2000f8e02ff */
[----:B------:R-:W-:Y:S01]  /*25e0*/  LOP3.LUT R5, RZ, R0, RZ, 0x33, !PT ;  /* 0x00000000ff057212 */ /* 0x000fe200078e33ff */
[----:B------:R-:W-:Y:S01]  /*25f0*/  BSSY.RECONVERGENT B2, `(.L_x_194) ;  /* 0x0000084000027945 */ /* 0x000fe20003800200 */
[----:B------:R-:W-:Y:S02]  /*2600*/  IMAD.MOV.U32 R7, RZ, RZ, R0 ;  /* 0x000000ffff077224 */ /* 0x000fe400078e0000 */
[----:B------:R-:W-:Y:S01]  /*2610*/  IADD3 R4, PT, PT, R4, -UR5, R5 ;  /* 0x8000000504047c10 */ /* 0x000fe2000fffe005 */
[----:B------:R-:W-:-:S04]  /*2620*/  IMAD.U32 R5, RZ, RZ, UR7 ;  /* 0x00000007ff057e24 */ /* 0x000fc8000f8e00ff */
[----:B------:R-:W-:-:S05]  /*2630*/  IMAD R4, R5, -0x1000, R4 ;  /* 0xfffff00005047824 */ /* 0x000fca00078e0204 */
[C---:B------:R-:W-:Y:S02]  /*2640*/  ISETP.GE.U32.AND P0, PT, R4.reuse, 0xf00, PT ;  /* 0x00000f000400780c */ /* 0x040fe40003f06070 */
[----:B------:R-:W-:-:S04]  /*2650*/  LEA.HI R5, R4, 0x1, RZ, 0x18 ;  /* 0x0000000104057811 */ /* 0x000fc800078fc0ff */
[----:B------:R-:W-:-:S07]  /*2660*/  LOP3.LUT R6, R5, 0xf, RZ, 0xc0, !PT ;  /* 0x0000000f05067812 */ /* 0x000fce00078ec0ff */
[----:B------:R-:W-:Y:S05]  /*2670*/  @!P0 BRA `(.L_x_195) ;  /* 0x0000000400ec8947 */ /* 0x000fea0003800000 */
[----:B------:R-:W-:Y:S01]  /*2680*/  LEA.HI R4, R3, 0x1, RZ, 0x18 ;  /* 0x0000000103047811 */ /* 0x000fe200078fc0ff */
[----:B------:R-:W-:Y:S01]  /*2690*/  BSSY.RECONVERGENT B3, `(.L_x_196) ;  /* 0x0000078000037945 */ /* 0x000fe20003800200 */
[----:B------:R-:W-:Y:S02]  /*26a0*/  LOP3.LUT R7, R0, 0x800, RZ, 0xfc, !PT ;  /* 0x0000080000077812 */ /* 0x000fe400078efcff */
[----:B------:R-:W-:-:S05]  /*26b0*/  LOP3.LUT R4, R4, 0x1fffff0, RZ, 0xc0, !PT ;  /* 0x01fffff004047812 */ /* 0x000fca00078ec0ff */
[----:B------:R-:W-:-:S07]  /*26c0*/  IMAD.MOV R8, RZ, RZ, -R4 ;  /* 0x000000ffff087224 */ /* 0x000fce00078e0a04 */
.L_x_197:
[----:B------:R-:W-:-:S04]  /*26d0*/  VIADD R15, R2, 0xfffff800 ;  /* 0xfffff800020f7836 */ /* 0x000fc80000000000 */
[----:B------:R-:W-:-:S05]  /*26e0*/  IMAD.WIDE.U32 R14, R15, 0x4, R12 ;  /* 0x000000040f0e7825 */ /* 0x000fca00078e000c */
        /* <DEDUP_REMOVED lines=13> */
[----:B------:R-:W5:Y:S01]  /*27c0*/  LDG.E R28, desc[UR8][R22.64] ;  /* 0x00000008161c7981 */ /* 0x000f62000c1e1900 */
[----:B------:R-:W-:Y:S02]  /*27d0*/  VIADD R21, R2, 0xfffffe00 ;  /* 0xfffffe0002157836 */ /* 0x000fe40000000000 */
[----:B------:R-:W-:-:S05]  /*27e0*/  IMAD.WIDE.U32 R18, R19, 0x4, R12 ;  /* 0x0000000413127825 */ /* 0x000fca00078e000c */
[----:B------:R-:W5:Y:S01]  /*27f0*/  LDG.E R27, desc[UR8][R18.64] ;  /* 0x00000008121b7981 */ /* 0x000f62000c1e1900 */
[----:B------:R-:W-:-:S04]  /*2800*/  IMAD.WIDE.U32 R20, R21, 0x4, R12 ;  /* 0x0000000415147825 */ /* 0x000fc800078e000c */
[----:B------:R-:W-:Y:S01]  /*2810*/  VIADD R15, R2, 0xffffff00 ;  /* 0xffffff00020f7836 */ /* 0x000fe20000000000 */
[----:B------:R-:W5:Y:S03]  /*2820*/  LDG.E R26, desc[UR8][R20.64] ;  /* 0x00000008141a7981 */ /* 0x000f66000c1e1900 */
[----:B------:R-:W-:-:S05]  /*2830*/  IMAD.WIDE.U32 R14, R15, 0x4, R12 ;  /* 0x000000040f0e7825 */ /* 0x000fca00078e000c */
[----:B------:R1:W5:Y:S01]  /*2840*/  LDG.E R25, desc[UR8][R14.64] ;  /* 0x000000080e197981 */ /* 0x000362000c1e1900 */
[----:B0-----:R-:W-:-:S05]  /*2850*/  IMAD.WIDE.U32 R16, R2, 0x4, R12 ;  /* 0x0000000402107825 */ /* 0x001fca00078e000c */
[----:B------:R-:W5:Y:S01]  /*2860*/  LDG.E R24, desc[UR8][R16.64] ;  /* 0x0000000810187981 */ /* 0x000f62000c1e1900 */
[----:B-1----:R-:W-:-:S04]  /*2870*/  VIADD R15, R2, 0x100 ;  /* 0x00000100020f7836 */ /* 0x002fc80000000000 */
[----:B------:R-:W-:-:S04]  /*2880*/  IMAD.WIDE.U32 R14, R15, 0x4, R12 ;  /* 0x000000040f0e7825 */ /* 0x000fc800078e000c */
[----:B------:R-:W-:Y:S01]  /*2890*/  VIADD R23, R2, 0x200 ;  /* 0x0000020002177836 */ /* 0x000fe20000000000 */
[----:B------:R0:W5:Y:S03]  /*28a0*/  LDG.E R19, desc[UR8][R14.64] ;  /* 0x000000080e137981 */ /* 0x000166000c1e1900 */
[----:B------:R-:W-:-:S04]  /*28b0*/  IMAD.WIDE.U32 R22, R23, 0x4, R12 ;  /* 0x0000000417167825 */ /* 0x000fc800078e000c */
[----:B------:R-:W-:Y:S01]  /*28c0*/  VIADD R21, R2, 0x300 ;  /* 0x0000030002157836 */ /* 0x000fe20000000000 */
[----:B------:R1:W5:Y:S03]  /*28d0*/  LDG.E R18, desc[UR8][R22.64] ;  /* 0x0000000816127981 */ /* 0x000366000c1e1900 */
[----:B------:R-:W-:-:S04]  /*28e0*/  IMAD.WIDE.U32 R20, R21, 0x4, R12 ;  /* 0x0000000415147825 */ /* 0x000fc800078e000c */
[----:B0-----:R-:W-:Y:S02]  /*28f0*/  VIADD R15, R2, 0x400 ;  /* 0x00000400020f7836 */ /* 0x001fe40000000000 */
[----:B------:R-:W5:Y:S02]  /*2900*/  LDG.E R20, desc[UR8][R20.64] ;  /* 0x0000000814147981 */ /* 0x000f64000c1e1900 */
[----:B------:R-:W-:-:S04]  /*2910*/  IMAD.WIDE.U32 R14, R15, 0x4, R12 ;  /* 0x000000040f0e7825 */ /* 0x000fc800078e000c */
[C---:B------:R-:W-:Y:S02]  /*2920*/  VIADD R17, R2.reuse, 0x500 ;  /* 0x0000050002117836 */ /* 0x040fe40000000000 */
[----:B-1----:R-:W-:Y:S01]  /*2930*/  VIADD R23, R2, 0x600 ;  /* 0x0000060002177836 */ /* 0x002fe20000000000 */
[----:B------:R0:W5:Y:S01]  /*2940*/  LDG.E R21, desc[UR8][R14.64] ;  /* 0x000000080e157981 */ /* 0x000162000c1e1900 */
[----:B------:R-:W-:-:S04]  /*2950*/  IMAD.WIDE.U32 R16, R17, 0x4, R12 ;  /* 0x0000000411107825 */ /* 0x000fc800078e000c */
[--C-:B------:R-:W-:Y:S02]  /*2960*/  IMAD.WIDE.U32 R22, R23, 0x4, R12.reuse ;  /* 0x0000000417167825 */ /* 0x100fe400078e000c */
[----:B------:R-:W5:Y:S02]  /*2970*/  LDG.E R16, desc[UR8][R16.64] ;  /* 0x0000000810107981 */ /* 0x000f64000c1e1900 */
        /* <DEDUP_REMOVED lines=14> */
[----:B------:R-:W-:Y:S02]  /*2a60*/  FSETP.GEU.AND P0, PT, R9, R4, PT ;  /* 0x000000040900720b */ /* 0x000fe40003f0e000 */
[----:B------:R-:W-:Y:S02]  /*2a70*/  FSEL R11, -R11, R11, !P1 ;  /* 0x0000000b0b0b7208 */ /* 0x000fe40004800100 */
[----:B------:R-:W-:Y:S02]  /*2a80*/  FSEL R4, R4, R9, !P0 ;  /* 0x0000000904047208 */ /* 0x000fe40004000000 */
[----:B-----5:R-:W-:-:S02]  /*2a90*/  FSETP.GEU.AND P1, PT, R29, RZ, PT ;  /* 0x000000ff1d00720b */ /* 0x020fc40003f2e000 */
[----:B------:R-:W-:Y:S02]  /*2aa0*/  FSETP.GEU.AND P0, PT, R4, R11, PT ;  /* 0x0000000b0400720b */ /* 0x000fe40003f0e000 */
[----:B------:R-:W-:Y:S02]  /*2ab0*/  FSEL R29, -R29, R29, !P1 ;  /* 0x0000001d1d1d7208 */ /* 0x000fe40004800100 */
[----:B------:R-:W-:Y:S02]  /*2ac0*/  FSEL R4, R11, R4, !P0 ;  /* 0x000000040b047208 */ /* 0x000fe40004000000 */
[----:B------:R-:W-:Y:S02]  /*2ad0*/  FSETP.GEU.AND P1, PT, R28, RZ, PT ;  /* 0x000000ff1c00720b */ /* 0x000fe40003f2e000 */
[----:B------:R-:W-:Y:S02]  /*2ae0*/  FSETP.GEU.AND P0, PT, R4, R29, PT ;  /* 0x0000001d0400720b */ /* 0x000fe40003f0e000 */
[----:B------:R-:W-:-:S02]  /*2af0*/  FSEL R9, -R28, R28, !P1 ;  /* 0x0000001c1c097208 */ /* 0x000fc40004800100 */
[----:B------:R-:W-:Y:S02]  /*2b00*/  FSEL R4, R29, R4, !P0 ;  /* 0x000000041d047208 */ /* 0x000fe40004000000 */
[C---:B------:R-:W-:Y:S02]  /*2b10*/  FSETP.GEU.AND P1, PT, R27.reuse, RZ, PT ;  /* 0x000000ff1b00720b */ /* 0x040fe40003f2e000 */
[----:B------:R-:W-:Y:S02]  /*2b20*/  FSETP.GEU.AND P0, PT, R4, R9, PT ;  /* 0x000000090400720b */ /* 0x000fe40003f0e000 */
[----:B------:R-:W-:Y:S02]  /*2b30*/  FSEL R27, -R27, R27, !P1 ;  /* 0x0000001b1b1b7208 */ /* 0x000fe40004800100 */
        /* <DEDUP_REMOVED lines=12> */
[----:B------:R-:W-:Y:S02]  /*2c00*/  FSEL R4, R25, R4, !P0 ;  /* 0x0000000419047208 */ /* 0x000fe40004000000 */
[----:B------:R-:W-:-:S02]  /*2c10*/  FSETP.GEU.AND P1, PT, R19, RZ, PT ;  /* 0x000000ff1300720b */ /* 0x000fc40003f2e000 */
[----:B------:R-:W-:Y:S02]  /*2c20*/  FSETP.GEU.AND P0, PT, R4, R9, PT ;  /* 0x000000090400720b */ /* 0x000fe40003f0e000 */
[----:B------:R-:W-:Y:S02]  /*2c30*/  FSEL R19, -R19, R19, !P1 ;  /* 0x0000001313137208 */ /* 0x000fe40004800100 */
[----:B------:R-:W-:Y:S02]  /*2c40*/  FSEL R4, R9, R4, !P0 ;  /* 0x0000000409047208 */ /* 0x000fe40004000000 */
[----:B------:R-:W-:Y:S02]  /*2c50*/  FSETP.GEU.AND P1, PT, R18, RZ, PT ;  /* 0x000000ff1200720b */ /* 0x000fe40003f2e000 */
        /* <DEDUP_REMOVED lines=27> */
[----:B------:R-:W-:Y:S05]  /*2e10*/  BSYNC.RECONVERGENT B3 ;  /* 0x0000000000037941 */ /* 0x000fea0003800200 */
.L_x_196:
[----:B------:R-:W-:-:S07]  /*2e20*/  VIADD R7, R7, 0xfffff800 ;  /* 0xfffff80007077836 */ /* 0x000fce0000000000 */
.L_x_195:
[----:B------:R-:W-:Y:S05]  /*2e30*/  BSYNC.RECONVERGENT B2 ;  /* 0x0000000000027941 */ /* 0x000fea0003800200 */
.L_x_194:
[----:B------:R-:W-:-:S13]  /*2e40*/  ISETP.NE.AND P0, PT, R6, RZ, PT ;  /* 0x000000ff0600720c */ /* 0x000fda0003f05270 */
[----:B------:R-:W-:Y:S05]  /*2e50*/  @!P0 BRA `(.L_x_193) ;  /* 0x0000000400c88947 */ /* 0x000fea0003800000 */
[----:B------:R-:W-:Y:S01]  /*2e60*/  ISETP.GE.U32.AND P1, PT, R6, 0x8, PT ;  /* 0x000000080600780c */ /* 0x000fe20003f26070 */
[----:B------:R-:W-:Y:S01]  /*2e70*/  BSSY.RECONVERGENT B2, `(.L_x_198) ;  /* 0x000003d000027945 */ /* 0x000fe20003800200 */
[----:B------:R-:W-:-:S04]  /*2e80*/  LOP3.LUT R24, R5, 0x7, RZ, 0xc0, !PT ;  /* 0x0000000705187812 */ /* 0x000fc800078ec0ff */
[----:B------:R-:W-:-:S07]  /*2e90*/  ISETP.NE.AND P0, PT, R24, RZ, PT ;  /* 0x000000ff1800720c */ /* 0x000fce0003f05270 */
[----:B------:R-:W-:Y:S06]  /*2ea0*/  @!P1 BRA `(.L_x_199) ;  /* 0x0000000000e49947 */ /* 0x000fec0003800000 */
[----:B------:R-:W-:-:S04]  /*2eb0*/  VIADD R15, R7, UR11 ;  /* 0x0000000b070f7c36 */ /* 0x000fc80008000000 */
[----:B------:R-:W-:-:S04]  /*2ec0*/  IMAD.WIDE.U32 R10, R15, 0x4, R12 ;  /* 0x000000040f0a7825 */ /* 0x000fc800078e000c */
[C---:B------:R-:W-:Y:S01]  /*2ed0*/  VIADD R21, R15.reuse, 0x100 ;  /* 0x000001000f157836 */ /* 0x040fe20000000000 */
[----:B------:R0:W2:Y:S01]  /*2ee0*/  LDG.E R2, desc[UR8][R10.64] ;  /* 0x000000080a027981 */ /* 0x0000a2000c1e1900 */
[----:B------:R-:W-:Y:S02]  /*2ef0*/  VIADD R23, R15, 0x200 ;  /* 0x000002000f177836 */ /* 0x000fe40000000000 */
        /* <DEDUP_REMOVED lines=13> */
[----:B------:R-:W5:Y:S01]  /*2fd0*/  LDG.E R17, desc[UR8][R18.64] ;  /* 0x0000000812117981 */ /* 0x000f62000c1e1900 */
[----:B------:R-:W-:-:S04]  /*2fe0*/  IMAD.WIDE.U32 R10, R11, 0x4, R12 ;  /* 0x000000040b0a7825 */ /* 0x000fc800078e000c */
[----:B------:R-:W-:Y:S02]  /*2ff0*/  VIADD R15, R15, 0x700 ;  /* 0x000007000f0f7836 */ /* 0x000fe40000000000 */
[----:B------:R-:W5:Y:S02]  /*3000*/  LDG.E R10, desc[UR8][R10.64] ;  /* 0x000000080a0a7981 */ /* 0x000f64000c1e1900 */
[----:B------:R-:W-:-:S06]  /*3010*/  IMAD.WIDE.U32 R14, R15, 0x4, R12 ;  /* 0x000000040f0e7825 */ /* 0x000fcc00078e000c */
[----:B------:R-:W5:Y:S01]  /*3020*/  LDG.E R14, desc[UR8][R14.64] ;  /* 0x000000080e0e7981 */ /* 0x000f62000c1e1900 */
[----:B------:R-:W-:Y:S01]  /*3030*/  VIADD R7, R7, 0x800 ;  /* 0x0000080007077836 */ /* 0x000fe20000000000 */
[----:B--2---:R-:W-:-:S04]  /*3040*/  FSETP.GEU.AND P1, PT, R2, RZ, PT ;  /* 0x000000ff0200720b */ /* 0x004fc80003f2e000 */
[----:B------:R-:W-:-:S04]  /*3050*/  FSEL R2, -R2, R2, !P1 ;  /* 0x0000000202027208 */ /* 0x000fc80004800100 */
[----:B------:R-:W-:Y:S02]  /*3060*/  FSETP.GEU.AND P1, PT, R9, R2, PT ;  /* 0x000000020900720b */ /* 0x000fe40003f2e000 */
[----:B---3--:R-:W-:Y:S02]  /*3070*/  FSETP.GEU.AND P2, PT, R4, RZ, PT ;  /* 0x000000ff0400720b */ /* 0x008fe40003f4e000 */
[----:B------:R-:W-:Y:S02]  /*3080*/  FSEL R2, R2, R9, !P1 ;  /* 0x0000000902027208 */ /* 0x000fe40004800000 */
        /* <DEDUP_REMOVED lines=27> */
.L_x_199:
[----:B------:R-:W-:Y:S05]  /*3240*/  BSYNC.RECONVERGENT B2 ;  /* 0x0000000000027941 */ /* 0x000fea0003800200 */
.L_x_198:
[----:B------:R-:W-:Y:S05]  /*3250*/  @!P0 BRA `(.L_x_193) ;  /* 0x0000000000c88947 */ /* 0x000fea0003800000 */
[----:B------:R-:W-:Y:S01]  /*3260*/  ISETP.GE.U32.AND P1, PT, R24, 0x4, PT ;  /* 0x000000041800780c */ /* 0x000fe20003f26070 */
[----:B------:R-:W-:Y:S01]  /*3270*/  BSSY.RECONVERGENT B2, `(.L_x_200) ;  /* 0x0000020000027945 */ /* 0x000fe20003800200 */
[----:B------:R-:W-:-:S11]  /*3280*/  LOP3.LUT P0, RZ, R5, 0x3, RZ, 0xc0, !PT ;  /* 0x0000000305ff7812 */ /* 0x000fd6000780c0ff */
[----:B------:R-:W-:Y:S05]  /*3290*/  @!P1 BRA `(.L_x_201) ;  /* 0x0000000000749947 */ /* 0x000fea0003800000 */
[----:B------:R-:W-:-:S04]  /*32a0*/  VIADD R17, R7, UR11 ;  /* 0x0000000b07117c36 */ /* 0x000fc80008000000 */
[----:B------:R-:W-:-:S04]  /*32b0*/  IMAD.WIDE.U32 R4, R17, 0x4, R12 ;  /* 0x0000000411047825 */ /* 0x000fc800078e000c */
[C---:B------:R-:W-:Y:S02]  /*32c0*/  VIADD R11, R17.reuse, 0x100 ;  /* 0x00000100110b7836 */ /* 0x040fe40000000000 */
[----:B------:R-:W2:Y:S01]  /*32d0*/  LDG.E R4, desc[UR8][R4.64] ;  /* 0x0000000804047981 */ /* 0x000ea2000c1e1900 */
[----:B------:R-:W-:Y:S02]  /*32e0*/  VIADD R15, R17, 0x200 ;  /* 0x00000200110f7836 */ /* 0x000fe40000000000 */
[----:B------:R-:W-:-:S04]  /*32f0*/  IMAD.WIDE.U32 R10, R11, 0x4, R12 ;  /* 0x000000040b0a7825 */ /* 0x000fc800078e000c */
        /* <DEDUP_REMOVED lines=14> */
[----:B------:R-:W-:-:S02]  /*33e0*/  FSETP.GEU.AND P1, PT, R2, R5, PT ;  /* 0x000000050200720b */ /* 0x000fc40003f2e000 */
[----:B------:R-:W-:Y:S02]  /*33f0*/  FSEL R9, -R14, R14, !P2 ;  /* 0x0000000e0e097208 */ /* 0x000fe40005000100 */
[----:B------:R-:W-:Y:S02]  /*3400*/  FSEL R2, R5, R2, !P1 ;  /* 0x0000000205027208 */ /* 0x000fe40004800000 */
[----:B-----5:R-:W-:Y:S02]  /*3410*/  FSETP.GEU.AND P2, PT, R16, RZ, PT ;  /* 0x000000ff1000720b */ /* 0x020fe40003f4e000 */
[----:B------:R-:W-:Y:S02]  /*3420*/  FSETP.GEU.AND P1, PT, R2, R9, PT ;  /* 0x000000090200720b */ /* 0x000fe40003f2e000 */
[----:B------:R-:W-:Y:S02]  /*3430*/  FSEL R16, -R16, R16, !P2 ;  /* 0x0000001010107208 */ /* 0x000fe40005000100 */
[----:B------:R-:W-:-:S04]  /*3440*/  FSEL R9, R9, R2, !P1 ;  /* 0x0000000209097208 */ /* 0x000fc80004800000 */
[----:B------:R-:W-:-:S04]  /*3450*/  FSETP.GEU.AND P1, PT, R9, R16, PT ;  /* 0x000000100900720b */ /* 0x000fc80003f2e000 */
[----:B------:R-:W-:-:S09]  /*3460*/  FSEL R9, R16, R9, !P1 ;  /* 0x0000000910097208 */ /* 0x000fd20004800000 */
.L_x_201:
[----:B------:R-:W-:Y:S05]  /*3470*/  BSYNC.RECONVERGENT B2 ;  /* 0x0000000000027941 */ /* 0x000fea0003800200 */
.L_x_200:
[----:B------:R-:W-:Y:S05]  /*3480*/  @!P0 BRA `(.L_x_193) ;  /* 0x00000000003c8947 */ /* 0x000fea0003800000 */
[----:B------:R-:W-:Y:S01]  /*3490*/  LOP3.LUT R2, R3, 0xffff, RZ, 0xc0, !PT ;  /* 0x0000ffff03027812 */ /* 0x000fe200078ec0ff */
[----:B------:R-:W-:-:S03]  /*34a0*/  VIADD R5, R7, UR6 ;  /* 0x0000000607057c36 */ /* 0x000fc60008000000 */
[----:B------:R-:W-:-:S04]  /*34b0*/  LEA.HI R2, R2, 0x1, RZ, 0x18 ;  /* 0x0000000102027811 */ /* 0x000fc800078fc0ff */
[----:B------:R-:W-:-:S05]  /*34c0*/  LOP3.LUT R2, R2, 0x3, RZ, 0xc0, !PT ;  /* 0x0000000302027812 */ /* 0x000fca00078ec0ff */
[----:B------:R-:W-:-:S07]  /*34d0*/  IMAD.MOV R4, RZ, RZ, -R2 ;  /* 0x000000ffff047224 */ /* 0x000fce00078e0a02 */
.L_x_202:
[----:B------:R-:W-:-:S06]  /*34e0*/  IMAD.WIDE.U32 R2, R5, 0x4, R12 ;  /* 0x0000000405027825 */ /* 0x000fcc00078e000c */
        /* <DEDUP_REMOVED lines=9> */
.L_x_193:
[----:B------:R-:W-:Y:S05]  /*3580*/  BSYNC.RECONVERGENT B1 ;  /* 0x0000000000017941 */ /* 0x000fea0003800200 */
.L_x_190:
        /* <DEDUP_REMOVED lines=53> */
.L_x_189:
[----:B------:R-:W-:Y:S05]  /*38e0*/  BSYNC.RECONVERGENT B0 ;  /* 0x0000000000007941 */ /* 0x000fea0003800200 */
.L_x_173:
[----:B------:R-:W-:Y:S05]  /*38f0*/  @P0 EXIT ;  /* 0x000000000000094d */ /* 0x000fea0003800000 */
[----:B------:R-:W0:Y:S02]  /*3900*/  LDCU.64 UR4, c[0x0][0x388] ;  /* 0x00007100ff0477ac */ /* 0x000e240008000a00 */
[----:B0-----:R-:W-:-:S06]  /*3910*/  UIMAD.WIDE.U32 UR4, UR10, 0x4, UR4 ;  /* 0x000000040a0478a5 */ /* 0x001fcc000f8e0004 */
[----:B------:R-:W-:Y:S02]  /*3920*/  IMAD.U32 R2, RZ, RZ, UR4 ;  /* 0x00000004ff027e24 */ /* 0x000fe4000f8e00ff */
[----:B------:R-:W-:-:S05]  /*3930*/  IMAD.U32 R3, RZ, RZ, UR5 ;  /* 0x00000005ff037e24 */ /* 0x000fca000f8e00ff */
[----:B------:R-:W-:Y:S01]  /*3940*/  STG.E desc[UR8][R2.64], R9 ;  /* 0x0000000902007986 */ /* 0x000fe2000c101908 */
[----:B------:R-:W-:Y:S05]  /*3950*/  EXIT ;  /* 0x000000000000794d */ /* 0x000fea0003800000 */
.L_x_203:
        /* <DEDUP_REMOVED lines=10> */
.L_x_412:


//--------------------- .text._ZN3cub18CUB_300001_SM_10006detail6reduce28DeviceReduceSingleTileKernelINS2_10policy_hubIfjN4cuda3__47maximumIfEEE10Policy1000EN6thrust24THRUST_300001_SM_1000_NS6detail15normal_iteratorINSC_10device_ptrIfEEEEPdjS8_df14absolute_valueEEvT0_T1_T2_T3_T4_T6_ --------------------------
	.section	.text._ZN3cub18CUB_300001_SM_10006detail6reduce28DeviceReduceSingleTileKernelINS2_10policy_hubIfjN4cuda3__47maximumIfEEE10Policy1000EN6thrust24THRUST_300001_SM_1000_NS6detail15normal_iteratorINSC_10device_ptrIfEEEEPdjS8_df14absolute_valueEEvT0_T1_T2_T3_T4_T6_,"ax",@progbits
	.align	128
        .global         _ZN3cub18CUB_300001_SM_10006detail6reduce28DeviceReduceSingleTileKernelINS2_10policy_hubIfjN4cuda3__47maximumIfEEE10Policy1000EN6thrust24THRUST_300001_SM_1000_NS6detail15normal_iteratorINSC_10device_ptrIfEEEEPdjS8_df14absolute_valueEEvT0_T1_T2_T3_T4_T6_
        .type           _ZN3cub18CUB_300001_SM_10006detail6reduce28DeviceReduceSingleTileKernelINS2_10policy_hubIfjN4cuda3__47maximumIfEEE10Policy1000EN6thrust24THRUST_300001_SM_1000_NS6detail15normal_iteratorINSC_10device_ptrIfEEEEPdjS8_df14absolute_valueEEvT0_T1_T2_T3_T4_T6_,@function
        .size           _ZN3cub18CUB_300001_SM_10006detail6reduce28DeviceReduceSingleTileKernelINS2_10policy_hubIfjN4cuda3__47maximumIfEEE10Policy1000EN6thrust24THRUST_300001_SM_1000_NS6detail15normal_iteratorINSC_10device_ptrIfEEEEPdjS8_df14absolute_valueEEvT0_T1_T2_T3_T4_T6_,(.L_x_413 - _ZN3cub18CUB_300001_SM_10006detail6reduce28DeviceReduceSingleTileKernelINS2_10policy_hubIfjN4cuda3__47maximumIfEEE10Policy1000EN6thrust24THRUST_300001_SM_1000_NS6detail15normal_iteratorINSC_10device_ptrIfEEEEPdjS8_df14absolute_valueEEvT0_T1_T2_T3_T4_T6_)
        .other          _ZN3cub18CUB_300001_SM_10006detail6reduce28DeviceReduceSingleTileKernelINS2_10policy_hubIfjN4cuda3__47maximumIfEEE10Policy1000EN6thrust24THRUST_300001_SM_1000_NS6detail15normal_iteratorINSC_10device_ptrIfEEEEPdjS8_df14absolute_valueEEvT0_T1_T2_T3_T4_T6_,@"STO_CUDA_ENTRY STV_DEFAULT"
_ZN3cub18CUB_300001_SM_10006detail6reduce28DeviceReduceSingleTileKernelINS2_10policy_hubIfjN4cuda3__47maximumIfEEE10Policy1000EN6thrust24THRUST_300001_SM_1000_NS6detail15normal_iteratorINSC_10device_ptrIfEEEEPdjS8_df14absolute_valueEEvT0_T1_T2_T3_T4_T6_:
.text._ZN3cub18CUB_300001_SM_10006detail6reduce28DeviceReduceSingleTileKernelINS2_10policy_hubIfjN4cuda3__47maximumIfEEE10Policy1000EN6thrust24THRUST_300001_SM_1000_NS6detail15normal_iteratorINSC_10device_ptrIfEEEEPdjS8_df14absolute_valueEEvT0_T1_T2_T3_T4_T6_:
        /* <DEDUP_REMOVED lines=13> */
.L_x_204:
[----:B------:R-:W-:Y:S01]  /*00d0*/  ISETP.GT.U32.AND P0, PT, R4, 0xfff, PT ;  /* 0x00000fff0400780c */ /* 0x000fe20003f04070 */
[----:B------:R-:W-:-:S12]  /*00e0*/  BSSY.RECONVERGENT B0, `(.L_x_205) ;  /* 0x000033c000007945 */ /* 0x000fd80003800200 */
        /* <DEDUP_REMOVED lines=13> */
.L_x_208:
[----:B------:R-:W-:Y:S05]  /*01c0*/  BSYNC.RECONVERGENT B1 ;  /* 0x0000000000017941 */ /* 0x000fea0003800200 */
.L_x_207:
        /* <DEDUP_REMOVED lines=17> */
.L_x_213:
        /* <DEDUP_REMOVED lines=86> */
.L_x_212:
[----:B------:R-:W-:Y:S05]  /*0840*/  BSYNC.RECONVERGENT B2 ;  /* 0x0000000000027941 */ /* 0x000fea0003800200 */
.L_x_211:
[----:B------:R-:W-:Y:S05]  /*0850*/  @!P0 BRA `(.L_x_210) ;  /* 0x00000004007c8947 */ /* 0x000fea0003800000 */
[----:B------:R-:W-:Y:S01]  /*0860*/  ISETP.GE.U32.AND P1, PT, R23, 0x8, PT ;  /* 0x000000081700780c */ /* 0x000fe20003f26070 */
[----:B------:R-:W-:Y:S01]  /*0870*/  BSSY.RECONVERGENT B2, `(.L_x_214) ;  /* 0x000002f000027945 */ /* 0x000fe20003800200 */
[----:B------:R-:W-:-:S04]  /*0880*/  LOP3.LUT R15, R6, 0x7, RZ, 0xc0, !PT ;  /* 0x00000007060f7812 */ /* 0x000fc800078ec0ff */
[----:B------:R-:W-:-:S07]  /*0890*/  ISETP.NE.AND P0, PT, R15, RZ, PT ;  /* 0x000000ff0f00720c */ /* 0x000fce0003f05270 */
[----:B------:R-:W-:Y:S06]  /*08a0*/  @!P1 BRA `(.L_x_215) ;  /* 0x0000000000ac9947 */ /* 0x000fec0003800000 */
        /* <DEDUP_REMOVED lines=43> */
.L_x_215:
[----:B------:R-:W-:Y:S05]  /*0b60*/  BSYNC.RECONVERGENT B2 ;  /* 0x0000000000027941 */ /* 0x000fea0003800200 */
.L_x_214:
        /* <DEDUP_REMOVED lines=29> */
.L_x_217:
[----:B------:R-:W-:Y:S05]  /*0d40*/  BSYNC.RECONVERGENT B2 ;  /* 0x0000000000027941 */ /* 0x000fea0003800200 */
.L_x_216:
[----:B------:R-:W-:Y:S05]  /*0d50*/  @!P0 BRA `(.L_x_210) ;  /* 0x00000000003c8947 */ /* 0x000fea0003800000 */
[----:B------:R-:W0:Y:S01]  /*0d60*/  LDC.64 R2, c[0x0][0x380] ;  /* 0x0000e000ff027b82 */ /* 0x000e220000000a00 */
[----:B------:R-:W-:Y:S02]  /*0d70*/  IMAD.MOV R6, RZ, RZ, -R6 ;  /* 0x000000ffff067224 */ /* 0x000fe400078e0a06 */
[----:B0-----:R-:W-:-:S04]  /*0d80*/  IMAD.WIDE.U32 R2, R7, 0x4, R2 ;  /* 0x0000000407027825 */ /* 0x001fc800078e0002 */
[----:B------:R-:W-:-:S07]  /*0d90*/  IMAD.MOV.U32 R8, RZ, RZ, R2 ;  /* 0x000000ffff087224 */ /* 0x000fce00078e0002 */
.L_x_218:
[----:B------:R-:W-:-:S06]  /*0da0*/  IMAD.MOV.U32 R2, RZ, RZ, R8 ;  /* 0x000000ffff027224 */ /* 0x000fcc00078e0008 */
[----:B------:R0:W2:Y:S01]  /*0db0*/  LDG.E R2, desc[UR6][R2.64] ;  /* 0x0000000602027981 */ /* 0x0000a2000c1e1900 */
[----:B------:R-:W-:Y:S01]  /*0dc0*/  VIADD R6, R6, 0x1 ;  /* 0x0000000106067836 */ /* 0x000fe20000000000 */
[----:B------:R-:W-:-:S04]  /*0dd0*/  IADD3 R8, P2, PT, R8, 0x400, RZ ;  /* 0x0000040008087810 */ /* 0x000fc80007f5e0ff */
[----:B------:R-:W-:Y:S01]  /*0de0*/  ISETP.NE.AND P1, PT, R6, RZ, PT ;  /* 0x000000ff0600720c */ /* 0x000fe20003f25270 */
[----:B0-----:R-:W-:Y:S01]  /*0df0*/  IMAD.X R3, RZ, RZ, R3, P2 ;  /* 0x000000ffff037224 */ /* 0x001fe200010e0603 */
[----:B--2---:R-:W-:-:S04]  /*0e00*/  FSETP.GEU.AND P0, PT, R2, RZ, PT ;  /* 0x000000ff0200720b */ /* 0x004fc80003f0e000 */
[----:B------:R-:W-:-:S04]  /*0e10*/  FSEL R7, -R2, R2, !P0 ;  /* 0x0000000202077208 */ /* 0x000fc80004000100 */
[----:B------:R-:W-:-:S04]  /*0e20*/  FSETP.GEU.AND P0, PT, R0, R7, PT ;  /* 0x000000070000720b */ /* 0x000fc80003f0e000 */
[----:B------:R-:W-:Y:S01]  /*0e30*/  FSEL R0, R7, R0, !P0 ;  /* 0x0000000007007208 */ /* 0x000fe20004000000 */
[----:B------:R-:W-:Y:S08]  /*0e40*/  @P1 BRA `(.L_x_218) ;  /* 0xfffffffc00d41947 */ /* 0x000ff0000383ffff */
.L_x_210:
[----:B------:R-:W-:Y:S05]  /*0e50*/  BSYNC.RECONVERGENT B1 ;  /* 0x0000000000017941 */ /* 0x000fea0003800200 */
.L_x_209:
[----:B------:R-:W-:Y:S01]  /*0e60*/  ISETP.GE.U32.AND P0, PT, R4, 0x100, PT ;  /* 0x000001000400780c */ /* 0x000fe20003f06070 */
        /* <DEDUP_REMOVED lines=57> */
.L_x_219:
        /* <DEDUP_REMOVED lines=45> */
[C---:B------:R-:W-:Y:S02]  /*14d0*/  ISETP.GT.U32.AND P1, PT, R4.reuse, 0x20, PT ;  /* 0x000000200400780c */ /* 0x040fe40003f24070 */
[----:B------:R-:W-:Y:S01]  /*14e0*/  ISETP.GT.U32.AND P2, PT, R4, 0x40, PT ;  /* 0x000000400400780c */ /* 0x000fe20003f44070 */
[----:B-1----:R-:W-:-:S09]  /*14f0*/  ULEA UR4, UR5, UR4, 0x18 ;  /* 0x0000000405047291 */ /* 0x002fd2000f8ec0ff */
[----:B0-----:R-:W0:Y:S04]  /*1500*/  LDS R3, [UR4+0xc] ;  /* 0x00000c04ff037984 */ /* 0x001e280008000800 */
        /* <DEDUP_REMOVED lines=22> */
.L_x_206:
[----:B------:R-:W0:Y:S01]  /*1670*/  S2R R0, SR_TID.X ;  /* 0x0000000000007919 */ /* 0x000e220000002100 */
[----:B------:R-:W1:Y:S02]  /*1680*/  LDCU.64 UR4, c[0x0][0x380] ;  /* 0x00007000ff0477ac */ /* 0x000e640008000a00 */
[----:B-1----:R-:W-:Y:S02]  /*1690*/  IMAD.U32 R14, RZ, RZ, UR4 ;  /* 0x00000004ff0e7e24 */ /* 0x002fe4000f8e00ff */
[----:B------:R-:W-:Y:S02]  /*16a0*/  IMAD.U32 R15, RZ, RZ, UR5 ;  /* 0x00000005ff0f7e24 */ /* 0x000fe4000f8e00ff */
        /* <DEDUP_REMOVED lines=17> */
[----:B------:R-:W-:Y:S01]  /*17c0*/  UMOV UR4, 0x1000 ;  /* 0x0000100000047882 */ /* 0x000fe20000000000 */
        /* <DEDUP_REMOVED lines=20> */
[C---:B------:R-:W-:Y:S02]  /*1910*/  FSETP.GEU.AND P6, PT, R5.reuse, RZ, PT ;  /* 0x000000ff0500720b */ /* 0x040fe40003fce000 */
[----:B------:R-:W-:Y:S02]  /*1920*/  FSEL R2, R16, R13, !P0 ;  /* 0x0000000d10027208 */ /* 0x000fe40004000000 */
[----:B------:R-:W-:Y:S02]  /*1930*/  FSEL R3, R18, R3, !P1 ;  /* 0x0000000312037208 */ /* 0x000fe40004800000 */
[----:B------:R-:W-:Y:S02]  /*1940*/  FSEL R13, R20, R19, !P2 ;  /* 0x00000013140d7208 */ /* 0x000fe40005000000 */
[----:B------:R-:W-:Y:S01]  /*1950*/  FSEL R22, R22, R21, !P3 ;  /* 0x0000001516167208 */ /* 0x000fe20005800000 */
[----:B------:R-:W-:Y:S01]  /*1960*/  VIADD R21, R4, 0xfffff000 ;  /* 0xfffff00004157836 */ /* 0x000fe20000000000 */
[----:B------:R-:W-:-:S02]  /*1970*/  FSEL R5, -R5, R5, !P6 ;  /* 0x0000000505057208 */ /* 0x000fc40007000100 */
[----:B------:R-:W-:Y:S02]  /*1980*/  FSETP.GEU.AND P5, PT, R6, RZ, PT ;  /* 0x000000ff0600720b */ /* 0x000fe40003fae000 */
[----:B------:R-:W-:Y:S02]  /*1990*/  FSETP.GEU.AND P4, PT, R7, RZ, PT ;  /* 0x000000ff0700720b */ /* 0x000fe40003f8e000 */
[----:B------:R-:W-:Y:S02]  /*19a0*/  FSETP.GEU.AND P3, PT, R8, RZ, PT ;  /* 0x000000ff0800720b */ /* 0x000fe40003f6e000 */
[----:B------:R-:W-:Y:S02]  /*19b0*/  FSETP.GEU.AND P2, PT, R9, RZ, PT ;  /* 0x000000ff0900720b */ /* 0x000fe40003f4e000 */
[----:B------:R-:W-:Y:S02]  /*19c0*/  FSETP.GEU.AND P1, PT, R10, RZ, PT ;  /* 0x000000ff0a00720b */ /* 0x000fe40003f2e000 */
[----:B------:R-:W-:-:S02]  /*19d0*/  FSETP.GEU.AND P0, PT, R11, RZ, PT ;  /* 0x000000ff0b00720b */ /* 0x000fc40003f0e000 */
[----:B------:R-:W-:Y:S02]  /*19e0*/  FSETP.GEU.AND P6, PT, R12, RZ, PT ;  /* 0x000000ff0c00720b */ /* 0x000fe40003fce000 */
[----:B------:R-:W-:Y:S02]  /*19f0*/  FSEL R6, -R6, R6, !P5 ;  /* 0x0000000606067208 */ /* 0x000fe40006800100 */
[----:B------:R-:W-:Y:S02]  /*1a00*/  FSEL R7, -R7, R7, !P4 ;  /* 0x0000000707077208 */ /* 0x000fe40006000100 */
        /* <DEDUP_REMOVED lines=15> */
[----:B------:R-:W-:Y:S02]  /*1b00*/  FSETP.GEU.AND P1, PT, R13, R22, PT ;  /* 0x000000160d00720b */ /* 0x000fe40003f2e000 */
[----:B------:R-:W-:Y:S02]  /*1b10*/  FSEL R5, R8, R5, !P2 ;  /* 0x0000000508057208 */ /* 0x000fe40005000000 */
[----:B------:R-:W-:Y:S02]  /*1b20*/  FSEL R12, R12, R9, !P3 ;  /* 0x000000090c0c7208 */ /* 0x000fe40005800000 */
[----:B------:R-:W-:Y:S02]  /*1b30*/  FSEL R13, R22, R13, !P1 ;  /* 0x0000000d160d7208 */ /* 0x000fe40004800000 */
[----:B------:R-:W-:Y:S02]  /*1b40*/  FSETP.GEU.AND P0, PT, R2, R3, PT ;  /* 0x000000030200720b */ /* 0x000fe40003f0e000 */
[----:B------:R-:W-:-:S02]  /*1b50*/  FSETP.GEU.AND P1, PT, R5, R12, PT ;  /* 0x0000000c0500720b */ /* 0x000fc40003f2e000 */
[----:B------:R-:W-:Y:S02]  /*1b60*/  FSEL R2, R3, R2, !P0 ;  /* 0x0000000203027208 */ /* 0x000fe40004000000 */
        /* <DEDUP_REMOVED lines=8> */
[----:B------:R-:W-:-:S07]  /*1bf0*/  UMOV UR4, 0x1000 ;  /* 0x0000100000047882 */ /* 0x000fce0000000000 */
[----:B------:R-:W1:Y:S02]  /*1c00*/  LDC.64 R14, c[0x0][0x380] ;  /* 0x0000e000ff0e7b82 */ /* 0x000e640000000a00 */
.L_x_223:
[----:B------:R-:W-:-:S04]  /*1c10*/  VIADD R3, R0, UR4 ;  /* 0x0000000400037c36 */ /* 0x000fc80008000000 */
        /* <DEDUP_REMOVED lines=24> */
[----:B-1----:R-:W-:Y:S02]  /*1da0*/  FSEL R3, -R18, R18, !P5 ;  /* 0x0000001212037208 */ /* 0x002fe40006800100 */
        /* <DEDUP_REMOVED lines=15> */
[----:B------:R-:W-:Y:S02]  /*1ea0*/  FSEL R5, -R5, R5, !P6 ;  /* 0x0000000505057208 */ /* 0x000fe40007000100 */
[----:B------:R-:W-:-:S02]  /*1eb0*/  FSETP.GEU.AND P5, PT, R6, RZ, PT ;  /* 0x000000ff0600720b */ /* 0x000fc40003fae000 */
[----:B------:R-:W-:Y:S02]  /*1ec0*/  FSETP.GEU.AND P4, PT, R7, RZ, PT ;  /* 0x000000ff0700720b */ /* 0x000fe40003f8e000 */
[----:B------:R-:W-:Y:S02]  /*1ed0*/  FSETP.GEU.AND P3, PT, R8, RZ, PT ;  /* 0x000000ff0800720b */ /* 0x000fe40003f6e000 */
        /* <DEDUP_REMOVED lines=30> */
[----:B------:R-:W-:Y:S01]  /*20c0*/  FSEL R5, R10, R5, !P1 ;  /* 0x000000050a057208 */ /* 0x000fe20004800000 */
[----:B0-----:R-:W-:-:S03]  /*20d0*/  VIADD R3, R4, -UR4 ;  /* 0x8000000404037c36 */ /* 0x001fc60008000000 */
[----:B------:R-:W-:-:S04]  /*20e0*/  FSETP.GEU.AND P1, PT, R2, R5, PT ;  /* 0x000000050200720b */ /* 0x000fc80003f2e000 */
[----:B------:R-:W-:Y:S02]  /*20f0*/  FSEL R2, R5, R2, !P1 ;  /* 0x0000000205027208 */ /* 0x000fe40004800000 */
[----:B------:R-:W-:Y:S02]  /*2100*/  ISETP.GE.U32.AND P1, PT, R3, 0x1000, PT ;  /* 0x000010000300780c */ /* 0x000fe40003f26070 */
[----:B------:R-:W-:-:S04]  /*2110*/  FSETP.GEU.AND P0, PT, R16, RZ, PT ;  /* 0x000000ff1000720b */ /* 0x000fc80003f0e000 */
[----:B------:R-:W-:-:S04]  /*2120*/  FSEL R9, -R16, R16, !P0 ;  /* 0x0000001010097208 */ /* 0x000fc80004000100 */
[----:B------:R-:W-:-:S04]  /*2130*/  FSETP.GEU.AND P0, PT, R2, R9, PT ;  /* 0x000000090200720b */ /* 0x000fc80003f0e000 */
[----:B------:R-:W-:Y:S01]  /*2140*/  FSEL R9, R9, R2, !P0 ;  /* 0x0000000209097208 */ /* 0x000fe20004000000 */
[----:B------:R-:W-:Y:S08]  /*2150*/  @!P1 BRA `(.L_x_222) ;  /* 0x0000000c00fc9947 */ /* 0x000ff00003800000 */
[----:B------:R-:W-:-:S06]  /*2160*/  UIADD3 UR4, UPT, UPT, UR4, 0x1000, URZ ;  /* 0x0000100004047890 */ /* 0x000fcc000fffe0ff */
[----:B------:R-:W-:-:S13]  /*2170*/  ISETP.LT.U32.AND P0, PT, R21, UR4, PT ;  /* 0x0000000415007c0c */ /* 0x000fda000bf01070 */
[----:B------:R-:W-:Y:S05]  /*2180*/  @!P0 BRA `(.L_x_223) ;  /* 0xfffffff800a08947 */ /* 0x000fea000383ffff */
.L_x_221:
[----:B------:R-:W-:Y:S01]  /*2190*/  VIADD R3, R4, -UR4 ;  /* 0x8000000404037c36 */ /* 0x000fe20008000000 */
[----:B------:R-:W-:Y:S04]  /*21a0*/  BSSY.RECONVERGENT B1, `(.L_x_222) ;  /* 0x00000fa000017945 */ /* 0x000fe80003800200 */
[----:B------:R-:W-:-:S04]  /*21b0*/  ISETP.GE.AND P0, PT, R0, R3, PT ;  /* 0x000000030000720c */ /* 0x000fc80003f06270 */
[----:B------:R-:W-:-:S13]  /*21c0*/  ISETP.LE.U32.OR P0, PT, R4, UR4, P0 ;  /* 0x0000000404007c0c */ /* 0x000fda0008703470 */
[----:B------:R-:W-:Y:S05]  /*21d0*/  @P0 BRA `(.L_x_224) ;  /* 0x0000000c00d80947 */ /* 0x000fea0003800000 */
[----:B------:R-:W-:Y:S01]  /*21e0*/  LOP3.LUT R3, RZ, R0, RZ, 0x33, !PT ;  /* 0x00000000ff037212 */ /* 0x000fe200078e33ff */
[----:B------:R-:W-:Y:S01]  /*21f0*/  BSSY.RECONVERGENT B2, `(.L_x_225) ;  /* 0x0000082000027945 */ /* 0x000fe20003800200 */
[----:B------:R-:W-:Y:S02]  /*2200*/  IMAD.MOV.U32 R5, RZ, RZ, R0 ;  /* 0x000000ffff057224 */ /* 0x000fe400078e0000 */
[----:B------:R-:W-:-:S04]  /*2210*/  IADD3 R3, PT, PT, R4, -UR4, R3 ;  /* 0x8000000404037c10 */ /* 0x000fc8000fffe003 */
[C---:B------:R-:W-:Y:S02]  /*2220*/  ISETP.GE.U32.AND P0, PT, R3.reuse, 0xf00, PT ;  /* 0x00000f000300780c */ /* 0x040fe40003f06070 */
[----:B------:R-:W-:-:S04]  /*2230*/  LEA.HI R3, R3, 0x1, RZ, 0x18 ;  /* 0x0000000103037811 */ /* 0x000fc800078fc0ff */
[----:B------:R-:W-:-:S07]  /*2240*/  LOP3.LUT R4, R3, 0xf, RZ, 0xc0, !PT ;  /* 0x0000000f03047812 */ /* 0x000fce00078ec0ff */
[----:B------:R-:W-:Y:S05]  /*2250*/  @!P0 BRA `(.L_x_226) ;  /* 0x0000000400ec8947 */ /* 0x000fea0003800000 */
[----:B------:R-:W-:Y:S01]  /*2260*/  LOP3.LUT R7, R3, 0x1fffff0, RZ, 0xc0, !PT ;  /* 0x01fffff003077812 */ /* 0x000fe200078ec0ff */
[----:B------:R-:W-:Y:S01]  /*2270*/  BSSY.RECONVERGENT B3, `(.L_x_227) ;  /* 0x0000078000037945 */ /* 0x000fe20003800200 */
[C---:B------:R-:W-:Y:S01]  /*2280*/  LOP3.LUT R5, R0.reuse, 0x800, RZ, 0xfc, !PT ;  /* 0x0000080000057812 */ /* 0x040fe200078efcff */
[----:B------:R-:W-:Y:S02]  /*2290*/  VIADD R2, R0, UR4 ;  /* 0x0000000400027c36 */ /* 0x000fe40008000000 */
[----:B------:R-:W-:-:S07]  /*22a0*/  IMAD.MOV R7, RZ, RZ, -R7 ;  /* 0x000000ffff077224 */ /* 0x000fce00078e0a07 */
.L_x_228:
[----:B------:R-:W-:-:S04]  /*22b0*/  IMAD.WIDE.U32 R12, R2, 0x4, R14 ;  /* 0x00000004020c7825 */ /* 0x000fc800078e000e */
[C---:B------:R-:W-:Y:S01]  /*22c0*/  VIADD R17, R2.reuse, 0x100 ;  /* 0x0000010002117836 */ /* 0x040fe20000000000 */
[----:B------:R-:W2:Y:S01]  /*22d0*/  LDG.E R6, desc[UR6][R12.64] ;  /* 0x000000060c067981 */ /* 0x000ea2000c1e1900 */
[----:B------:R-:W-:Y:S02]  /*22e0*/  VIADD R11, R2, 0x200 ;  /* 0x00000200020b7836 */ /* 0x000fe40000000000 */
[----:B------:R-:W-:-:S05]  /*22f0*/  IMAD.WIDE.U32 R16, R17, 0x4, R14 ;  /* 0x0000000411107825 */ /* 0x000fca00078e000e */
[----:B------:R0:W3:Y:S01]  /*2300*/  LDG.E R8, desc[UR6][R16.64] ;  /* 0x0000000610087981 */ /* 0x0000e2000c1e1900 */
[----:B------:R-:W-:-:S04]  /*2310*/  IMAD.WIDE.U32 R10, R11, 0x4, R14 ;  /* 0x000000040b0a7825 */ /* 0x000fc800078e000e */
[C---:B------:R-:W-:Y:S02]  /*2320*/  VIADD R29, R2.reuse, 0x300 ;  /* 0x00000300021d7836 */ /* 0x040fe40000000000 */
[----:B------:R1:W4:Y:S01]  /*2330*/  LDG.E R10, desc[UR6][R10.64] ;  /* 0x000000060a0a7981 */ /* 0x000322000c1e1900 */
[----:B------:R-:W-:Y:S02]  /*2340*/  VIADD R21, R2, 0x400 ;  /* 0x0000040002157836 */ /* 0x000fe40000000000 */
[----:B------:R-:W-:-:S06]  /*2350*/  IMAD.WIDE.U32 R28, R29, 0x4, R14 ;  /* 0x000000041d1c7825 */ /* 0x000fcc00078e000e */
        /* <DEDUP_REMOVED lines=8> */
[C---:B-1----:R-:W-:Y:S01]  /*23e0*/  VIADD R11, R2.reuse, 0x700 ;  /* 0x00000700020b7836 */ /* 0x042fe20000000000 */
[----:B------:R0:W5:Y:S01]  /*23f0*/  LDG.E R25, desc[UR6][R16.64] ;  /* 0x0000000610197981 */ /* 0x000162000c1e1900 */
[----:B------:R-:W-:Y:S02]  /*2400*/  VIADD R19, R2, 0x800 ;  /* 0x0000080002137836 */ /* 0x000fe40000000000 */
[----:B0-----:R-:W-:-:S05]  /*2410*/  IMAD.WIDE.U32 R16, R11, 0x4, R14 ;  /* 0x000000040b107825 */ /* 0x001fca00078e000e */
[----:B------:R-:W5:Y:S01]  /*2420*/  LDG.E R24, desc[UR6][R16.64] ;  /* 0x0000000610187981 */ /* 0x000f62000c1e1900 */
        /* <DEDUP_REMOVED lines=11> */
[----:B------:R0:W5:Y:S02]  /*24e0*/  LDG.E R29, desc[UR6][R16.64] ;  /* 0x00000006101d7981 */ /* 0x000164000c1e1900 */
[----:B0-----:R-:W-:-:S04]  /*24f0*/  IMAD.WIDE.U32 R16, R19, 0x4, R14 ;  /* 0x0000000413107825 */ /* 0x001fc800078e000e */
[C---:B------:R-:W-:Y:S02]  /*2500*/  VIADD R19, R2.reuse, 0xd00 ;  /* 0x00000d0002137836 */ /* 0x040fe40000000000 */
[----:B------:R-:W5:Y:S01]  /*2510*/  LDG.E R16, desc[UR6][R16.64] ;  /* 0x0000000610107981 */ /* 0x000f62000c1e1900 */
[----:B------:R-:W-:Y:S02]  /*2520*/  VIADD R21, R2, 0xe00 ;  /* 0x00000e0002157836 */ /* 0x000fe40000000000 */
[----:B------:R-:W-:-:S04]  /*2530*/  IMAD.WIDE.U32 R18, R19, 0x4, R14 ;  /* 0x0000000413127825 */ /* 0x000fc800078e000e */
[--C-:B------:R-:W-:Y:S02]  /*2540*/  IMAD.WIDE.U32 R20, R21, 0x4, R14.reuse ;  /* 0x0000000415147825 */ /* 0x100fe400078e000e */
[----:B------:R-:W5:Y:S02]  /*2550*/  LDG.E R18, desc[UR6][R18.64] ;  /* 0x0000000612127981 */ /* 0x000f64000c1e1900 */
[----:B------:R-:W-:Y:S02]  /*2560*/  VIADD R23, R2, 0xf00 ;  /* 0x00000f0002177836 */ /* 0x000fe40000000000 */
        /* <DEDUP_REMOVED lines=52> */
[----:B------:R-:W-:Y:S02]  /*28b0*/  FSETP.GEU.AND P0, PT, R6, R29, PT ;  /* 0x0000001d0600720b */ /* 0x000fe40003f0e000 */
[C---:B------:R-:W-:Y:S02]  /*28c0*/  FSETP.GEU.AND P1, PT, R16.reuse, RZ, PT ;  /* 0x000000ff1000720b */ /* 0x040fe40003f2e000 */
[----:B------:R-:W-:Y:S02]  /*28d0*/  FSEL R6, R29, R6, !P0 ;  /* 0x000000061d067208 */ /* 0x000fe40004000000 */
[----:B------:R-:W-:-:S04]  /*28e0*/  FSEL R9, -R16, R16, !P1 ;  /* 0x0000001010097208 */ /* 0x000fc80004800100 */
[----:B------:R-:W-:Y:S02]  /*28f0*/  FSETP.GEU.AND P0, PT, R6, R9, PT ;  /* 0x000000090600720b */ /* 0x000fe40003f0e000 */
[C---:B------:R-:W-:Y:S02]  /*2900*/  FSETP.GEU.AND P1, PT, R18.reuse, RZ, PT ;  /* 0x000000ff1200720b */ /* 0x040fe40003f2e000 */
[----:B------:R-:W-:Y:S02]  /*2910*/  FSEL R6, R9, R6, !P0 ;  /* 0x0000000609067208 */ /* 0x000fe40004000000 */
[----:B------:R-:W-:Y:S02]  /*2920*/  FSEL R9, -R18, R18, !P1 ;  /* 0x0000001212097208 */ /* 0x000fe40004800100 */
        /* <DEDUP_REMOVED lines=13> */
.L_x_227:
[----:B------:R-:W-:-:S07]  /*2a00*/  VIADD R5, R5, 0xfffff800 ;  /* 0xfffff80005057836 */ /* 0x000fce0000000000 */
.L_x_226:
[----:B------:R-:W-:Y:S05]  /*2a10*/  BSYNC.RECONVERGENT B2 ;  /* 0x0000000000027941 */ /* 0x000fea0003800200 */
.L_x_225:
        /* <DEDUP_REMOVED lines=10> */
[----:B------:R-:W2:Y:S01]  /*2ac0*/  LDG.E R2, desc[UR6][R10.64] ;  /* 0x000000060a027981 */ /* 0x000ea2000c1e1900 */
[----:B------:R-:W-:Y:S02]  /*2ad0*/  VIADD R17, R7, 0x200 ;  /* 0x0000020007117836 */ /* 0x000fe40000000000 */
[----:B------:R-:W-:-:S05]  /*2ae0*/  IMAD.WIDE.U32 R12, R13, 0x4, R14 ;  /* 0x000000040d0c7825 */ /* 0x000fca00078e000e */
[----:B------:R0:W3:Y:S01]  /*2af0*/  LDG.E R4, desc[UR6][R12.64] ;  /* 0x000000060c047981 */ /* 0x0000e2000c1e1900 */
[----:B------:R-:W-:-:S04]  /*2b00*/  IMAD.WIDE.U32 R16, R17, 0x4, R14 ;  /* 0x0000000411107825 */ /* 0x000fc800078e000e */
[C---:B------:R-:W-:Y:S01]  /*2b10*/  VIADD R19, R7.reuse, 0x300 ;  /* 0x0000030007137836 */ /* 0x040fe20000000000 */
[----:B------:R1:W4:Y:S01]  /*2b20*/  LDG.E R6, desc[UR6][R16.64] ;  /* 0x0000000610067981 */ /* 0x000322000c1e1900 */
        /* <DEDUP_REMOVED lines=10> */
[----:B-1----:R-:W-:Y:S02]  /*2bd0*/  VIADD R17, R7, 0x700 ;  /* 0x0000070007117836 */ /* 0x002fe40000000000 */
        /* <DEDUP_REMOVED lines=36> */
.L_x_230:
[----:B------:R-:W-:Y:S05]  /*2e20*/  BSYNC.RECONVERGENT B2 ;  /* 0x0000000000027941 */ /* 0x000fea0003800200 */
.L_x_229:
        /* <DEDUP_REMOVED lines=35> */
.L_x_232:
[----:B------:R-:W-:Y:S05]  /*3060*/  BSYNC.RECONVERGENT B2 ;  /* 0x0000000000027941 */ /* 0x000fea0003800200 */
.L_x_231:
[----:B------:R-:W-:Y:S05]  /*3070*/  @!P0 BRA `(.L_x_224) ;  /* 0x0000000000308947 */ /* 0x000fea0003800000 */
[----:B------:R-:W-:Y:S02]  /*3080*/  VIADD R5, R5, UR4 ;  /* 0x0000000405057c36 */ /* 0x000fe40008000000 */
[----:B------:R-:W-:-:S07]  /*3090*/  IMAD.MOV R4, RZ, RZ, -R3 ;  /* 0x000000ffff047224 */ /* 0x000fce00078e0a03 */
.L_x_233:
        /* <DEDUP_REMOVED lines=10> */
.L_x_224:
[----:B------:R-:W-:Y:S05]  /*3140*/  BSYNC.RECONVERGENT B1 ;  /* 0x0000000000017941 */ /* 0x000fea0003800200 */
.L_x_222:
        /* <DEDUP_REMOVED lines=53> */
.L_x_220:
[----:B------:R-:W-:Y:S05]  /*34a0*/  BSYNC.RECONVERGENT B0 ;  /* 0x0000000000007941 */ /* 0x000fea0003800200 */
.L_x_205:
        /* <DEDUP_REMOVED lines=9> */
.L_x_234:
        /* <DEDUP_REMOVED lines=12> */
.L_x_413:


//--------------------- .text._ZN3cub18CUB_300001_SM_10006detail9transform16transform_kernelINS2_10policy_hubILb1EN4cuda3std3__45tupleIJN6thrust24THRUST_300001_SM_1000_NS6detail15normal_iteratorINSA_10device_ptrIfEEEEEEEE10policy1000El14soft_thresholdSF_JPfEEEvT0_iT1_T2_DpNS2_10kernel_argIT3_EE --------------------------
	.section	.text._ZN3cub18CUB_300001_SM_10006detail9transform16transform_kernelINS2_10policy_hubILb1EN4cuda3std3__45tupleIJN6thrust24THRUST_300001_SM_1000_NS6detail15normal_iteratorINSA_10device_ptrIfEEEEEEEE10policy1000El14soft_thresholdSF_JPfEEEvT0_iT1_T2_DpNS2_10kernel_argIT3_EE,"ax",@progbits
	.align	128
        .global         _ZN3cub18CUB_300001_SM_10006detail9transform16transform_kernelINS2_10policy_hubILb1EN4cuda3std3__45tupleIJN6thrust24THRUST_300001_SM_1000_NS6detail15normal_iteratorINSA_10device_ptrIfEEEEEEEE10policy1000El14soft_thresholdSF_JPfEEEvT0_iT1_T2_DpNS2_10kernel_argIT3_EE
        .type           _ZN3cub18CUB_300001_SM_10006detail9transform16transform_kernelINS2_10policy_hubILb1EN4cuda3std3__45tupleIJN6thrust24THRUST_300001_SM_1000_NS6detail15normal_iteratorINSA_10device_ptrIfEEEEEEEE10policy1000El14soft_thresholdSF_JPfEEEvT0_iT1_T2_DpNS2_10kernel_argIT3_EE,@function
        .size           _ZN3cub18CUB_300001_SM_10006detail9transform16transform_kernelINS2_10policy_hubILb1EN4cuda3std3__45tupleIJN6thrust24THRUST_300001_SM_1000_NS6detail15normal_iteratorINSA_10device_ptrIfEEEEEEEE10policy1000El14soft_thresholdSF_JPfEEEvT0_iT1_T2_DpNS2_10kernel_argIT3_EE,(.L_x_414 - _ZN3cub18CUB_300001_SM_10006detail9transform16transform_kernelINS2_10policy_hubILb1EN4cuda3std3__45tupleIJN6thrust24THRUST_300001_SM_1000_NS6detail15normal_iteratorINSA_10device_ptrIfEEEEEEEE10policy1000El14soft_thresholdSF_JPfEEEvT0_iT1_T2_DpNS2_10kernel_argIT3_EE)
        .other          _ZN3cub18CUB_300001_SM_10006detail9transform16transform_kernelINS2_10policy_hubILb1EN4cuda3std3__45tupleIJN6thrust24THRUST_300001_SM_1000_NS6detail15normal_iteratorINSA_10device_ptrIfEEEEEEEE10policy1000El14soft_thresholdSF_JPfEEEvT0_iT1_T2_DpNS2_10kernel_argIT3_EE,@"STO_CUDA_ENTRY STV_DEFAULT"
_ZN3cub18CUB_300001_SM_10006detail9transform16transform_kernelINS2_10policy_hubILb1EN4cuda3std3__45tupleIJN6thrust24THRUST_300001_SM_1000_NS6detail15normal_iteratorINSA_10device_ptrIfEEEEEEEE10policy1000El14soft_thresholdSF_JPfEEEvT0_iT1_T2_DpNS2_10kernel_argIT3_EE:
.text._ZN3cub18CUB_300001_SM_10006detail9transform16transform_kernelINS2_10policy_hubILb1EN4cuda3std3__45tupleIJN6thrust24THRUST_300001_SM_1000_NS6detail15normal_iteratorINSA_10device_ptrIfEEEEEEEE10policy1000El14soft_thresholdSF_JPfEEEvT0_iT1_T2_DpNS2_10kernel_argIT3_EE:
[----:B------:R-:W-:Y:S08]  /*0000*/  LDC R1, c[0x0][0x37c] ;  /* 0x0000df00ff017b82 */ /* 0x000ff00000000800 */
[----:B------:R-:W0:Y:S01]  /*0010*/  LDC R12, c[0x0][0x388] ;  /* 0x0000e200ff0c7b82 */ /* 0x000e220000000800 */
[----:B------:R-:W1:Y:S01]  /*0020*/  LDCU.64 UR6, c[0x0][0x380] ;  /* 0x00007000ff0677ac */ /* 0x000e620008000a00 */
[----:B------:R-:W2:Y:S01]  /*0030*/  S2R R0, SR_TID.X ;  /* 0x0000000000007919 */ /* 0x000ea20000002100 */
[----:B------:R-:W-:Y:S05]  /*0040*/  BSSY.RECONVERGENT B0, `(.L_x_235) ;  /* 0x000001c000007945 */ /* 0x000fea0003800200 */
[----:B------:R-:W3:Y:S01]  /*0050*/  S2UR UR4, SR_CTAID.X ;  /* 0x00000000000479c3 */ /* 0x000ee20000002500 */
[----:B0-----:R-:W-:-:S05]  /*0060*/  IMAD.SHL.U32 R7, R12, 0x80, RZ ;  /* 0x000000800c077824 */ /* 0x001fca00078e00ff */
[----:B------:R-:W-:Y:S01]  /*0070*/  SHF.R.S32.HI R4, RZ, 0x1f, R7 ;  /* 0x0000001fff047819 */ /* 0x000fe20000011407 */
[----:B---3--:R-:W-:-:S04]  /*0080*/  IMAD.WIDE.U32 R2, R7, UR4, RZ ;  /* 0x0000000407027c25 */ /* 0x008fc8000f8e00ff */
[----:B------:R-:W-:Y:S01]  /*0090*/  IMAD R5, R4, UR4, RZ ;  /* 0x0000000404057c24 */ /* 0x000fe2000f8e02ff */
[----:B-1----:R-:W-:Y:S01]  /*00a0*/  IADD3 R6, P1, PT, -R2, UR6, RZ ;  /* 0x0000000602067c10 */ /* 0x002fe2000ff3e1ff */
[----:B------:R-:W0:Y:S02]  /*00b0*/  LDCU.64 UR4, c[0x0][0x358] ;  /* 0x00006b00ff0477ac */ /* 0x000e240008000a00 */
[----:B------:R-:W-:Y:S01]  /*00c0*/  IMAD.IADD R5, R3, 0x1, R5 ;  /* 0x0000000103057824 */ /* 0x000fe200078e0205 */
[----:B------:R-:W-:-:S04]  /*00d0*/  ISETP.LT.U32.AND P0, PT, R6, R7, PT ;  /* 0x000000070600720c */ /* 0x000fc80003f01070 */
[----:B------:R-:W-:-:S04]  /*00e0*/  IADD3.X R9, PT, PT, ~R5, UR7, RZ, P1, !PT ;  /* 0x0000000705097c10 */ /* 0x000fc80008ffe5ff */
[----:B------:R-:W-:Y:S01]  /*00f0*/  ISETP.LT.AND.EX P0, PT, R9, R4, PT, P0 ;  /* 0x000000040900720c */ /* 0x000fe20003f01300 */
[----:B--2---:R-:W-:-:S03]  /*0100*/  IMAD.SHL.U32 R9, R0, 0x80, RZ ;  /* 0x0000008000097824 */ /* 0x004fc600078e00ff */
[----:B------:R-:W-:-:S04]  /*0110*/  SEL R4, R6, R7, P0 ;  /* 0x0000000706047207 */ /* 0x000fc80000000000 */
[----:B------:R-:W-:Y:S01]  /*0120*/  ISETP.NE.AND P0, PT, R7, R4, PT ;  /* 0x000000040700720c */ /* 0x000fe20003f05270 */
[----:B------:R-:W-:-:S05]  /*0130*/  IMAD.SHL.U32 R8, R4, 0x4, RZ ;  /* 0x0000000404087824 */ /* 0x000fca00078e00ff */
[----:B------:R-:W-:-:S13]  /*0140*/  ISETP.GE.AND P1, PT, R9, R8, PT ;  /* 0x000000080900720c */ /* 0x000fda0003f26270 */
[----:B0-----:R-:W-:Y:S05]  /*0150*/  @P1 BRA `(.L_x_236) ;  /* 0x0000000000281947 */ /* 0x001fea0003800000 */
[----:B------:R-:W0:Y:S02]  /*0160*/  LDC.64 R6, c[0x0][0x398] ;  /* 0x0000e600ff067b82 */ /* 0x000e240000000a00 */
[----:B0-----:R-:W-:-:S04]  /*0170*/  LEA R6, P1, R2, R6, 0x2 ;  /* 0x0000000602067211 */ /* 0x001fc800078210ff */
[----:B------:R-:W-:-:S03]  /*0180*/  LEA.HI.X R7, R2, R7, R5, 0x2, P1 ;  /* 0x0000000702077211 */ /* 0x000fc600008f1405 */
[----:B------:R-:W-:-:S07]  /*0190*/  IMAD.WIDE.U32 R6, R0, 0x80, R6 ;  /* 0x0000008000067825 */ /* 0x000fce00078e0006 */
.L_x_237:
[----:B------:R-:W-:Y:S01]  /*01a0*/  VIADD R9, R9, 0x4000 ;  /* 0x0000400009097836 */ /* 0x000fe20000000000 */
[----:B------:R0:W-:Y:S04]  /*01b0*/  CCTL.E.PF2 [R6] ;  /* 0x000000000600798f */ /* 0x0001e80000800100 */
[----:B------:R-:W-:Y:S02]  /*01c0*/  ISETP.GE.AND P1, PT, R9, R8, PT ;  /* 0x000000080900720c */ /* 0x000fe40003f26270 */
[----:B0-----:R-:W-:-:S05]  /*01d0*/  IADD3 R6, P2, PT, R6, 0x4000, RZ ;  /* 0x0000400006067810 */ /* 0x001fca0007f5e0ff */
[----:B------:R-:W-:-:S06]  /*01e0*/  IMAD.X R7, RZ, RZ, R7, P2 ;  /* 0x000000ffff077224 */ /* 0x000fcc00010e0607 */
[----:B------:R-:W-:Y:S05]  /*01f0*/  @!P1 BRA `(.L_x_237) ;  /* 0xfffffffc00e89947 */ /* 0x000fea000383ffff */
.L_x_236:
[----:B------:R-:W-:Y:S05]  /*0200*/  BSYNC.RECONVERGENT B0 ;  /* 0x0000000000007941 */ /* 0x000fea0003800200 */
.L_x_235:
[----:B------:R-:W-:Y:S05]  /*0210*/  @!P0 BRA `(.L_x_238) ;  /* 0x0000000400f48947 */ /* 0x000fea0003800000 */
[----:B------:R-:W-:-:S13]  /*0220*/  ISETP.GE.AND P0, PT, R12, 0x1, PT ;  /* 0x000000010c00780c */ /* 0x000fda0003f06270 */
[----:B------:R-:W-:Y:S05]  /*0230*/  @!P0 EXIT ;  /* 0x000000000000894d */ /* 0x000fea0003800000 */
[C---:B------:R-:W-:Y:S01]  /*0240*/  ISETP.GE.U32.AND P0, PT, R12.reuse, 0x4, PT ;  /* 0x000000040c00780c */ /* 0x040fe20003f06070 */
[----:B------:R-:W-:Y:S01]  /*0250*/  IMAD.MOV.U32 R11, RZ, RZ, RZ ;  /* 0x000000ffff0b7224 */ /* 0x000fe200078e00ff */
[----:B------:R-:W-:-:S11]  /*0260*/  LOP3.LUT R10, R12, 0x3, RZ, 0xc0, !PT ;  /* 0x000000030c0a7812 */ /* 0x000fd600078ec0ff */
[----:B------:R-:W-:Y:S05]  /*0270*/  @!P0 BRA `(.L_x_239) ;  /* 0x0000000400548947 */ /* 0x000fea0003800000 */
[----:B------:R-:W0:Y:S01]  /*0280*/  LDCU.128 UR8, c[0x0][0x390] ;  /* 0x00007200ff0877ac */ /* 0x000e220008000c00 */
[----:B------:R-:W1:Y:S01]  /*0290*/  LDC R13, c[0x0][0x38c] ;  /* 0x0000e300ff0d7b82 */ /* 0x000e620000000800 */
[C---:B------:R-:W-:Y:S01]  /*02a0*/  IMAD.SHL.U32 R8, R2.reuse, 0x4, RZ ;  /* 0x0000000402087824 */ /* 0x040fe200078e00ff */
[----:B------:R-:W-:Y:S02]  /*02b0*/  SHF.L.U64.HI R9, R2, 0x2, R5 ;  /* 0x0000000202097819 */ /* 0x000fe40000010205 */
[----:B------:R-:W-:Y:S01]  /*02c0*/  LOP3.LUT R11, R12, 0x7ffffffc, RZ, 0xc0, !PT ;  /* 0x7ffffffc0c0b7812 */ /* 0x000fe200078ec0ff */
[----:B------:R-:W-:Y:S01]  /*02d0*/  IMAD.MOV.U32 R12, RZ, RZ, RZ ;  /* 0x000000ffff0c7224 */ /* 0x000fe200078e00ff */
[C---:B0-----:R-:W-:Y:S02]  /*02e0*/  IADD3 R6, P0, PT, R8.reuse, UR10, RZ ;  /* 0x0000000a08067c10 */ /* 0x041fe4000ff1e0ff */
[----:B------:R-:W-:Y:S02]  /*02f0*/  IADD3 R8, P1, PT, R8, UR8, RZ ;  /* 0x0000000808087c10 */ /* 0x000fe4000ff3e0ff */
[----:B------:R-:W-:-:S02]  /*0300*/  IADD3.X R7, PT, PT, R9, UR11, RZ, P0, !PT ;  /* 0x0000000b09077c10 */ /* 0x000fc400087fe4ff */
[----:B------:R-:W-:-:S09]  /*0310*/  IADD3.X R9, PT, PT, R9, UR9, RZ, P1, !PT ;  /* 0x0000000909097c10 */ /* 0x000fd20008ffe4ff */
.L_x_256:
[C---:B------:R-:W-:Y:S01]  /*0320*/  IMAD R15, R12.reuse, 0x80, R0 ;  /* 0x000000800c0f7824 */ /* 0x040fe200078e0200 */
[----:B------:R-:W-:Y:S01]  /*0330*/  BSSY.RECONVERGENT B0, `(.L_x_240) ;  /* 0x0000012000007945 */ /* 0x000fe20003800200 */
[----:B------:R-:W-:-:S03]  /*0340*/  VIADD R12, R12, 0x4 ;  /* 0x000000040c0c7836 */ /* 0x000fc60000000000 */
[----:B------:R-:W-:Y:S02]  /*0350*/  ISETP.GE.AND P1, PT, R15, R4, PT ;  /* 0x000000040f00720c */ /* 0x000fe40003f26270 */
[----:B------:R-:W-:-:S11]  /*0360*/  ISETP.NE.AND P0, PT, R12, R11, PT ;  /* 0x0000000b0c00720c */ /* 0x000fd60003f05270 */
[----:B0-2---:R-:W-:Y:S05]  /*0370*/  @P1 BRA `(.L_x_241) ;  /* 0x0000000000341947 */ /* 0x005fea0003800000 */
[----:B------:R-:W-:-:S06]  /*0380*/  IMAD.WIDE R16, R15, 0x4, R6 ;  /* 0x000000040f107825 */ /* 0x000fcc00078e0206 */
[----:B------:R-:W1:Y:S01]  /*0390*/  LDG.E R16, desc[UR4][R16.64] ;  /* 0x0000000410107981 */ /* 0x000e62000c1e1900 */
[----:B------:R-:W-:Y:S01]  /*03a0*/  BSSY.RECONVERGENT B1, `(.L_x_242) ;  /* 0x0000009000017945 */ /* 0x000fe20003800200 */
[----:B------:R-:W-:-:S04]  /*03b0*/  IMAD.WIDE R18, R15, 0x4, R8 ;  /* 0x000000040f127825 */ /* 0x000fc800078e0208 */
[----:B------:R-:W-:Y:S01]  /*03c0*/  IMAD.MOV.U32 R21, RZ, RZ, RZ ;  /* 0x000000ffff157224 */ /* 0x000fe200078e00ff */
[CC--:B-1----:R-:W-:Y:S02]  /*03d0*/  FSETP.GEU.AND P1, PT, R16.reuse, R13.reuse, PT ;  /* 0x0000000d1000720b */ /* 0x0c2fe40003f2e000 */
[----:B------:R-:W-:-:S13]  /*03e0*/  FSETP.GT.AND P2, PT, R16, -R13, PT ;  /* 0x8000000d1000720b */ /* 0x000fda0003f44000 */
[----:B------:R-:W-:Y:S05]  /*03f0*/  @!P1 BRA P2, `(.L_x_243) ;  /* 0x00000000000c9947 */ /* 0x000fea0001000000 */
[----:B------:R-:W-:-:S13]  /*0400*/  FSETP.GT.AND P1, PT, R16, R13, PT ;  /* 0x0000000d1000720b */ /* 0x000fda0003f24000 */
[C-C-:B------:R-:W-:Y:S01]  /*0410*/  @P1 FADD R21, R16.reuse, -R13.reuse ;  /* 0x8000000d10151221 */ /* 0x140fe20000000000 */
[----:B------:R-:W-:-:S07]  /*0420*/  @!P1 FADD R21, R16, R13 ;  /* 0x0000000d10159221 */ /* 0x000fce0000000000 */
.L_x_243:
[----:B------:R-:W-:Y:S05]  /*0430*/  BSYNC.RECONVERGENT B1 ;  /* 0x0000000000017941 */ /* 0x000fea0003800200 */
.L_x_242:
[----:B------:R0:W-:Y:S02]  /*0440*/  STG.E desc[UR4][R18.64], R21 ;  /* 0x0000001512007986 */ /* 0x0001e4000c101904 */
.L_x_241:
[----:B------:R-:W-:Y:S05]  /*0450*/  BSYNC.RECONVERGENT B0 ;  /* 0x0000000000007941 */ /* 0x000fea0003800200 */
.L_x_240:
[----:B0-----:R-:W-:Y:S01]  /*0460*/  VIADD R19, R15, 0x80 ;  /* 0x000000800f137836 */ /* 0x001fe20000000000 */
[----:B------:R-:W-:Y:S04]  /*0470*/  BSSY.RECONVERGENT B0, `(.L_x_244) ;  /* 0x0000010000007945 */ /* 0x000fe80003800200 */
[----:B------:R-:W-:-:S13]  /*0480*/  ISETP.GE.AND P1, PT, R19, R4, PT ;  /* 0x000000041300720c */ /* 0x000fda0003f26270 */
[----:B------:R-:W-:Y:S05]  /*0490*/  @P1 BRA `(.L_x_245) ;  /* 0x0000000000341947 */ /* 0x000fea0003800000 */
        /* <DEDUP_REMOVED lines=9> */
[C-C-:B------:R-:W-:Y:S01]  /*0530*/  @!P1 FADD R21, R16.reuse, R13.reuse ;  /* 0x0000000d10159221 */ /* 0x140fe20000000000 */
[----:B------:R-:W-:-:S07]  /*0540*/  @P1 FADD R21, R16, -R13 ;  /* 0x8000000d10151221 */ /* 0x000fce0000000000 */
.L_x_247:
[----:B------:R-:W-:Y:S05]  /*0550*/  BSYNC.RECONVERGENT B1 ;  /* 0x0000000000017941 */ /* 0x000fea0003800200 */
.L_x_246:
[----:B------:R0:W-:Y:S02]  /*0560*/  STG.E desc[UR4][R18.64], R21 ;  /* 0x0000001512007986 */ /* 0x0001e4000c101904 */
.L_x_245:
[----:B------:R-:W-:Y:S05]  /*0570*/  BSYNC.RECONVERGENT B0 ;  /* 0x0000000000007941 */ /* 0x000fea0003800200 */
.L_x_244:
        /* <DEDUP_REMOVED lines=15> */
.L_x_251:
[----:B------:R-:W-:Y:S05]  /*0670*/  BSYNC.RECONVERGENT B1 ;  /* 0x0000000000017941 */ /* 0x000fea0003800200 */
.L_x_250:
[----:B------:R0:W-:Y:S02]  /*0680*/  STG.E desc[UR4][R18.64], R21 ;  /* 0x0000001512007986 */ /* 0x0001e4000c101904 */
.L_x_249:
[----:B------:R-:W-:Y:S05]  /*0690*/  BSYNC.RECONVERGENT B0 ;  /* 0x0000000000007941 */ /* 0x000fea0003800200 */
.L_x_248:
[----:B------:R-:W-:Y:S01]  /*06a0*/  VIADD R17, R15, 0x180 ;  /* 0x000001800f117836 */ /* 0x000fe20000000000 */
[----:B------:R-:W-:Y:S04]  /*06b0*/  BSSY.RECONVERGENT B0, `(.L_x_252) ;  /* 0x0000010000007945 */ /* 0x000fe80003800200 */
[----:B------:R-:W-:-:S13]  /*06c0*/  ISETP.GE.AND P1, PT, R17, R4, PT ;  /* 0x000000041100720c */ /* 0x000fda0003f26270 */
[----:B------:R-:W-:Y:S05]  /*06d0*/  @P1 BRA `(.L_x_253) ;  /* 0x0000000000341947 */ /* 0x000fea0003800000 */
[----:B------:R-:W-:-:S06]  /*06e0*/  IMAD.WIDE R14, R17, 0x4, R6 ;  /* 0x00000004110e7825 */ /* 0x000fcc00078e0206 */
[----:B------:R-:W1:Y:S01]  /*06f0*/  LDG.E R14, desc[UR4][R14.64] ;  /* 0x000000040e0e7981 */ /* 0x000e62000c1e1900 */
[----:B------:R-:W-:Y:S01]  /*0700*/  BSSY.RECONVERGENT B1, `(.L_x_254) ;  /* 0x0000009000017945 */ /* 0x000fe20003800200 */
[----:B------:R-:W-:-:S04]  /*0710*/  IMAD.WIDE R16, R17, 0x4, R8 ;  /* 0x0000000411107825 */ /* 0x000fc800078e0208 */
[----:B0-----:R-:W-:Y:S01]  /*0720*/  IMAD.MOV.U32 R19, RZ, RZ, RZ ;  /* 0x000000ffff137224 */ /* 0x001fe200078e00ff */
[CC--:B-1----:R-:W-:Y:S02]  /*0730*/  FSETP.GEU.AND P1, PT, R14.reuse, R13.reuse, PT ;  /* 0x0000000d0e00720b */ /* 0x0c2fe40003f2e000 */
[----:B------:R-:W-:-:S13]  /*0740*/  FSETP.GT.AND P2, PT, R14, -R13, PT ;  /* 0x8000000d0e00720b */ /* 0x000fda0003f44000 */
[----:B------:R-:W-:Y:S05]  /*0750*/  @!P1 BRA P2, `(.L_x_255) ;  /* 0x00000000000c9947 */ /* 0x000fea0001000000 */
[----:B------:R-:W-:-:S13]  /*0760*/  FSETP.GT.AND P1, PT, R14, R13, PT ;  /* 0x0000000d0e00720b */ /* 0x000fda0003f24000 */
[C-C-:B------:R-:W-:Y:S01]  /*0770*/  @!P1 FADD R19, R14.reuse, R13.reuse ;  /* 0x0000000d0e139221 */ /* 0x140fe20000000000 */
[----:B------:R-:W-:-:S07]  /*0780*/  @P1 FADD R19, R14, -R13 ;  /* 0x8000000d0e131221 */ /* 0x000fce0000000000 */
.L_x_255:
[----:B------:R-:W-:Y:S05]  /*0790*/  BSYNC.RECONVERGENT B1 ;  /* 0x0000000000017941 */ /* 0x000fea0003800200 */
.L_x_254:
[----:B------:R2:W-:Y:S02]  /*07a0*/  STG.E desc[UR4][R16.64], R19 ;  /* 0x0000001310007986 */ /* 0x0005e4000c101904 */
.L_x_253:
[----:B------:R-:W-:Y:S05]  /*07b0*/  BSYNC.RECONVERGENT B0 ;  /* 0x0000000000007941 */ /* 0x000fea0003800200 */
.L_x_252:
[----:B------:R-:W-:Y:S05]  /*07c0*/  @P0 BRA `(.L_x_256) ;  /* 0xfffffff800d40947 */ /* 0x000fea000383ffff */
.L_x_239:
[----:B------:R-:W-:-:S13]  /*07d0*/  ISETP.NE.AND P0, PT, R10, RZ, PT ;  /* 0x000000ff0a00720c */ /* 0x000fda0003f05270 */
[----:B------:R-:W-:Y:S05]  /*07e0*/  @!P0 EXIT ;  /* 0x000000000000894d */ /* 0x000fea0003800000 */
[----:B------:R-:W3:Y:S01]  /*07f0*/  LDCU.128 UR8, c[0x0][0x390] ;  /* 0x00007200ff0877ac */ /* 0x000ee20008000c00 */
[----:B------:R-:W4:Y:S01]  /*0800*/  LDC R15, c[0x0][0x38c] ;  /* 0x0000e300ff0f7b82 */ /* 0x000f220000000800 */
[C---:B------:R-:W-:Y:S01]  /*0810*/  IMAD.SHL.U32 R12, R2.reuse, 0x4, RZ ;  /* 0x00000004020c7824 */ /* 0x040fe200078e00ff */
[----:B------:R-:W-:Y:S01]  /*0820*/  SHF.L.U64.HI R5, R2, 0x2, R5 ;  /* 0x0000000202057819 */ /* 0x000fe20000010205 */
[----:B------:R-:W-:Y:S02]  /*0830*/  IMAD R11, R11, 0x80, R0 ;  /* 0x000000800b0b7824 */ /* 0x000fe400078e0200 */
[----:B------:R-:W-:Y:S01]  /*0840*/  IMAD.MOV R10, RZ, RZ, -R10 ;  /* 0x000000ffff0a7224 */ /* 0x000fe200078e0a0a */
[C---:B---3--:R-:W-:Y:S02]  /*0850*/  IADD3 R2, P0, PT, R12.reuse, UR8, RZ ;  /* 0x000000080c027c10 */ /* 0x048fe4000ff1e0ff */
[----:B------:R-:W-:Y:S02]  /*0860*/  IADD3 R12, P1, PT, R12, UR10, RZ ;  /* 0x0000000a0c0c7c10 */ /* 0x000fe4000ff3e0ff */
[----:B------:R-:W-:-:S02]  /*0870*/  IADD3.X R3, PT, PT, R5, UR9, RZ, P0, !PT ;  /* 0x0000000905037c10 */ /* 0x000fc400087fe4ff */
[----:B-1----:R-:W-:-:S09]  /*0880*/  IADD3.X R13, PT, PT, R5, UR11, RZ, P1, !PT ;  /* 0x0000000b050d7c10 */ /* 0x002fd20008ffe4ff */
.L_x_261:
[----:B------:R-:W-:Y:S01]  /*0890*/  ISETP.GE.AND P1, PT, R11, R4, PT ;  /* 0x000000040b00720c */ /* 0x000fe20003f26270 */
[----:B------:R-:W-:Y:S01]  /*08a0*/  VIADD R10, R10, 0x1 ;  /* 0x000000010a0a7836 */ /* 0x000fe20000000000 */
[----:B------:R-:W-:Y:S04]  /*08b0*/  BSSY.RECONVERGENT B0, `(.L_x_257) ;  /* 0x0000010000007945 */ /* 0x000fe80003800200 */
[----:B------:R-:W-:-:S07]  /*08c0*/  ISETP.NE.AND P0, PT, R10, RZ, PT ;  /* 0x000000ff0a00720c */ /* 0x000fce0003f05270 */
[----:B-1----:R-:W-:Y:S06]  /*08d0*/  @P1 BRA `(.L_x_258) ;  /* 0x0000000000341947 */ /* 0x002fec0003800000 */
[----:B------:R-:W-:-:S06]  /*08e0*/  IMAD.WIDE R6, R11, 0x4, R12 ;  /* 0x000000040b067825 */ /* 0x000fcc00078e020c */
[----:B------:R-:W4:Y:S01]  /*08f0*/  LDG.E R6, desc[UR4][R6.64] ;  /* 0x0000000406067981 */ /* 0x000f22000c1e1900 */
[----:B------:R-:W-:Y:S01]  /*0900*/  BSSY.RECONVERGENT B1, `(.L_x_259) ;  /* 0x0000009000017945 */ /* 0x000fe20003800200 */
[----:B------:R-:W-:-:S04]  /*0910*/  IMAD.WIDE R8, R11, 0x4, R2 ;  /* 0x000000040b087825 */ /* 0x000fc800078e0202 */
[----:B------:R-:W-:Y:S01]  /*0920*/  IMAD.MOV.U32 R5, RZ, RZ, RZ ;  /* 0x000000ffff057224 */ /* 0x000fe200078e00ff */
[CC--:B----4-:R-:W-:Y:S02]  /*0930*/  FSETP.GEU.AND P1, PT, R6.reuse, R15.reuse, PT ;  /* 0x0000000f0600720b */ /* 0x0d0fe40003f2e000 */
[----:B------:R-:W-:-:S13]  /*0940*/  FSETP.GT.AND P2, PT, R6, -R15, PT ;  /* 0x8000000f0600720b */ /* 0x000fda0003f44000 */
[----:B------:R-:W-:Y:S05]  /*0950*/  @!P1 BRA P2, `(.L_x_260) ;  /* 0x00000000000c9947 */ /* 0x000fea0001000000 */
[----:B------:R-:W-:-:S13]  /*0960*/  FSETP.GT.AND P1, PT, R6, R15, PT ;  /* 0x0000000f0600720b */ /* 0x000fda0003f24000 */
[C-C-:B------:R-:W-:Y:S01]  /*0970*/  @!P1 FADD R5, R6.reuse, R15.reuse ;  /* 0x0000000f06059221 */ /* 0x140fe20000000000 */
[----:B------:R-:W-:-:S07]  /*0980*/  @P1 FADD R5, R6, -R15 ;  /* 0x8000000f06051221 */ /* 0x000fce0000000000 */
.L_x_260:
[----:B------:R-:W-:Y:S05]  /*0990*/  BSYNC.RECONVERGENT B1 ;  /* 0x0000000000017941 */ /* 0x000fea0003800200 */
.L_x_259:
[----:B------:R1:W-:Y:S02]  /*09a0*/  STG.E desc[UR4][R8.64], R5 ;  /* 0x0000000508007986 */ /* 0x0003e4000c101904 */
.L_x_258:
[----:B------:R-:W-:Y:S05]  /*09b0*/  BSYNC.RECONVERGENT B0 ;  /* 0x0000000000007941 */ /* 0x000fea0003800200 */
.L_x_257:
[----:B------:R-:W-:Y:S01]  /*09c0*/  VIADD R11, R11, 0x80 ;  /* 0x000000800b0b7836 */ /* 0x000fe20000000000 */
[----:B------:R-:W-:Y:S06]  /*09d0*/  @P0 BRA `(.L_x_261) ;  /* 0xfffffffc00ac0947 */ /* 0x000fec000383ffff */
[----:B------:R-:W-:Y:S05]  /*09e0*/  EXIT ;  /* 0x000000000000794d */ /* 0x000fea0003800000 */
.L_x_238:
[----:B------:R-:W-:-:S13]  /*09f0*/  ISETP.GE.AND P0, PT, R12, 0x1, PT ;  /* 0x000000010c00780c */ /* 0x000fda0003f06270 */
[----:B------:R-:W-:Y:S05]  /*0a00*/  @!P0 EXIT ;  /* 0x000000000000894d */ /* 0x000fea0003800000 */
[C---:B------:R-:W-:Y:S01]  /*0a10*/  ISETP.GE.U32.AND P0, PT, R12.reuse, 0x4, PT ;  /* 0x000000040c00780c */ /* 0x040fe20003f06070 */
[----:B------:R-:W-:Y:S01]  /*0a20*/  IMAD.MOV.U32 R15, RZ, RZ, RZ ;  /* 0x000000ffff0f7224 */ /* 0x000fe200078e00ff */
[----:B------:R-:W-:-:S11]  /*0a30*/  LOP3.LUT R4, R12, 0x3, RZ, 0xc0, !PT ;  /* 0x000000030c047812 */ /* 0x000fd600078ec0ff */
[----:B------:R-:W-:Y:S05]  /*0a40*/  @!P0 BRA `(.L_x_262) ;  /* 0x0000000000f48947 */ /* 0x000fea0003800000 */
[----:B------:R-:W0:Y:S01]  /*0a50*/  LDCU.128 UR8, c[0x0][0x390] ;  /* 0x00007200ff0877ac */ /* 0x000e220008000c00 */
[----:B------:R-:W-:Y:S01]  /*0a60*/  LEA R6, P0, R2, 0x400, 0x2 ;  /* 0x0000040002067811 */ /* 0x000fe200078010ff */
[----:B------:R-:W-:Y:S01]  /*0a70*/  IMAD.MOV.U32 R17, RZ, RZ, R0 ;  /* 0x000000ffff117224 */ /* 0x000fe200078e0000 */
[----:B------:R-:W-:Y:S01]  /*0a80*/  LOP3.LUT R15, R12, 0x7ffffffc, RZ, 0xc0, !PT ;  /* 0x7ffffffc0c0f7812 */ /* 0x000fe200078ec0ff */
[----:B------:R-:W1:Y:S01]  /*0a90*/  LDCU UR6, c[0x0][0x38c] ;  /* 0x00007180ff0677ac */ /* 0x000e620008000800 */
[----:B------:R-:W-:-:S03]  /*0aa0*/  LEA.HI.X R7, R2, RZ, R5, 0x2, P0 ;  /* 0x000000ff02077211 */ /* 0x000fc600000f1405 */
[----:B------:R-:W-:Y:S01]  /*0ab0*/  IMAD.MOV R14, RZ, RZ, -R15 ;  /* 0x000000ffff0e7224 */ /* 0x000fe200078e0a0f */
[C---:B0-----:R-:W-:Y:S02]  /*0ac0*/  IADD3 R8, P1, PT, R6.reuse, UR10, RZ ;  /* 0x0000000a06087c10 */ /* 0x041fe4000ff3e0ff */
[----:B------:R-:W-:Y:S02]  /*0ad0*/  IADD3 R6, P0, PT, R6, UR8, RZ ;  /* 0x0000000806067c10 */ /* 0x000fe4000ff1e0ff */
[C---:B------:R-:W-:Y:S02]  /*0ae0*/  IADD3.X R9, PT, PT, R7.reuse, UR11, RZ, P1, !PT ;  /* 0x0000000b07097c10 */ /* 0x040fe40008ffe4ff */
[----:B-1----:R-:W-:-:S09]  /*0af0*/  IADD3.X R7, PT, PT, R7, UR9, RZ, P0, !PT ;  /* 0x0000000907077c10 */ /* 0x002fd200087fe4ff */
.L_x_271:
[----:B------:R-:W-:-:S05]  /*0b00*/  IMAD.WIDE R12, R17, 0x4, R8 ;  /* 0x00000004110c7825 */ /* 0x000fca00078e0208 */
[----:B------:R-:W2:Y:S01]  /*0b10*/  LDG.E R16, desc[UR4][R12.64+-0x400] ;  /* 0xfffc00040c107981 */ /* 0x000ea2000c1e1900 */
[----:B------:R-:W-:Y:S01]  /*0b20*/  BSSY.RECONVERGENT B0, `(.L_x_263) ;  /* 0x0000009000007945 */ /* 0x000fe20003800200 */
[----:B0-----:R-:W-:-:S04]  /*0b30*/  IMAD.WIDE R10, R17, 0x4, R6 ;  /* 0x00000004110a7825 */ /* 0x001fc800078e0206 */
[----:B------:R-:W-:Y:S01]  /*0b40*/  IMAD.MOV.U32 R19, RZ, RZ, RZ ;  /* 0x000000ffff137224 */ /* 0x000fe200078e00ff */
[C---:B--2---:R-:W-:Y:S02]  /*0b50*/  FSETP.GEU.AND P0, PT, R16.reuse, UR6, PT ;  /* 0x0000000610007c0b */ /* 0x044fe4000bf0e000 */
[----:B------:R-:W-:-:S13]  /*0b60*/  FSETP.GT.AND P1, PT, R16, -UR6, PT ;  /* 0x8000000610007c0b */ /* 0x000fda000bf24000 */
[----:B------:R-:W-:Y:S05]  /*0b70*/  @!P0 BRA P1, `(.L_x_264) ;  /* 0x00000000000c8947 */ /* 0x000fea0000800000 */
[----:B------:R-:W-:-:S13]  /*0b80*/  FSETP.GT.AND P0, PT, R16, UR6, PT ;  /* 0x0000000610007c0b */ /* 0x000fda000bf04000 */
[C---:B------:R-:W-:Y:S01]  /*0b90*/  @P0 FADD R19, R16.reuse, -UR6 ;  /* 0x8000000610130e21 */ /* 0x040fe20008000000 */
[----:B------:R-:W-:-:S07]  /*0ba0*/  @!P0 FADD R19, R16, UR6 ;  /* 0x0000000610138e21 */ /* 0x000fce0008000000 */
.L_x_264:
[----:B------:R-:W-:Y:S05]  /*0bb0*/  BSYNC.RECONVERGENT B0 ;  /* 0x0000000000007941 */ /* 0x000fea0003800200 */
.L_x_263:
[----:B------:R0:W-:Y:S04]  /*0bc0*/  STG.E desc[UR4][R10.64+-0x400], R19 ;  /* 0xfffc00130a007986 */ /* 0x0001e8000c101904 */
[----:B------:R-:W2:Y:S01]  /*0bd0*/  LDG.E R16, desc[UR4][R12.64+-0x200] ;  /* 0xfffe00040c107981 */ /* 0x000ea2000c1e1900 */
[----:B------:R-:W-:Y:S01]  /*0be0*/  BSSY.RECONVERGENT B0, `(.L_x_265) ;  /* 0x0000008000007945 */ /* 0x000fe20003800200 */
[----:B------:R-:W-:Y:S01]  /*0bf0*/  IMAD.MOV.U32 R21, RZ, RZ, RZ ;  /* 0x000000ffff157224 */ /* 0x000fe200078e00ff */
[C---:B--2---:R-:W-:Y:S02]  /*0c00*/  FSETP.GEU.AND P0, PT, R16.reuse, UR6, PT ;  /* 0x0000000610007c0b */ /* 0x044fe4000bf0e000 */
[----:B------:R-:W-:-:S13]  /*0c10*/  FSETP.GT.AND P1, PT, R16, -UR6, PT ;  /* 0x8000000610007c0b */ /* 0x000fda000bf24000 */
[----:B0-----:R-:W-:Y:S05]  /*0c20*/  @!P0 BRA P1, `(.L_x_266) ;  /* 0x00000000000c8947 */ /* 0x001fea0000800000 */
[----:B------:R-:W-:-:S13]  /*0c30*/  FSETP.GT.AND P0, PT, R16, UR6, PT ;  /* 0x0000000610007c0b */ /* 0x000fda000bf04000 */
[C---:B------:R-:W-:Y:S01]  /*0c40*/  @!P0 FADD R21, R16.reuse, UR6 ;  /* 0x0000000610158e21 */ /* 0x040fe20008000000 */
[----:B------:R-:W-:-:S07]  /*0c50*/  @P0 FADD R21, R16, -UR6 ;  /* 0x8000000610150e21 */ /* 0x000fce0008000000 */
.L_x_266:
[----:B------:R-:W-:Y:S05]  /*0c60*/  BSYNC.RECONVERGENT B0 ;  /* 0x0000000000007941 */ /* 0x000fea0003800200 */
.L_x_265:
        /* <DEDUP_REMOVED lines=10> */
.L_x_268:
[----:B------:R-:W-:Y:S05]  /*0d10*/  BSYNC.RECONVERGENT B0 ;  /* 0x0000000000007941 */ /* 0x000fea0003800200 */
.L_x_267:
[----:B------:R0:W-:Y:S04]  /*0d20*/  STG.E desc[UR4][R10.64], R19 ;  /* 0x000000130a007986 */ /* 0x0001e8000c101904 */
[----:B------:R-:W2:Y:S01]  /*0d30*/  LDG.E R12, desc[UR4][R12.64+0x200] ;  /* 0x000200040c0c7981 */ /* 0x000ea2000c1e1900 */
[----:B------:R-:W-:Y:S01]  /*0d40*/  VIADD R14, R14, 0x4 ;  /* 0x000000040e0e7836 */ /* 0x000fe20000000000 */
[----:B------:R-:W-:Y:S01]  /*0d50*/  BSSY.RECONVERGENT B0, `(.L_x_269) ;  /* 0x0000009000007945 */ /* 0x000fe20003800200 */
[----:B------:R-:W-:-:S03]  /*0d60*/  IMAD.MOV.U32 R21, RZ, RZ, RZ ;  /* 0x000000ffff157224 */ /* 0x000fc600078e00ff */
[----:B------:R-:W-:Y:S02]  /*0d70*/  ISETP.NE.AND P0, PT, R14, RZ, PT ;  /* 0x000000ff0e00720c */ /* 0x000fe40003f05270 */
[C---:B--2---:R-:W-:Y:S02]  /*0d80*/  FSETP.GEU.AND P1, PT, R12.reuse, UR6, PT ;  /* 0x000000060c007c0b */ /* 0x044fe4000bf2e000 */
[----:B------:R-:W-:-:S13]  /*0d90*/  FSETP.GT.AND P2, PT, R12, -UR6, PT ;  /* 0x800000060c007c0b */ /* 0x000fda000bf44000 */
[----:B0-----:R-:W-:Y:S05]  /*0da0*/  @!P1 BRA P2, `(.L_x_270) ;  /* 0x00000000000c9947 */ /* 0x001fea0001000000 */
[----:B------:R-:W-:-:S13]  /*0db0*/  FSETP.GT.AND P1, PT, R12, UR6, PT ;  /* 0x000000060c007c0b */ /* 0x000fda000bf24000 */
[C---:B------:R-:W-:Y:S01]  /*0dc0*/  @!P1 FADD R21, R12.reuse, UR6 ;  /* 0x000000060c159e21 */ /* 0x040fe20008000000 */
[----:B------:R-:W-:-:S07]  /*0dd0*/  @P1 FADD R21, R12, -UR6 ;  /* 0x800000060c151e21 */ /* 0x000fce0008000000 */
.L_x_270:
[----:B------:R-:W-:Y:S05]  /*0de0*/  BSYNC.RECONVERGENT B0 ;  /* 0x0000000000007941 */ /* 0x000fea0003800200 */
.L_x_269:
[----:B------:R0:W-:Y:S01]  /*0df0*/  STG.E desc[UR4][R10.64+0x200], R21 ;  /* 0x000200150a007986 */ /* 0x0001e2000c101904 */
[----:B------:R-:W-:Y:S01]  /*0e00*/  VIADD R17, R17, 0x200 ;  /* 0x0000020011117836 */ /* 0x000fe20000000000 */
[----:B------:R-:W-:Y:S06]  /*0e10*/  @P0 BRA `(.L_x_271) ;  /* 0xfffffffc00380947 */ /* 0x000fec000383ffff */
.L_x_262:
[----:B------:R-:W-:-:S13]  /*0e20*/  ISETP.NE.AND P0, PT, R4, RZ, PT ;  /* 0x000000ff0400720c */ /* 0x000fda0003f05270 */
[----:B------:R-:W-:Y:S05]  /*0e30*/  @!P0 EXIT ;  /* 0x000000000000894d */ /* 0x000fea0003800000 */
[----:B------:R-:W1:Y:S01]  /*0e40*/  LDCU.128 UR8, c[0x0][0x390] ;  /* 0x00007200ff0877ac */ /* 0x000e620008000c00 */
[C---:B------:R-:W-:Y:S01]  /*0e50*/  IMAD.SHL.U32 R6, R2.reuse, 0x4, RZ ;  /* 0x0000000402067824 */ /* 0x040fe200078e00ff */
[----:B------:R-:W-:Y:S01]  /*0e60*/  SHF.L.U64.HI R2, R2, 0x2, R5 ;  /* 0x0000000202027819 */ /* 0x000fe20000010205 */
[----:B------:R-:W-:Y:S01]  /*0e70*/  IMAD R15, R15, 0x80, R0 ;  /* 0x000000800f0f7824 */ /* 0x000fe200078e0200 */
[----:B------:R-:W2:Y:S01]  /*0e80*/  LDCU UR6, c[0x0][0x38c] ;  /* 0x00007180ff0677ac */ /* 0x000ea20008000800 */
[----:B------:R-:W-:Y:S01]  /*0e90*/  IMAD.MOV R0, RZ, RZ, -R4 ;  /* 0x000000ffff007224 */ /* 0x000fe200078e0a04 */
[C---:B-1----:R-:W-:Y:S02]  /*0ea0*/  IADD3 R8, P0, PT, R6.reuse, UR8, RZ ;  /* 0x0000000806087c10 */ /* 0x042fe4000ff1e0ff */
[----:B------:R-:W-:Y:S02]  /*0eb0*/  IADD3 R6, P1, PT, R6, UR10, RZ ;  /* 0x0000000a06067c10 */ /* 0x000fe4000ff3e0ff */
[----:B------:R-:W-:-:S02]  /*0ec0*/  IADD3.X R9, PT, PT, R2, UR9, RZ, P0, !PT ;  /* 0x0000000902097c10 */ /* 0x000fc400087fe4ff */
[----:B--2---:R-:W-:-:S09]  /*0ed0*/  IADD3.X R7, PT, PT, R2, UR11, RZ, P1, !PT ;  /* 0x0000000b02077c10 */ /* 0x004fd20008ffe4ff */
.L_x_274:
[----:B------:R-:W-:-:S06]  /*0ee0*/  IMAD.WIDE R2, R15, 0x4, R6 ;  /* 0x000000040f027825 */ /* 0x000fcc00078e0206 */
[----:B------:R-:W2:Y:S01]  /*0ef0*/  LDG.E R2, desc[UR4][R2.64] ;  /* 0x0000000402027981 */ /* 0x000ea2000c1e1900 */
[----:B------:R-:W-:Y:S01]  /*0f00*/  BSSY.RECONVERGENT B0, `(.L_x_272) ;  /* 0x0000009000007945 */ /* 0x000fe20003800200 */
[----:B------:R-:W-:-:S04]  /*0f10*/  IMAD.WIDE R4, R15, 0x4, R8 ;  /* 0x000000040f047825 */ /* 0x000fc800078e0208 */
[----:B0-----:R-:W-:Y:S01]  /*0f20*/  IMAD.MOV.U32 R11, RZ, RZ, RZ ;  /* 0x000000ffff0b7224 */ /* 0x001fe200078e00ff */
[C---:B--2---:R-:W-:Y:S02]  /*0f30*/  FSETP.GEU.AND P0, PT, R2.reuse, UR6, PT ;  /* 0x0000000602007c0b */ /* 0x044fe4000bf0e000 */
[----:B------:R-:W-:-:S13]  /*0f40*/  FSETP.GT.AND P1, PT, R2, -UR6, PT ;  /* 0x8000000602007c0b */ /* 0x000fda000bf24000 */
[----:B------:R-:W-:Y:S05]  /*0f50*/  @!P0 BRA P1, `(.L_x_273) ;  /* 0x00000000000c8947 */ /* 0x000fea0000800000 */
[----:B------:R-:W-:-:S13]  /*0f60*/  FSETP.GT.AND P0, PT, R2, UR6, PT ;  /* 0x0000000602007c0b */ /* 0x000fda000bf04000 */
[C---:B------:R-:W-:Y:S01]  /*0f70*/  @!P0 FADD R11, R2.reuse, UR6 ;  /* 0x00000006020b8e21 */ /* 0x040fe20008000000 */
[----:B------:R-:W-:-:S07]  /*0f80*/  @P0 FADD R11, R2, -UR6 ;  /* 0x80000006020b0e21 */ /* 0x000fce0008000000 */
.L_x_273:
[----:B------:R-:W-:Y:S05]  /*0f90*/  BSYNC.RECONVERGENT B0 ;  /* 0x0000000000007941 */ /* 0x000fea0003800200 */
.L_x_272:
[----:B------:R-:W-:Y:S01]  /*0fa0*/  VIADD R0, R0, 0x1 ;  /* 0x0000000100007836 */ /* 0x000fe20000000000 */
[----:B------:R0:W-:Y:S04]  /*0fb0*/  STG.E desc[UR4][R4.64], R11 ;  /* 0x0000000b04007986 */ /* 0x0001e8000c101904 */
[----:B------:R-:W-:-:S13]  /*0fc0*/  ISETP.NE.AND P0, PT, R0, RZ, PT ;  /* 0x000000ff0000720c */ /* 0x000fda0003f05270 */
[----:B0-----:R-:W-:Y:S05]  /*0fd0*/  @!P0 EXIT ;  /* 0x000000000000894d */ /* 0x001fea0003800000 */
[----:B------:R-:W-:Y:S01]  /*0fe0*/  VIADD R15, R15, 0x80 ;  /* 0x000000800f0f7836 */ /* 0x000fe20000000000 */
[----:B------:R-:W-:Y:S06]  /*0ff0*/  BRA `(.L_x_274) ;  /* 0xfffffffc00b87947 */ /* 0x000fec000383ffff */
.L_x_275:
        /* <DEDUP_REMOVED lines=16> */
.L_x_414:


//--------------------- .text._ZN3cub18CUB_300001_SM_10006detail9transform16transform_kernelINS2_10policy_hubILb1EN4cuda3std3__45tupleIJN6thrust24THRUST_300001_SM_1000_NS6detail15normal_iteratorINSA_10device_ptrIfEEEEEEEE10policy1000Ei14soft_thresholdSF_JPfEEEvT0_iT1_T2_DpNS2_10kernel_argIT3_EE --------------------------
	.section	.text._ZN3cub18CUB_300001_SM_10006detail9transform16transform_kernelINS2_10policy_hubILb1EN4cuda3std3__45tupleIJN6thrust24THRUST_300001_SM_1000_NS6detail15normal_iteratorINSA_10device_ptrIfEEEEEEEE10policy1000Ei14soft_thresholdSF_JPfEEEvT0_iT1_T2_DpNS2_10kernel_argIT3_EE,"ax",@progbits
	.align	128
        .global         _ZN3cub18CUB_300001_SM_10006detail9transform16transform_kernelINS2_10policy_hubILb1EN4cuda3std3__45tupleIJN6thrust24THRUST_300001_SM_1000_NS6detail15normal_iteratorINSA_10device_ptrIfEEEEEEEE10policy1000Ei14soft_thresholdSF_JPfEEEvT0_iT1_T2_DpNS2_10kernel_argIT3_EE
        .type           _ZN3cub18CUB_300001_SM_10006detail9transform16transform_kernelINS2_10policy_hubILb1EN4cuda3std3__45tupleIJN6thrust24THRUST_300001_SM_1000_NS6detail15normal_iteratorINSA_10device_ptrIfEEEEEEEE10policy1000Ei14soft_thresholdSF_JPfEEEvT0_iT1_T2_DpNS2_10kernel_argIT3_EE,@function
        .size           _ZN3cub18CUB_300001_SM_10006detail9transform16transform_kernelINS2_10policy_hubILb1EN4cuda3std3__45tupleIJN6thrust24THRUST_300001_SM_1000_NS6detail15normal_iteratorINSA_10device_ptrIfEEEEEEEE10policy1000Ei14soft_thresholdSF_JPfEEEvT0_iT1_T2_DpNS2_10kernel_argIT3_EE,(.L_x_415 - _ZN3cub18CUB_300001_SM_10006detail9transform16transform_kernelINS2_10policy_hubILb1EN4cuda3std3__45tupleIJN6thrust24THRUST_300001_SM_1000_NS6detail15normal_iteratorINSA_10device_ptrIfEEEEEEEE10policy1000Ei14soft_thresholdSF_JPfEEEvT0_iT1_T2_DpNS2_10kernel_argIT3_EE)
        .other          _ZN3cub18CUB_300001_SM_10006detail9transform16transform_kernelINS2_10policy_hubILb1EN4cuda3std3__45tupleIJN6thrust24THRUST_300001_SM_1000_NS6detail15normal_iteratorINSA_10device_ptrIfEEEEEEEE10policy1000Ei14soft_thresholdSF_JPfEEEvT0_iT1_T2_DpNS2_10kernel_argIT3_EE,@"STO_CUDA_ENTRY STV_DEFAULT"
_ZN3cub18CUB_300001_SM_10006detail9transform16transform_kernelINS2_10policy_hubILb1EN4cuda3std3__45tupleIJN6thrust24THRUST_300001_SM_1000_NS6detail15normal_iteratorINSA_10device_ptrIfEEEEEEEE10policy1000Ei14soft_thresholdSF_JPfEEEvT0_iT1_T2_DpNS2_10kernel_argIT3_EE:
.text._ZN3cub18CUB_300001_SM_10006detail9transform16transform_kernelINS2_10policy_hubILb1EN4cuda3std3__45tupleIJN6thrust24THRUST_300001_SM_1000_NS6detail15normal_iteratorINSA_10device_ptrIfEEEEEEEE10policy1000Ei14soft_thresholdSF_JPfEEEvT0_iT1_T2_DpNS2_10kernel_argIT3_EE:
[----:B------:R-:W-:Y:S08]  /*0000*/  LDC R1, c[0x0][0x37c] ;  /* 0x0000df00ff017b82 */ /* 0x000ff00000000800 */
[----:B------:R-:W0:Y:S01]  /*0010*/  LDC.64 R4, c[0x0][0x380] ;  /* 0x0000e000ff047b82 */ /* 0x000e220000000a00 */
[----:B------:R-:W1:Y:S01]  /*0020*/  S2R R0, SR_TID.X ;  /* 0x0000000000007919 */ /* 0x000e620000002100 */
[----:B------:R-:W-:Y:S06]  /*0030*/  BSSY.RECONVERGENT B0, `(.L_x_276) ;  /* 0x0000015000007945 */ /* 0x000fec0003800200 */
[----:B------:R-:W2:Y:S01]  /*0040*/  S2UR UR4, SR_CTAID.X ;  /* 0x00000000000479c3 */ /* 0x000ea20000002500 */
[----:B0-----:R-:W-:-:S04]  /*0050*/  IMAD.SHL.U32 R6, R5, 0x80, RZ ;  /* 0x0000008005067824 */ /* 0x001fc800078e00ff */
[----:B--2---:R-:W-:Y:S01]  /*0060*/  IMAD R3, R6, UR4, RZ ;  /* 0x0000000406037c24 */ /* 0x004fe2000f8e02ff */
[----:B-1----:R-:W-:Y:S01]  /*0070*/  SHF.L.U32 R9, R0, 0x7, RZ ;  /* 0x0000000700097819 */ /* 0x002fe200000006ff */
[----:B------:R-:W0:Y:S02]  /*0080*/  LDCU.64 UR4, c[0x0][0x358] ;  /* 0x00006b00ff0477ac */ /* 0x000e240008000a00 */
[----:B------:R-:W-:-:S05]  /*0090*/  IMAD.IADD R7, R4, 0x1, -R3 ;  /* 0x0000000104077824 */ /* 0x000fca00078e0a03 */
[CC--:B------:R-:W-:Y:S02]  /*00a0*/  VIMNMX R2, PT, PT, R6.reuse, R7.reuse, PT ;  /* 0x0000000706027248 */ /* 0x0c0fe40003fe0100 */
[----:B------:R-:W-:-:S03]  /*00b0*/  ISETP.GT.AND P0, PT, R6, R7, PT ;  /* 0x000000070600720c */ /* 0x000fc60003f04270 */
[----:B------:R-:W-:-:S05]  /*00c0*/  IMAD.SHL.U32 R4, R2, 0x4, RZ ;  /* 0x0000000402047824 */ /* 0x000fca00078e00ff */
[----:B------:R-:W-:-:S13]  /*00d0*/  ISETP.GE.AND P1, PT, R9, R4, PT ;  /* 0x000000040900720c */ /* 0x000fda0003f26270 */
[----:B0-----:R-:W-:Y:S05]  /*00e0*/  @P1 BRA `(.L_x_277) ;  /* 0x0000000000241947 */ /* 0x001fea0003800000 */
[----:B------:R-:W0:Y:S02]  /*00f0*/  LDC.64 R6, c[0x0][0x398] ;  /* 0x0000e600ff067b82 */ /* 0x000e240000000a00 */
[----:B0-----:R-:W-:-:S04]  /*0100*/  IMAD.WIDE.U32 R6, R0, 0x80, R6 ;  /* 0x0000008000067825 */ /* 0x001fc800078e0006 */
[----:B------:R-:W-:-:S07]  /*0110*/  IMAD.WIDE R6, R3, 0x4, R6 ;  /* 0x0000000403067825 */ /* 0x000fce00078e0206 */
.L_x_278:
[----:B------:R-:W-:Y:S01]  /*0120*/  VIADD R9, R9, 0x4000 ;  /* 0x0000400009097836 */ /* 0x000fe20000000000 */
[----:B------:R0:W-:Y:S04]  /*0130*/  CCTL.E.PF2 [R6] ;  /* 0x000000000600798f */ /* 0x0001e80000800100 */
[----:B------:R-:W-:Y:S02]  /*0140*/  ISETP.GE.AND P1, PT, R9, R4, PT ;  /* 0x000000040900720c */ /* 0x000fe40003f26270 */
[----:B0-----:R-:W-:-:S04]  /*0150*/  IADD3 R6, P2, PT, R6, 0x4000, RZ ;  /* 0x0000400006067810 */ /* 0x001fc80007f5e0ff */
[----:B------:R-:W-:-:S07]  /*0160*/  IADD3.X R7, PT, PT, RZ, R7, RZ, P2, !PT ;  /* 0x00000007ff077210 */ /* 0x000fce00017fe4ff */
[----:B------:R-:W-:Y:S05]  /*0170*/  @!P1 BRA `(.L_x_278) ;  /* 0xfffffffc00e89947 */ /* 0x000fea000383ffff */
.L_x_277:
[----:B------:R-:W-:Y:S05]  /*0180*/  BSYNC.RECONVERGENT B0 ;  /* 0x0000000000007941 */ /* 0x000fea0003800200 */
.L_x_276:
[----:B------:R-:W-:Y:S05]  /*0190*/  @P0 BRA `(.L_x_279) ;  /* 0x00000004007c0947 */ /* 0x000fea0003800000 */
[----:B------:R-:W-:-:S13]  /*01a0*/  ISETP.GE.AND P0, PT, R5, 0x1, PT ;  /* 0x000000010500780c */ /* 0x000fda0003f06270 */
[----:B------:R-:W-:Y:S05]  /*01b0*/  @!P0 EXIT ;  /* 0x000000000000894d */ /* 0x000fea0003800000 */
[C---:B------:R-:W-:Y:S01]  /*01c0*/  ISETP.GE.U32.AND P0, PT, R5.reuse, 0x4, PT ;  /* 0x000000040500780c */ /* 0x040fe20003f06070 */
[----:B------:R-:W-:Y:S01]  /*01d0*/  IMAD.MOV.U32 R13, RZ, RZ, RZ ;  /* 0x000000ffff0d7224 */ /* 0x000fe200078e00ff */
[----:B------:R-:W-:-:S11]  /*01e0*/  LOP3.LUT R2, R5, 0x3, RZ, 0xc0, !PT ;  /* 0x0000000305027812 */ /* 0x000fd600078ec0ff */
[----:B------:R-:W-:Y:S05]  /*01f0*/  @!P0 BRA `(.L_x_280) ;  /* 0x0000000000f88947 */ /* 0x000fea0003800000 */
[----:B------:R-:W0:Y:S01]  /*0200*/  LDCU.128 UR8, c[0x0][0x390] ;  /* 0x00007200ff0877ac */ /* 0x000e220008000c00 */
[----:B------:R-:W-:Y:S02]  /*0210*/  HFMA2 R7, -RZ, RZ, 0, 0 ;  /* 0x00000000ff077431 */ /* 0x000fe400000001ff */
[----:B------:R-:W-:Y:S01]  /*0220*/  IMAD.MOV.U32 R6, RZ, RZ, 0x400 ;  /* 0x00000400ff067424 */ /* 0x000fe200078e00ff */
[----:B------:R-:W-:Y:S01]  /*0230*/  LOP3.LUT R13, R5, 0x7ffffffc, RZ, 0xc0, !PT ;  /* 0x7ffffffc050d7812 */ /* 0x000fe200078ec0ff */
[----:B------:R-:W-:Y:S01]  /*0240*/  IMAD.MOV.U32 R15, RZ, RZ, R0 ;  /* 0x000000ffff0f7224 */ /* 0x000fe200078e0000 */
[----:B------:R-:W1:Y:S03]  /*0250*/  LDCU UR6, c[0x0][0x388] ;  /* 0x00007100ff0677ac */ /* 0x000e660008000800 */
[----:B------:R-:W-:Y:S02]  /*0260*/  IMAD.MOV R12, RZ, RZ, -R13 ;  /* 0x000000ffff0c7224 */ /* 0x000fe400078e0a0d */
[----:B------:R-:W-:-:S03]  /*0270*/  IMAD.WIDE R6, R3, 0x4, R6 ;  /* 0x0000000403067825 */ /* 0x000fc600078e0206 */
[C---:B0-----:R-:W-:Y:S02]  /*0280*/  IADD3 R4, P0, PT, R6.reuse, UR10, RZ ;  /* 0x0000000a06047c10 */ /* 0x041fe4000ff1e0ff */
[----:B------:R-:W-:Y:S02]  /*0290*/  IADD3 R6, P1, PT, R6, UR8, RZ ;  /* 0x0000000806067c10 */ /* 0x000fe4000ff3e0ff */
[C---:B------:R-:W-:Y:S02]  /*02a0*/  IADD3.X R5, PT, PT, R7.reuse, UR11, RZ, P0, !PT ;  /* 0x0000000b07057c10 */ /* 0x040fe400087fe4ff */
[----:B-1----:R-:W-:-:S09]  /*02b0*/  IADD3.X R7, PT, PT, R7, UR9, RZ, P1, !PT ;  /* 0x0000000907077c10 */ /* 0x002fd20008ffe4ff */
.L_x_289:
[----:B------:R-:W-:-:S05]  /*02c0*/  IMAD.WIDE R10, R15, 0x4, R4 ;  /* 0x000000040f0a7825 */ /* 0x000fca00078e0204 */
[----:B------:R-:W2:Y:S01]  /*02d0*/  LDG.E R14, desc[UR4][R10.64+-0x400] ;  /* 0xfffc00040a0e7981 */ /* 0x000ea2000c1e1900 */
[----:B------:R-:W-:Y:S01]  /*02e0*/  BSSY.RECONVERGENT B0, `(.L_x_281) ;  /* 0x0000009000007945 */ /* 0x000fe20003800200 */
[----:B0-----:R-:W-:Y:S01]  /*02f0*/  IMAD.WIDE R8, R15, 0x4, R6 ;  /* 0x000000040f087825 */ /* 0x001fe200078e0206 */
[----:B------:R-:W-:Y:S02]  /*0300*/  MOV R17, RZ ;  /* 0x000000ff00117202 */ /* 0x000fe40000000f00 */
[C---:B--2---:R-:W-:Y:S02]  /*0310*/  FSETP.GEU.AND P0, PT, R14.reuse, UR6, PT ;  /* 0x000000060e007c0b */ /* 0x044fe4000bf0e000 */
[----:B------:R-:W-:-:S13]  /*0320*/  FSETP.GT.AND P1, PT, R14, -UR6, PT ;  /* 0x800000060e007c0b */ /* 0x000fda000bf24000 */
[----:B------:R-:W-:Y:S05]  /*0330*/  @!P0 BRA P1, `(.L_x_282) ;  /* 0x00000000000c8947 */ /* 0x000fea0000800000 */
[----:B------:R-:W-:-:S13]  /*0340*/  FSETP.GT.AND P0, PT, R14, UR6, PT ;  /* 0x000000060e007c0b */ /* 0x000fda000bf04000 */
[C---:B------:R-:W-:Y:S01]  /*0350*/  @P0 FADD R17, R14.reuse, -UR6 ;  /* 0x800000060e110e21 */ /* 0x040fe20008000000 */
[----:B------:R-:W-:-:S07]  /*0360*/  @!P0 FADD R17, R14, UR6 ;  /* 0x000000060e118e21 */ /* 0x000fce0008000000 */
.L_x_282:
[----:B------:R-:W-:Y:S05]  /*0370*/  BSYNC.RECONVERGENT B0 ;  /* 0x0000000000007941 */ /* 0x000fea0003800200 */
.L_x_281:
        /* <DEDUP_REMOVED lines=10> */
.L_x_284:
[----:B------:R-:W-:Y:S05]  /*0420*/  BSYNC.RECONVERGENT B0 ;  /* 0x0000000000007941 */ /* 0x000fea0003800200 */
.L_x_283:
        /* <DEDUP_REMOVED lines=10> */
.L_x_286:
[----:B------:R-:W-:Y:S05]  /*04d0*/  BSYNC.RECONVERGENT B0 ;  /* 0x0000000000007941 */ /* 0x000fea0003800200 */
.L_x_285:
[----:B------:R0:W-:Y:S04]  /*04e0*/  STG.E desc[UR4][R8.64], R17 ;  /* 0x0000001108007986 */ /* 0x0001e8000c101904 */
[----:B------:R-:W2:Y:S01]  /*04f0*/  LDG.E R10, desc[UR4][R10.64+0x200] ;  /* 0x000200040a0a7981 */ /* 0x000ea2000c1e1900 */
[----:B------:R-:W-:Y:S01]  /*0500*/  IADD3 R12, PT, PT, R12, 0x4, RZ ;  /* 0x000000040c0c7810 */ /* 0x000fe20007ffe0ff */
[----:B------:R-:W-:Y:S01]  /*0510*/  BSSY.RECONVERGENT B0, `(.L_x_287) ;  /* 0x0000009000007945 */ /* 0x000fe20003800200 */
[----:B------:R-:W-:Y:S02]  /*0520*/  IMAD.MOV.U32 R19, RZ, RZ, RZ ;  /* 0x000000ffff137224 */ /* 0x000fe400078e00ff */
[----:B------:R-:W-:Y:S02]  /*0530*/  ISETP.NE.AND P0, PT, R12, RZ, PT ;  /* 0x000000ff0c00720c */ /* 0x000fe40003f05270 */
[----:B--2---:R-:W-:-:S02]  /*0540*/  FSETP.GEU.AND P1, PT, R10, UR6, PT ;  /* 0x000000060a007c0b */ /* 0x004fc4000bf2e000 */
[----:B------:R-:W-:-:S13]  /*0550*/  FSETP.GT.AND P2, PT, R10, -UR6, PT ;  /* 0x800000060a007c0b */ /* 0x000fda000bf44000 */
[----:B0-----:R-:W-:Y:S05]  /*0560*/  @!P1 BRA P2, `(.L_x_288) ;  /* 0x00000000000c9947 */ /* 0x001fea0001000000 */
[----:B------:R-:W-:-:S13]  /*0570*/  FSETP.GT.AND P1, PT, R10, UR6, PT ;  /* 0x000000060a007c0b */ /* 0x000fda000bf24000 */
[C---:B------:R-:W-:Y:S01]  /*0580*/  @!P1 FADD R19, R10.reuse, UR6 ;  /* 0x000000060a139e21 */ /* 0x040fe20008000000 */
[----:B------:R-:W-:-:S07]  /*0590*/  @P1 FADD R19, R10, -UR6 ;  /* 0x800000060a131e21 */ /* 0x000fce0008000000 */
.L_x_288:
[----:B------:R-:W-:Y:S05]  /*05a0*/  BSYNC.RECONVERGENT B0 ;  /* 0x0000000000007941 */ /* 0x000fea0003800200 */
.L_x_287:
[----:B------:R0:W-:Y:S01]  /*05b0*/  STG.E desc[UR4][R8.64+0x200], R19 ;  /* 0x0002001308007986 */ /* 0x0001e2000c101904 */
[----:B------:R-:W-:Y:S01]  /*05c0*/  VIADD R15, R15, 0x200 ;  /* 0x000002000f0f7836 */ /* 0x000fe20000000000 */
[----:B------:R-:W-:Y:S06]  /*05d0*/  @P0 BRA `(.L_x_289) ;  /* 0xfffffffc00380947 */ /* 0x000fec000383ffff */
.L_x_280:
[----:B------:R-:W-:-:S13]  /*05e0*/  ISETP.NE.AND P0, PT, R2, RZ, PT ;  /* 0x000000ff0200720c */ /* 0x000fda0003f05270 */
[----:B------:R-:W-:Y:S05]  /*05f0*/  @!P0 EXIT ;  /* 0x000000000000894d */ /* 0x000fea0003800000 */
[----:B------:R-:W1:Y:S01]  /*0600*/  LDC.64 R4, c[0x0][0x390] ;  /* 0x0000e400ff047b82 */ /* 0x000e620000000a00 */
[----:B------:R-:W-:Y:S01]  /*0610*/  LEA R13, R13, R0, 0x7 ;  /* 0x000000000d0d7211 */ /* 0x000fe200078e38ff */
[----:B------:R-:W-:Y:S01]  /*0620*/  IMAD.MOV R0, RZ, RZ, -R2 ;  /* 0x000000ffff007224 */ /* 0x000fe200078e0a02 */
[----:B------:R-:W2:Y:S05]  /*0630*/  LDCU UR6, c[0x0][0x388] ;  /* 0x00007100ff0677ac */ /* 0x000eaa0008000800 */
[----:B------:R-:W3:Y:S01]  /*0640*/  LDC.64 R6, c[0x0][0x398] ;  /* 0x0000e600ff067b82 */ /* 0x000ee20000000a00 */
[----:B-1----:R-:W-:-:S04]  /*0650*/  IMAD.WIDE R4, R3, 0x4, R4 ;  /* 0x0000000403047825 */ /* 0x002fc800078e0204 */
[----:B--23--:R-:W-:-:S07]  /*0660*/  IMAD.WIDE R6, R3, 0x4, R6 ;  /* 0x0000000403067825 */ /* 0x00cfce00078e0206 */
.L_x_292:
[----:B------:R-:W-:-:S06]  /*0670*/  IMAD.WIDE R2, R13, 0x4, R6 ;  /* 0x000000040d027825 */ /* 0x000fcc00078e0206 */
        /* <DEDUP_REMOVED lines=8> */
[C---:B------:R-:W-:Y:S01]  /*0700*/  @!P0 FADD R11, R2.reuse, UR6 ;  /* 0x00000006020b8e21 */ /* 0x040fe20008000000 */
[----:B------:R-:W-:-:S07]  /*0710*/  @P0 FADD R11, R2, -UR6 ;  /* 0x80000006020b0e21 */ /* 0x000fce0008000000 */
.L_x_291:
[----:B------:R-:W-:Y:S05]  /*0720*/  BSYNC.RECONVERGENT B0 ;  /* 0x0000000000007941 */ /* 0x000fea0003800200 */
.L_x_290:
[----:B------:R1:W-:Y:S01]  /*0730*/  STG.E desc[UR4][R8.64], R11 ;  /* 0x0000000b08007986 */ /* 0x0003e2000c101904 */
[----:B------:R-:W-:Y:S01]  /*0740*/  IADD3 R0, PT, PT, R0, 0x1, RZ ;  /* 0x0000000100007810 */ /* 0x000fe20007ffe0ff */
[----:B------:R-:W-:-:S03]  /*0750*/  VIADD R13, R13, 0x80 ;  /* 0x000000800d0d7836 */ /* 0x000fc60000000000 */
[----:B------:R-:W-:-:S13]  /*0760*/  ISETP.NE.AND P0, PT, R0, RZ, PT ;  /* 0x000000ff0000720c */ /* 0x000fda0003f05270 */
[----:B-1----:R-:W-:Y:S05]  /*0770*/  @P0 BRA `(.L_x_292) ;  /* 0xfffffffc00bc0947 */ /* 0x002fea000383ffff */
[----:B------:R-:W-:Y:S05]  /*0780*/  EXIT ;  /* 0x000000000000794d */ /* 0x000fea0003800000 */
.L_x_279:
[----:B------:R-:W-:-:S13]  /*0790*/  ISETP.GE.AND P0, PT, R5, 0x1, PT ;  /* 0x000000010500780c */ /* 0x000fda0003f06270 */
[----:B------:R-:W-:Y:S05]  /*07a0*/  @!P0 EXIT ;  /* 0x000000000000894d */ /* 0x000fea0003800000 */
[C---:B------:R-:W-:Y:S01]  /*07b0*/  ISETP.GE.U32.AND P0, PT, R5.reuse, 0x4, PT ;  /* 0x000000040500780c */ /* 0x040fe20003f06070 */
[----:B------:R-:W-:Y:S01]  /*07c0*/  IMAD.MOV.U32 R8, RZ, RZ, RZ ;  /* 0x000000ffff087224 */ /* 0x000fe200078e00ff */
[----:B------:R-:W-:-:S11]  /*07d0*/  LOP3.LUT R11, R5, 0x3, RZ, 0xc0, !PT ;  /* 0x00000003050b7812 */ /* 0x000fd600078ec0ff */
[----:B------:R-:W-:Y:S05]  /*07e0*/  @!P0 BRA `(.L_x_293) ;  /* 0x0000000400488947 */ /* 0x000fea0003800000 */
[----:B------:R-:W0:Y:S01]  /*07f0*/  LDC.64 R6, c[0x0][0x398] ;  /* 0x0000e600ff067b82 */ /* 0x000e220000000a00 */
[----:B------:R-:W-:Y:S02]  /*0800*/  LOP3.LUT R8, R5, 0x7ffffffc, RZ, 0xc0, !PT ;  /* 0x7ffffffc05087812 */ /* 0x000fe400078ec0ff */
[----:B------:R-:W-:-:S05]  /*0810*/  MOV R9, RZ ;  /* 0x000000ff00097202 */ /* 0x000fca0000000f00 */
[----:B------:R-:W1:Y:S08]  /*0820*/  LDC.64 R12, c[0x0][0x390] ;  /* 0x0000e400ff0c7b82 */ /* 0x000e700000000a00 */
[----:B------:R-:W2:Y:S01]  /*0830*/  LDC R10, c[0x0][0x388] ;  /* 0x0000e200ff0a7b82 */ /* 0x000ea20000000800 */
[----:B0-----:R-:W-:-:S04]  /*0840*/  IMAD.WIDE R4, R3, 0x4, R6 ;  /* 0x0000000403047825 */ /* 0x001fc800078e0206 */
[----:B-1----:R-:W-:-:S07]  /*0850*/  IMAD.WIDE R6, R3, 0x4, R12 ;  /* 0x0000000403067825 */ /* 0x002fce00078e020c */
.L_x_310:
[C---:B------:R-:W-:Y:S01]  /*0860*/  IMAD R13, R9.reuse, 0x80, R0 ;  /* 0x00000080090d7824 */ /* 0x040fe200078e0200 */
[----:B------:R-:W-:Y:S01]  /*0870*/  BSSY.RECONVERGENT B0, `(.L_x_294) ;  /* 0x0000012000007945 */ /* 0x000fe20003800200 */
[----:B------:R-:W-:-:S03]  /*0880*/  VIADD R9, R9, 0x4 ;  /* 0x0000000409097836 */ /* 0x000fc60000000000 */
[----:B------:R-:W-:Y:S02]  /*0890*/  ISETP.GE.AND P1, PT, R13, R2, PT ;  /* 0x000000020d00720c */ /* 0x000fe40003f26270 */
[----:B------:R-:W-:-:S11]  /*08a0*/  ISETP.NE.AND P0, PT, R9, R8, PT ;  /* 0x000000080900720c */ /* 0x000fd60003f05270 */
[----:B01----:R-:W-:Y:S05]  /*08b0*/  @P1 BRA `(.L_x_295) ;  /* 0x0000000000341947 */ /* 0x003fea0003800000 */
[----:B------:R-:W-:-:S06]  /*08c0*/  IMAD.WIDE R14, R13, 0x4, R4 ;  /* 0x000000040d0e7825 */ /* 0x000fcc00078e0204 */
[----:B------:R-:W2:Y:S01]  /*08d0*/  LDG.E R15, desc[UR4][R14.64] ;  /* 0x000000040e0f7981 */ /* 0x000ea2000c1e1900 */
[----:B------:R-:W-:Y:S01]  /*08e0*/  BSSY.RECONVERGENT B1, `(.L_x_296) ;  /* 0x0000009000017945 */ /* 0x000fe20003800200 */
[----:B------:R-:W-:Y:S02]  /*08f0*/  HFMA2 R19, -RZ, RZ, 0, 0 ;  /* 0x00000000ff137431 */ /* 0x000fe400000001ff */
[----:B------:R-:W-:Y:S01]  /*0900*/  IMAD.WIDE R16, R13, 0x4, R6 ;  /* 0x000000040d107825 */ /* 0x000fe200078e0206 */
[CC--:B--2---:R-:W-:Y:S02]  /*0910*/  FSETP.GEU.AND P1, PT, R15.reuse, R10.reuse, PT ;  /* 0x0000000a0f00720b */ /* 0x0c4fe40003f2e000 */
[----:B------:R-:W-:-:S13]  /*0920*/  FSETP.GT.AND P2, PT, R15, -R10, PT ;  /* 0x8000000a0f00720b */ /* 0x000fda0003f44000 */
[----:B------:R-:W-:Y:S05]  /*0930*/  @!P1 BRA P2, `(.L_x_297) ;  /* 0x00000000000c9947 */ /* 0x000fea0001000000 */
[----:B------:R-:W-:-:S13]  /*0940*/  FSETP.GT.AND P1, PT, R15, R10, PT ;  /* 0x0000000a0f00720b */ /* 0x000fda0003f24000 */
[C-C-:B------:R-:W-:Y:S01]  /*0950*/  @P1 FADD R19, R15.reuse, -R10.reuse ;  /* 0x8000000a0f131221 */ /* 0x140fe20000000000 */
[----:B------:R-:W-:-:S07]  /*0960*/  @!P1 FADD R19, R15, R10 ;  /* 0x0000000a0f139221 */ /* 0x000fce0000000000 */
.L_x_297:
[----:B------:R-:W-:Y:S05]  /*0970*/  BSYNC.RECONVERGENT B1 ;  /* 0x0000000000017941 */ /* 0x000fea0003800200 */
.L_x_296:
[----:B------:R0:W-:Y:S02]  /*0980*/  STG.E desc[UR4][R16.64], R19 ;  /* 0x0000001310007986 */ /* 0x0001e4000c101904 */
.L_x_295:
[----:B------:R-:W-:Y:S05]  /*0990*/  BSYNC.RECONVERGENT B0 ;  /* 0x0000000000007941 */ /* 0x000fea0003800200 */
.L_x_294:
[----:B0-----:R-:W-:Y:S01]  /*09a0*/  VIADD R17, R13, 0x80 ;  /* 0x000000800d117836 */ /* 0x001fe20000000000 */
[----:B------:R-:W-:Y:S04]  /*09b0*/  BSSY.RECONVERGENT B0, `(.L_x_298) ;  /* 0x0000010000007945 */ /* 0x000fe80003800200 */
[----:B------:R-:W-:-:S13]  /*09c0*/  ISETP.GE.AND P1, PT, R17, R2, PT ;  /* 0x000000021100720c */ /* 0x000fda0003f26270 */
[----:B------:R-:W-:Y:S05]  /*09d0*/  @P1 BRA `(.L_x_299) ;  /* 0x0000000000341947 */ /* 0x000fea0003800000 */
[----:B------:R-:W-:-:S06]  /*09e0*/  IMAD.WIDE R14, R17, 0x4, R4 ;  /* 0x00000004110e7825 */ /* 0x000fcc00078e0204 */
[----:B------:R-:W2:Y:S01]  /*09f0*/  LDG.E R15, desc[UR4][R14.64] ;  /* 0x000000040e0f7981 */ /* 0x000ea2000c1e1900 */
[----:B------:R-:W-:Y:S01]  /*0a00*/  BSSY.RECONVERGENT B1, `(.L_x_300) ;  /* 0x0000009000017945 */ /* 0x000fe20003800200 */
[----:B------:R-:W-:-:S04]  /*0a10*/  IMAD.WIDE R16, R17, 0x4, R6 ;  /* 0x0000000411107825 */ /* 0x000fc800078e0206 */
[----:B------:R-:W-:Y:S01]  /*0a20*/  IMAD.MOV.U32 R19, RZ, RZ, RZ ;  /* 0x000000ffff137224 */ /* 0x000fe200078e00ff */
[CC--:B--2---:R-:W-:Y:S02]  /*0a30*/  FSETP.GEU.AND P1, PT, R15.reuse, R10.reuse, PT ;  /* 0x0000000a0f00720b */ /* 0x0c4fe40003f2e000 */
[----:B------:R-:W-:-:S13]  /*0a40*/  FSETP.GT.AND P2, PT, R15, -R10, PT ;  /* 0x8000000a0f00720b */ /* 0x000fda0003f44000 */
[----:B------:R-:W-:Y:S05]  /*0a50*/  @!P1 BRA P2, `(.L_x_301) ;  /* 0x00000000000c9947 */ /* 0x000fea0001000000 */
[----:B------:R-:W-:-:S13]  /*0a60*/  FSETP.GT.AND P1, PT, R15, R10, PT ;  /* 0x0000000a0f00720b */ /* 0x000fda0003f24000 */
[C-C-:B------:R-:W-:Y:S01]  /*0a70*/  @!P1 FADD R19, R15.reuse, R10.reuse ;  /* 0x0000000a0f139221 */ /* 0x140fe20000000000 */
[----:B------:R-:W-:-:S07]  /*0a80*/  @P1 FADD R19, R15, -R10 ;  /* 0x8000000a0f131221 */ /* 0x000fce0000000000 */
.L_x_301:
[----:B------:R-:W-:Y:S05]  /*0a90*/  BSYNC.RECONVERGENT B1 ;  /* 0x0000000000017941 */ /* 0x000fea0003800200 */
.L_x_300:
[----:B------:R0:W-:Y:S02]  /*0aa0*/  STG.E desc[UR4][R16.64], R19 ;  /* 0x0000001310007986 */ /* 0x0001e4000c101904 */
.L_x_299:
[----:B------:R-:W-:Y:S05]  /*0ab0*/  BSYNC.RECONVERGENT B0 ;  /* 0x0000000000007941 */ /* 0x000fea0003800200 */
.L_x_298:
[----:B0-----:R-:W-:Y:S01]  /*0ac0*/  IADD3 R17, PT, PT, R13, 0x100, RZ ;  /* 0x000001000d117810 */ /* 0x001fe20007ffe0ff */
[----:B------:R-:W-:Y:S03]  /*0ad0*/  BSSY.RECONVERGENT B0, `(.L_x_302) ;  /* 0x0000010000007945 */ /* 0x000fe60003800200 */
        /* <DEDUP_REMOVED lines=13> */
.L_x_305:
[----:B------:R-:W-:Y:S05]  /*0bb0*/  BSYNC.RECONVERGENT B1 ;  /* 0x0000000000017941 */ /* 0x000fea0003800200 */
.L_x_304:
[----:B------:R0:W-:Y:S02]  /*0bc0*/  STG.E desc[UR4][R16.64], R19 ;  /* 0x0000001310007986 */ /* 0x0001e4000c101904 */
.L_x_303:
[----:B------:R-:W-:Y:S05]  /*0bd0*/  BSYNC.RECONVERGENT B0 ;  /* 0x0000000000007941 */ /* 0x000fea0003800200 */
.L_x_302:
[----:B------:R-:W-:Y:S01]  /*0be0*/  VIADD R15, R13, 0x180 ;  /* 0x000001800d0f7836 */ /* 0x000fe20000000000 */
[----:B------:R-:W-:Y:S04]  /*0bf0*/  BSSY.RECONVERGENT B0, `(.L_x_306) ;  /* 0x0000010000007945 */ /* 0x000fe80003800200 */
[----:B------:R-:W-:-:S13]  /*0c00*/  ISETP.GE.AND P1, PT, R15, R2, PT ;  /* 0x000000020f00720c */ /* 0x000fda0003f26270 */
[----:B------:R-:W-:Y:S05]  /*0c10*/  @P1 BRA `(.L_x_307) ;  /* 0x0000000000341947 */ /* 0x000fea0003800000 */
[----:B------:R-:W-:-:S06]  /*0c20*/  IMAD.WIDE R12, R15, 0x4, R4 ;  /* 0x000000040f0c7825 */ /* 0x000fcc00078e0204 */
[----:B------:R-:W2:Y:S01]  /*0c30*/  LDG.E R13, desc[UR4][R12.64] ;  /* 0x000000040c0d7981 */ /* 0x000ea2000c1e1900 */
[----:B------:R-:W-:Y:S01]  /*0c40*/  BSSY.RECONVERGENT B1, `(.L_x_308) ;  /* 0x0000009000017945 */ /* 0x000fe20003800200 */
[----:B------:R-:W-:Y:S01]  /*0c50*/  IMAD.WIDE R14, R15, 0x4, R6 ;  /* 0x000000040f0e7825 */ /* 0x000fe200078e0206 */
[----:B0-----:R-:W-:Y:S02]  /*0c60*/  MOV R17, RZ ;  /* 0x000000ff00117202 */ /* 0x001fe40000000f00 */
[CC--:B--2---:R-:W-:Y:S02]  /*0c70*/  FSETP.GEU.AND P1, PT, R13.reuse, R10.reuse, PT ;  /* 0x0000000a0d00720b */ /* 0x0c4fe40003f2e000 */
[----:B------:R-:W-:-:S13]  /*0c80*/  FSETP.GT.AND P2, PT, R13, -R10, PT ;  /* 0x8000000a0d00720b */ /* 0x000fda0003f44000 */
[----:B------:R-:W-:Y:S05]  /*0c90*/  @!P1 BRA P2, `(.L_x_309) ;  /* 0x00000000000c9947 */ /* 0x000fea0001000000 */
[----:B------:R-:W-:-:S13]  /*0ca0*/  FSETP.GT.AND P1, PT, R13, R10, PT ;  /* 0x0000000a0d00720b */ /* 0x000fda0003f24000 */
[C-C-:B------:R-:W-:Y:S01]  /*0cb0*/  @!P1 FADD R17, R13.reuse, R10.reuse ;  /* 0x0000000a0d119221 */ /* 0x140fe20000000000 */
[----:B------:R-:W-:-:S07]  /*0cc0*/  @P1 FADD R17, R13, -R10 ;  /* 0x8000000a0d111221 */ /* 0x000fce0000000000 */
.L_x_309:
[----:B------:R-:W-:Y:S05]  /*0cd0*/  BSYNC.RECONVERGENT B1 ;  /* 0x0000000000017941 */ /* 0x000fea0003800200 */
.L_x_308:
[----:B------:R1:W-:Y:S02]  /*0ce0*/  STG.E desc[UR4][R14.64], R17 ;  /* 0x000000110e007986 */ /* 0x0003e4000c101904 */
.L_x_307:
[----:B------:R-:W-:Y:S05]  /*0cf0*/  BSYNC.RECONVERGENT B0 ;  /* 0x0000000000007941 */ /* 0x000fea0003800200 */
.L_x_306:
[----:B------:R-:W-:Y:S05]  /*0d00*/  @P0 BRA `(.L_x_310) ;  /* 0xfffffff800d40947 */ /* 0x000fea000383ffff */
.L_x_293:
[----:B------:R-:W-:-:S13]  /*0d10*/  ISETP.NE.AND P0, PT, R11, RZ, PT ;  /* 0x000000ff0b00720c */ /* 0x000fda0003f05270 */
[----:B------:R-:W-:Y:S05]  /*0d20*/  @!P0 EXIT ;  /* 0x000000000000894d */ /* 0x000fea0003800000 */
[----:B------:R-:W3:Y:S01]  /*0d30*/  LDC.64 R4, c[0x0][0x390] ;  /* 0x0000e400ff047b82 */ /* 0x000ee20000000a00 */
[----:B-1----:R-:W-:Y:S02]  /*0d40*/  IMAD R15, R8, 0x80, R0 ;  /* 0x00000080080f7824 */ /* 0x002fe400078e0200 */
[----:B------:R-:W-:-:S05]  /*0d50*/  IMAD.MOV R11, RZ, RZ, -R11 ;  /* 0x000000ffff0b7224 */ /* 0x000fca00078e0a0b */
[----:B------:R-:W1:Y:S08]  /*0d60*/  LDC.64 R6, c[0x0][0x398] ;  /* 0x0000e600ff067b82 */ /* 0x000e700000000a00 */
[----:B0-----:R-:W0:Y:S01]  /*0d70*/  LDC R17, c[0x0][0x388] ;  /* 0x0000e200ff117b82 */ /* 0x001e220000000800 */
[----:B---3--:R-:W-:-:S04]  /*0d80*/  IMAD.WIDE R8, R3, 0x4, R4 ;  /* 0x0000000403087825 */ /* 0x008fc800078e0204 */
[----:B-1----:R-:W-:-:S07]  /*0d90*/  IMAD.WIDE R12, R3, 0x4, R6 ;  /* 0x00000004030c7825 */ /* 0x002fce00078e0206 */
.L_x_315:
[----:B------:R-:W-:Y:S01]  /*0da0*/  ISETP.GE.AND P0, PT, R15, R2, PT ;  /* 0x000000020f00720c */ /* 0x000fe20003f06270 */
[----:B------:R-:W-:-:S12]  /*0db0*/  BSSY.RECONVERGENT B0, `(.L_x_311) ;  /* 0x000000f000007945 */ /* 0x000fd80003800200 */
[----:B-1----:R-:W-:Y:S05]  /*0dc0*/  @P0 BRA `(.L_x_312) ;  /* 0x0000000000340947 */ /* 0x002fea0003800000 */
[----:B------:R-:W-:-:S06]  /*0dd0*/  IMAD.WIDE R4, R15, 0x4, R12 ;  /* 0x000000040f047825 */ /* 0x000fcc00078e020c */
[----:B------:R-:W0:Y:S01]  /*0de0*/  LDG.E R4, desc[UR4][R4.64] ;  /* 0x0000000404047981 */ /* 0x000e22000c1e1900 */
[----:B------:R-:W-:Y:S01]  /*0df0*/  BSSY.RECONVERGENT B1, `(.L_x_313) ;  /* 0x0000009000017945 */ /* 0x000fe20003800200 */
[----:B------:R-:W-:Y:S02]  /*0e00*/  HFMA2 R3, -RZ, RZ, 0, 0 ;  /* 0x00000000ff037431 */ /* 0x000fe400000001ff */
[----:B------:R-:W-:Y:S01]  /*0e10*/  IMAD.WIDE R6, R15, 0x4, R8 ;  /* 0x000000040f067825 */ /* 0x000fe200078e0208 */
[CC--:B0-----:R-:W-:Y:S02]  /*0e20*/  FSETP.GEU.AND P0, PT, R4.reuse, R17.reuse, PT ;  /* 0x000000110400720b */ /* 0x0c1fe40003f0e000 */
[----:B------:R-:W-:-:S13]  /*0e30*/  FSETP.GT.AND P1, PT, R4, -R17, PT ;  /* 0x800000110400720b */ /* 0x000fda0003f24000 */
[----:B------:R-:W-:Y:S05]  /*0e40*/  @!P0 BRA P1, `(.L_x_314) ;  /* 0x00000000000c8947 */ /* 0x000fea0000800000 */
[----:B------:R-:W-:-:S13]  /*0e50*/  FSETP.GT.AND P0, PT, R4, R17, PT ;  /* 0x000000110400720b */ /* 0x000fda0003f04000 */
[C-C-:B------:R-:W-:Y:S01]  /*0e60*/  @!P0 FADD R3, R4.reuse, R17.reuse ;  /* 0x0000001104038221 */ /* 0x140fe20000000000 */
[----:B------:R-:W-:-:S07]  /*0e70*/  @P0 FADD R3, R4, -R17 ;  /* 0x8000001104030221 */ /* 0x000fce0000000000 */
.L_x_314:
[----:B------:R-:W-:Y:S05]  /*0e80*/  BSYNC.RECONVERGENT B1 ;  /* 0x0000000000017941 */ /* 0x000fea0003800200 */
.L_x_313:
[----:B------:R1:W-:Y:S02]  /*0e90*/  STG.E desc[UR4][R6.64], R3 ;  /* 0x0000000306007986 */ /* 0x0003e4000c101904 */
.L_x_312:
[----:B------:R-:W-:Y:S05]  /*0ea0*/  BSYNC.RECONVERGENT B0 ;  /* 0x0000000000007941 */ /* 0x000fea0003800200 */
.L_x_311:
[----:B------:R-:W-:-:S05]  /*0eb0*/  VIADD R11, R11, 0x1 ;  /* 0x000000010b0b7836 */ /* 0x000fca0000000000 */
[----:B------:R-:W-:-:S13]  /*0ec0*/  ISETP.NE.AND P0, PT, R11, RZ, PT ;  /* 0x000000ff0b00720c */ /* 0x000fda0003f05270 */
[----:B------:R-:W-:Y:S05]  /*0ed0*/  @!P0 EXIT ;  /* 0x000000000000894d */ /* 0x000fea0003800000 */
[----:B------:R-:W-:Y:S01]  /*0ee0*/  IADD3 R15, PT, PT, R15, 0x80, RZ ;  /* 0x000000800f0f7810 */ /* 0x000fe20007ffe0ff */
[----:B------:R-:W-:Y:S06]  /*0ef0*/  BRA `(.L_x_315) ;  /* 0xfffffffc00a87947 */ /* 0x000fec000383ffff */
.L_x_316:
        /* <DEDUP_REMOVED lines=16> */
.L_x_415:


//--------------------- .text._ZN3cub18CUB_300001_SM_10006detail9transform16transform_kernelINS2_10policy_hubILb1EN4cuda3std3__45tupleIJN6thrust24THRUST_300001_SM_1000_NS6detail15normal_iteratorINSA_10device_ptrIfEEEESF_EEEE10policy1000El5saxpySF_JPfSK_EEEvT0_iT1_T2_DpNS2_10kernel_argIT3_EE --------------------------
	.section	.text._ZN3cub18CUB_300001_SM_10006detail9transform16transform_kernelINS2_10policy_hubILb1EN4cuda3std3__45tupleIJN6thrust24THRUST_300001_SM_1000_NS6detail15normal_iteratorINSA_10device_ptrIfEEEESF_EEEE10policy1000El5saxpySF_JPfSK_EEEvT0_iT1_T2_DpNS2_10kernel_argIT3_EE,"ax",@progbits
	.align	128
        .global         _ZN3cub18CUB_300001_SM_10006detail9transform16transform_kernelINS2_10policy_hubILb1EN4cuda3std3__45tupleIJN6thrust24THRUST_300001_SM_1000_NS6detail15normal_iteratorINSA_10device_ptrIfEEEESF_EEEE10policy1000El5saxpySF_JPfSK_EEEvT0_iT1_T2_DpNS2_10kernel_argIT3_EE
        .type           _ZN3cub18CUB_300001_SM_10006detail9transform16transform_kernelINS2_10policy_hubILb1EN4cuda3std3__45tupleIJN6thrust24THRUST_300001_SM_1000_NS6detail15normal_iteratorINSA_10device_ptrIfEEEESF_EEEE10policy1000El5saxpySF_JPfSK_EEEvT0_iT1_T2_DpNS2_10kernel_argIT3_EE,@function
        .size           _ZN3cub18CUB_300001_SM_10006detail9transform16transform_kernelINS2_10policy_hubILb1EN4cuda3std3__45tupleIJN6thrust24THRUST_300001_SM_1000_NS6detail15normal_iteratorINSA_10device_ptrIfEEEESF_EEEE10policy1000El5saxpySF_JPfSK_EEEvT0_iT1_T2_DpNS2_10kernel_argIT3_EE,(.L_x_416 - _ZN3cub18CUB_300001_SM_10006detail9transform16transform_kernelINS2_10policy_hubILb1EN4cuda3std3__45tupleIJN6thrust24THRUST_300001_SM_1000_NS6detail15normal_iteratorINSA_10device_ptrIfEEEESF_EEEE10policy1000El5saxpySF_JPfSK_EEEvT0_iT1_T2_DpNS2_10kernel_argIT3_EE)
        .other          _ZN3cub18CUB_300001_SM_10006detail9transform16transform_kernelINS2_10policy_hubILb1EN4cuda3std3__45tupleIJN6thrust24THRUST_300001_SM_1000_NS6detail15normal_iteratorINSA_10device_ptrIfEEEESF_EEEE10policy1000El5saxpySF_JPfSK_EEEvT0_iT1_T2_DpNS2_10kernel_argIT3_EE,@"STO_CUDA_ENTRY STV_DEFAULT"
_ZN3cub18CUB_300001_SM_10006detail9transform16transform_kernelINS2_10policy_hubILb1EN4cuda3std3__45tupleIJN6thrust24THRUST_300001_SM_1000_NS6detail15normal_iteratorINSA_10device_ptrIfEEEESF_EEEE10policy1000El5saxpySF_JPfSK_EEEvT0_iT1_T2_DpNS2_10kernel_argIT3_EE:
.text._ZN3cub18CUB_300001_SM_10006detail9transform16transform_kernelINS2_10policy_hubILb1EN4cuda3std3__45tupleIJN6thrust24THRUST_300001_SM_1000_NS6detail15normal_iteratorINSA_10device_ptrIfEEEESF_EEEE10policy1000El5saxpySF_JPfSK_EEEvT0_iT1_T2_DpNS2_10kernel_argIT3_EE:
[----:B------:R-:W-:Y:S08]  /*0000*/  LDC R1, c[0x0][0x37c] ;  /* 0x0000df00ff017b82 */ /* 0x000ff00000000800 */
[----:B------:R-:W0:Y:S01]  /*0010*/  LDC R10, c[0x0][0x388] ;  /* 0x0000e200ff0a7b82 */ /* 0x000e220000000800 */
[----:B------:R-:W1:Y:S01]  /*0020*/  LDCU.64 UR4, c[0x0][0x380] ;  /* 0x00007000ff0477ac */ /* 0x000e620008000a00 */
[----:B------:R-:W2:Y:S01]  /*0030*/  S2R R7, SR_TID.X ;  /* 0x0000000000077919 */ /* 0x000ea20000002100 */
[----:B------:R-:W-:Y:S05]  /*0040*/  BSSY.RECONVERGENT B0, `(.L_x_317) ;  /* 0x0000029000007945 */ /* 0x000fea0003800200 */
[----:B------:R-:W3:Y:S01]  /*0050*/  S2UR UR12, SR_CTAID.X ;  /* 0x00000000000c79c3 */ /* 0x000ee20000002500 */
[----:B0-----:R-:W-:-:S04]  /*0060*/  SHF.L.U32 R5, R10, 0x7, RZ ;  /* 0x000000070a057819 */ /* 0x001fc800000006ff */
[----:B------:R-:W-:Y:S01]  /*0070*/  SHF.R.S32.HI R0, RZ, 0x1f, R5 ;  /* 0x0000001fff007819 */ /* 0x000fe20000011405 */
[----:B---3--:R-:W-:-:S04]  /*0080*/  IMAD.WIDE.U32 R2, R5, UR12, RZ ;  /* 0x0000000c05027c25 */ /* 0x008fc8000f8e00ff */
[----:B------:R-:W-:Y:S01]  /*0090*/  IMAD R9, R0, UR12, RZ ;  /* 0x0000000c00097c24 */ /* 0x000fe2000f8e02ff */
[----:B-1----:R-:W-:-:S03]  /*00a0*/  IADD3 R4, P1, PT, -R2, UR4, RZ ;  /* 0x0000000402047c10 */ /* 0x002fc6000ff3e1ff */
[----:B------:R-:W-:Y:S01]  /*00b0*/  IMAD.IADD R9, R3, 0x1, R9 ;  /* 0x0000000103097824 */ /* 0x000fe200078e0209 */
[----:B------:R-:W-:-:S04]  /*00c0*/  ISETP.LT.U32.AND P0, PT, R4, R5, PT ;  /* 0x000000050400720c */ /* 0x000fc80003f01070 */
[----:B------:R-:W-:-:S04]  /*00d0*/  IADD3.X R11, PT, PT, ~R9, UR5, RZ, P1, !PT ;  /* 0x00000005090b7c10 */ /* 0x000fc80008ffe5ff */
[----:B------:R-:W-:Y:S02]  /*00e0*/  ISETP.LT.AND.EX P0, PT, R11, R0, PT, P0 ;  /* 0x000000000b00720c */ /* 0x000fe40003f01300 */
[----:B--2---:R-:W-:Y:S02]  /*00f0*/  SHF.L.U32 R11, R7, 0x7, RZ ;  /* 0x00000007070b7819 */ /* 0x004fe400000006ff */
[----:B------:R-:W-:-:S05]  /*0100*/  SEL R0, R4, R5, P0 ;  /* 0x0000000504007207 */ /* 0x000fca0000000000 */
[----:B------:R-:W-:-:S05]  /*0110*/  IMAD.SHL.U32 R4, R0, 0x4, RZ ;  /* 0x0000000400047824 */ /* 0x000fca00078e00ff */
[----:B------:R-:W-:-:S13]  /*0120*/  ISETP.GE.AND P0, PT, R11, R4, PT ;  /* 0x000000040b00720c */ /* 0x000fda0003f06270 */
[----:B------:R-:W-:Y:S05]  /*0130*/  @P0 BRA `(.L_x_318) ;  /* 0x0000000000640947 */ /* 0x000fea0003800000 */
[----:B------:R-:W0:Y:S01]  /*0140*/  LDCU.64 UR4, c[0x0][0x398] ;  /* 0x00007300ff0477ac */ /* 0x000e220008000a00 */
[C---:B------:R-:W-:Y:S01]  /*0150*/  SHF.L.U32 R6, R2.reuse, 0x2, RZ ;  /* 0x0000000202067819 */ /* 0x040fe200000006ff */
[----:B------:R-:W-:Y:S01]  /*0160*/  BSSY.RECONVERGENT B1, `(.L_x_319) ;  /* 0x000000c000017945 */ /* 0x000fe20003800200 */
[----:B------:R-:W-:Y:S01]  /*0170*/  SHF.L.U64.HI R8, R2, 0x2, R9 ;  /* 0x0000000202087819 */ /* 0x000fe20000010209 */
[----:B------:R-:W-:Y:S01]  /*0180*/  IMAD.MOV.U32 R15, RZ, RZ, R11 ;  /* 0x000000ffff0f7224 */ /* 0x000fe200078e000b */
[----:B0-----:R-:W-:-:S04]  /*0190*/  IADD3 R12, P0, PT, R6, UR4, RZ ;  /* 0x00000004060c7c10 */ /* 0x001fc8000ff1e0ff */
[----:B------:R-:W-:-:S03]  /*01a0*/  IADD3.X R13, PT, PT, R8, UR5, RZ, P0, !PT ;  /* 0x00000005080d7c10 */ /* 0x000fc600087fe4ff */
[----:B------:R-:W-:-:S07]  /*01b0*/  IMAD.WIDE.U32 R12, R7, 0x80, R12 ;  /* 0x00000080070c7825 */ /* 0x000fce00078e000c */
.L_x_320:
[----:B------:R-:W-:Y:S01]  /*01c0*/  IADD3 R15, PT, PT, R15, 0x4000, RZ ;  /* 0x000040000f0f7810 */ /* 0x000fe20007ffe0ff */
[----:B------:R0:W-:Y:S03]  /*01d0*/  CCTL.E.PF2 [R12] ;  /* 0x000000000c00798f */ /* 0x0001e60000800100 */
[----:B------:R-:W-:Y:S02]  /*01e0*/  ISETP.GE.AND P0, PT, R15, R4, PT ;  /* 0x000000040f00720c */ /* 0x000fe40003f06270 */
[----:B0-----:R-:W-:-:S05]  /*01f0*/  IADD3 R12, P1, PT, R12, 0x4000, RZ ;  /* 0x000040000c0c7810 */ /* 0x001fca0007f3e0ff */
[----:B------:R-:W-:-:S06]  /*0200*/  IMAD.X R13, RZ, RZ, R13, P1 ;  /* 0x000000ffff0d7224 */ /* 0x000fcc00008e060d */
[----:B------:R-:W-:Y:S05]  /*0210*/  @!P0 BRA `(.L_x_320) ;  /* 0xfffffffc00e88947 */ /* 0x000fea000383ffff */
[----:B------:R-:W-:Y:S05]  /*0220*/  BSYNC.RECONVERGENT B1 ;  /* 0x0000000000017941 */ /* 0x000fea0003800200 */
.L_x_319:
[----:B------:R-:W0:Y:S02]  /*0230*/  LDCU.64 UR4, c[0x0][0x3a8] ;  /* 0x00007500ff0477ac */ /* 0x000e240008000a00 */
[----:B0-----:R-:W-:-:S04]  /*0240*/  IADD3 R12, P0, PT, R6, UR4, RZ ;  /* 0x00000004060c7c10 */ /* 0x001fc8000ff1e0ff */
[----:B------:R-:W-:-:S03]  /*0250*/  IADD3.X R13, PT, PT, R8, UR5, RZ, P0, !PT ;  /* 0x00000005080d7c10 */ /* 0x000fc600087fe4ff */
[----:B------:R-:W-:-:S07]  /*0260*/  IMAD.WIDE.U32 R12, R7, 0x80, R12 ;  /* 0x00000080070c7825 */ /* 0x000fce00078e000c */
.L_x_321:
[----:B------:R-:W-:Y:S01]  /*0270*/  IADD3 R11, PT, PT, R11, 0x4000, RZ ;  /* 0x000040000b0b7810 */ /* 0x000fe20007ffe0ff */
[----:B------:R0:W-:Y:S03]  /*0280*/  CCTL.E.PF2 [R12] ;  /* 0x000000000c00798f */ /* 0x0001e60000800100 */
[----:B------:R-:W-:Y:S02]  /*0290*/  ISETP.GE.AND P0, PT, R11, R4, PT ;  /* 0x000000040b00720c */ /* 0x000fe40003f06270 */
[----:B0-----:R-:W-:-:S05]  /*02a0*/  IADD3 R12, P1, PT, R12, 0x4000, RZ ;  /* 0x000040000c0c7810 */ /* 0x001fca0007f3e0ff */
[----:B------:R-:W-:-:S06]  /*02b0*/  IMAD.X R13, RZ, RZ, R13, P1 ;  /* 0x000000ffff0d7224 */ /* 0x000fcc00008e060d */
[----:B------:R-:W-:Y:S05]  /*02c0*/  @!P0 BRA `(.L_x_321) ;  /* 0xfffffffc00e88947 */ /* 0x000fea000383ffff */
.L_x_318:
[----:B------:R-:W-:Y:S05]  /*02d0*/  BSYNC.RECONVERGENT B0 ;  /* 0x0000000000007941 */ /* 0x000fea0003800200 */
.L_x_317:
[----:B------:R-:W0:Y:S01]  /*02e0*/  LDCU.128 UR8, c[0x0][0x390] ;  /* 0x00007200ff0877ac */ /* 0x000e220008000c00 */
[----:B------:R-:W-:Y:S02]  /*02f0*/  ISETP.NE.AND P0, PT, R5, R0, PT ;  /* 0x000000000500720c */ /* 0x000fe40003f05270 */
[C---:B------:R-:W-:Y:S01]  /*0300*/  SHF.L.U32 R8, R2.reuse, 0x2, RZ ;  /* 0x0000000202087819 */ /* 0x040fe200000006ff */
[----:B------:R-:W1:Y:S01]  /*0310*/  LDCU.64 UR6, c[0x0][0x3a8] ;  /* 0x00007500ff0677ac */ /* 0x000e620008000a00 */
[----:B------:R-:W-:Y:S02]  /*0320*/  SHF.L.U64.HI R9, R2, 0x2, R9 ;  /* 0x0000000202097819 */ /* 0x000fe40000010209 */
[C---:B------:R-:W-:Y:S01]  /*0330*/  R2UR UR13, R8.reuse ;  /* 0x00000000080d72ca */ /* 0x040fe200000e0000 */
[----:B------:R-:W2:Y:S01]  /*0340*/  LDCU.64 UR14, c[0x0][0x358] ;  /* 0x00006b00ff0e77ac */ /* 0x000ea20008000a00 */
[----:B------:R-:W-:Y:S02]  /*0350*/  R2UR UR16, R9 ;  /* 0x00000000091072ca */ /* 0x000fe400000e0000 */
[----:B0-----:R-:W-:-:S02]  /*0360*/  IADD3 R4, P2, PT, R8, UR10, RZ ;  /* 0x0000000a08047c10 */ /* 0x001fc4000ff5e0ff */
[C---:B-1----:R-:W-:Y:S02]  /*0370*/  IADD3 R2, P3, PT, R8.reuse, UR6, RZ ;  /* 0x0000000608027c10 */ /* 0x042fe4000ff7e0ff */
[----:B------:R-:W-:Y:S02]  /*0380*/  IADD3 R8, P1, PT, R8, UR8, RZ ;  /* 0x0000000808087c10 */ /* 0x000fe4000ff3e0ff */
[C---:B------:R-:W-:Y:S02]  /*0390*/  IADD3.X R5, PT, PT, R9.reuse, UR11, RZ, P2, !PT ;  /* 0x0000000b09057c10 */ /* 0x040fe400097fe4ff */
[C---:B------:R-:W-:Y:S02]  /*03a0*/  IADD3.X R3, PT, PT, R9.reuse, UR7, RZ, P3, !PT ;  /* 0x0000000709037c10 */ /* 0x040fe40009ffe4ff */
[----:B------:R-:W-:Y:S01]  /*03b0*/  IADD3.X R9, PT, PT, R9, UR9, RZ, P1, !PT ;  /* 0x0000000909097c10 */ /* 0x000fe20008ffe4ff */
[----:B--2---:R-:W-:Y:S06]  /*03c0*/  @!P0 BRA `(.L_x_322) ;  /* 0x0000000c00888947 */ /* 0x004fec0003800000 */
[----:B------:R-:W-:-:S13]  /*03d0*/  ISETP.GE.AND P0, PT, R10, 0x1, PT ;  /* 0x000000010a00780c */ /* 0x000fda0003f06270 */
[----:B------:R-:W-:Y:S05]  /*03e0*/  @!P0 EXIT ;  /* 0x000000000000894d */ /* 0x000fea0003800000 */
[C---:B------:R-:W-:Y:S01]  /*03f0*/  ISETP.GE.U32.AND P0, PT, R10.reuse, 0x8, PT ;  /* 0x000000080a00780c */ /* 0x040fe20003f06070 */
[----:B------:R-:W-:Y:S01]  /*0400*/  IMAD.MOV.U32 R6, RZ, RZ, RZ ;  /* 0x000000ffff067224 */ /* 0x000fe200078e00ff */
[----:B------:R-:W-:-:S11]  /*0410*/  LOP3.LUT R20, R10, 0x7, RZ, 0xc0, !PT ;  /* 0x000000070a147812 */ /* 0x000fd600078ec0ff */
[----:B------:R-:W-:Y:S05]  /*0420*/  @!P0 BRA `(.L_x_323) ;  /* 0x0000000800148947 */ /* 0x000fea0003800000 */
[----:B------:R-:W-:-:S13]  /*0430*/  ISETP.GE.AND P0, PT, R7, R0, PT ;  /* 0x000000000700720c */ /* 0x000fda0003f06270 */
[C---:B------:R-:W-:Y:S01]  /*0440*/  @!P0 IMAD.WIDE.U32 R16, R7.reuse, 0x4, R4 ;  /* 0x0000000407108825 */ /* 0x040fe200078e0004 */
[----:B------:R-:W0:Y:S03]  /*0450*/  @!P0 LDC R11, c[0x0][0x38c] ;  /* 0x0000e300ff0b8b82 */ /* 0x000e260000000800 */
[C---:B------:R-:W-:Y:S02]  /*0460*/  @!P0 IMAD.WIDE.U32 R22, R7.reuse, 0x4, R2 ;  /* 0x0000000407168825 */ /* 0x040fe400078e0002 */
[----:B------:R-:W0:Y:S04]  /*0470*/  @!P0 LDG.E R16, desc[UR14][R16.64] ;  /* 0x0000000e10108981 */ /* 0x000e28000c1e1900 */
[----:B------:R1:W0:Y:S01]  /*0480*/  @!P0 LDG.E R23, desc[UR14][R22.64] ;  /* 0x0000000e16178981 */ /* 0x000222000c1e1900 */
[C---:B------:R-:W-:Y:S01]  /*0490*/  IADD3 R21, PT, PT, R7.reuse, 0x80, RZ ;  /* 0x0000008007157810 */ /* 0x040fe20007ffe0ff */
[----:B------:R-:W-:-:S03]  /*04a0*/  @!P0 IMAD.WIDE.U32 R18, R7, 0x4, R8 ;  /* 0x0000000407128825 */ /* 0x000fc600078e0008 */
[C---:B------:R-:W-:Y:S01]  /*04b0*/  ISETP.GE.AND P1, PT, R21.reuse, R0, PT ;  /* 0x000000001500720c */ /* 0x040fe20003f26270 */
[----:B------:R-:W-:-:S04]  /*04c0*/  IMAD.WIDE R14, R21, 0x4, R4 ;  /* 0x00000004150e7825 */ /* 0x000fc800078e0204 */
[----:B------:R-:W-:-:S08]  /*04d0*/  IMAD.WIDE R12, R21, 0x4, R2 ;  /* 0x00000004150c7825 */ /* 0x000fd000078e0202 */
[----:B-1----:R-:W1:Y:S01]  /*04e0*/  @!P1 LDC R22, c[0x0][0x38c] ;  /* 0x0000e300ff169b82 */ /* 0x002e620000000800 */
[----:B0-----:R-:W-:-:S05]  /*04f0*/  @!P0 FFMA R11, R16, R11, R23 ;  /* 0x0000000b100b8223 */ /* 0x001fca0000000017 */
[----:B------:R0:W-:Y:S04]  /*0500*/  @!P0 STG.E desc[UR14][R18.64], R11 ;  /* 0x0000000b12008986 */ /* 0x0001e8000c10190e */
[----:B------:R-:W1:Y:S04]  /*0510*/  @!P1 LDG.E R6, desc[UR14][R14.64] ;  /* 0x0000000e0e069981 */ /* 0x000e68000c1e1900 */
[----:B------:R-:W1:Y:S01]  /*0520*/  @!P1 LDG.E R25, desc[UR14][R12.64] ;  /* 0x0000000e0c199981 */ /* 0x000e62000c1e1900 */
[----:B------:R-:W-:-:S05]  /*0530*/  VIADD R17, R7, 0x100 ;  /* 0x0000010007117836 */ /* 0x000fca0000000000 */
[----:B------:R-:W-:Y:S01]  /*0540*/  ISETP.GE.AND P0, PT, R17, R0, PT ;  /* 0x000000001100720c */ /* 0x000fe20003f06270 */
[----:B------:R-:W-:-:S12]  /*0550*/  IMAD.WIDE R16, R21, 0x4, R8 ;  /* 0x0000000415107825 */ /* 0x000fd800078e0208 */
[----:B0-----:R-:W0:Y:S01]  /*0560*/  @!P0 LDC R18, c[0x0][0x38c] ;  /* 0x0000e300ff128b82 */ /* 0x001e220000000800 */
[----:B-1----:R-:W-:-:S05]  /*0570*/  @!P1 FFMA R25, R6, R22, R25 ;  /* 0x0000001606199223 */ /* 0x002fca0000000019 */
[----:B------:R-:W-:Y:S04]  /*0580*/  @!P1 STG.E desc[UR14][R16.64], R25 ;  /* 0x0000001910009986 */ /* 0x000fe8000c10190e */
[----:B------:R-:W0:Y:S04]  /*0590*/  @!P0 LDG.E R6, desc[UR14][R14.64+0x200] ;  /* 0x0002000e0e068981 */ /* 0x000e28000c1e1900 */
[----:B------:R-:W0:Y:S01]  /*05a0*/  @!P0 LDG.E R21, desc[UR14][R12.64+0x200] ;  /* 0x0002000e0c158981 */ /* 0x000e22000c1e1900 */
[----:B------:R-:W-:-:S04]  /*05b0*/  IADD3 R11, PT, PT, R7, 0x180, RZ ;  /* 0x00000180070b7810 */ /* 0x000fc80007ffe0ff */
[----:B------:R-:W-:Y:S01]  /*05c0*/  ISETP.GE.AND P1, PT, R11, R0, PT ;  /* 0x000000000b00720c */ /* 0x000fe20003f26270 */
[----:B------:R-:W-:Y:S02]  /*05d0*/  VIADD R19, R7, 0x200 ;  /* 0x0000020007137836 */ /* 0x000fe40000000000 */
[----:B0-----:R-:W-:-:S10]  /*05e0*/  @!P0 FFMA R21, R6, R18, R21 ;  /* 0x0000001206158223 */ /* 0x001fd40000000015 */
[----:B------:R-:W0:Y:S01]  /*05f0*/  @!P1 LDC R18, c[0x0][0x38c] ;  /* 0x0000e300ff129b82 */ /* 0x000e220000000800 */
[----:B------:R1:W-:Y:S04]  /*0600*/  @!P0 STG.E desc[UR14][R16.64+0x200], R21 ;  /* 0x0002001510008986 */ /* 0x0003e8000c10190e */
[----:B------:R-:W0:Y:S04]  /*0610*/  @!P1 LDG.E R6, desc[UR14][R14.64+0x400] ;  /* 0x0004000e0e069981 */ /* 0x000e28000c1e1900 */
[----:B------:R-:W0:Y:S01]  /*0620*/  @!P1 LDG.E R11, desc[UR14][R12.64+0x400] ;  /* 0x0004000e0c0b9981 */ /* 0x000e22000c1e1900 */
[----:B------:R-:W-:-:S02]  /*0630*/  ISETP.GE.AND P0, PT, R19, R0, PT ;  /* 0x000000001300720c */ /* 0x000fc40003f06270 */
[----:B-1----:R-:W-:Y:S01]  /*0640*/  IADD3 R21, PT, PT, R7, 0x280, RZ ;  /* 0x0000028007157810 */ /* 0x002fe20007ffe0ff */
[----:B0-----:R-:W-:-:S10]  /*0650*/  @!P1 FFMA R11, R6, R18, R11 ;  /* 0x00000012060b9223 */ /* 0x001fd4000000000b */
[----:B------:R-:W0:Y:S01]  /*0660*/  @!P0 LDC R18, c[0x0][0x38c] ;  /* 0x0000e300ff128b82 */ /* 0x000e220000000800 */
[----:B------:R1:W-:Y:S04]  /*0670*/  @!P1 STG.E desc[UR14][R16.64+0x400], R11 ;  /* 0x0004000b10009986 */ /* 0x0003e8000c10190e */
[----:B------:R-:W0:Y:S04]  /*0680*/  @!P0 LDG.E R6, desc[UR14][R14.64+0x600] ;  /* 0x0006000e0e068981 */ /* 0x000e28000c1e1900 */
[----:B------:R-:W0:Y:S01]  /*0690*/  @!P0 LDG.E R19, desc[UR14][R12.64+0x600] ;  /* 0x0006000e0c138981 */ /* 0x000e22000c1e1900 */
[----:B------:R-:W-:Y:S01]  /*06a0*/  ISETP.GE.AND P1, PT, R21, R0, PT ;  /* 0x000000001500720c */ /* 0x000fe20003f26270 */
[----:B-1----:R-:W-:-:S02]  /*06b0*/  VIADD R11, R7, 0x300 ;  /* 0x00000300070b7836 */ /* 0x002fc40000000000 */
        /* <DEDUP_REMOVED lines=13> */
[----:B0-----:R-:W-:-:S12]  /*0790*/  @!P0 FFMA R11, R6, R18, R11 ;  /* 0x00000012060b8223 */ /* 0x001fd8000000000b */
[----:B------:R-:W0:Y:S01]  /*07a0*/  @!P1 LDC R18, c[0x0][0x38c] ;  /* 0x0000e300ff129b82 */ /* 0x000e220000000800 */
[----:B------:R1:W-:Y:S04]  /*07b0*/  @!P0 STG.E desc[UR14][R16.64+0xa00], R11 ;  /* 0x000a000b10008986 */ /* 0x0003e8000c10190e */
[----:B------:R-:W0:Y:S04]  /*07c0*/  @!P1 LDG.E R6, desc[UR14][R14.64+0xc00] ;  /* 0x000c000e0e069981 */ /* 0x000e28000c1e1900 */
[----:B------:R-:W0:Y:S02]  /*07d0*/  @!P1 LDG.E R19, desc[UR14][R12.64+0xc00] ;  /* 0x000c000e0c139981 */ /* 0x000e24000c1e1900 */
[----:B0-----:R-:W-:Y:S01]  /*07e0*/  @!P1 FFMA R19, R6, R18, R19 ;  /* 0x0000001206139223 */ /* 0x001fe20000000013 */
[----:B------:R-:W-:-:S04]  /*07f0*/  LOP3.LUT R6, R10, 0x7ffffff8, RZ, 0xc0, !PT ;  /* 0x7ffffff80a067812 */ /* 0x000fc800078ec0ff */
[----:B------:R1:W-:Y:S01]  /*0800*/  @!P1 STG.E desc[UR14][R16.64+0xc00], R19 ;  /* 0x000c001310009986 */ /* 0x0003e2000c10190e */
[----:B------:R-:W-:-:S13]  /*0810*/  ISETP.NE.AND P0, PT, R6, 0x8, PT ;  /* 0x000000080600780c */ /* 0x000fda0003f05270 */
[----:B-1----:R-:W-:Y:S05]  /*0820*/  @!P0 BRA `(.L_x_323) ;  /* 0x0000000400148947 */ /* 0x002fea0003800000 */
[----:B------:R-:W-:Y:S01]  /*0830*/  IMAD.MOV.U32 R16, RZ, RZ, 0x8 ;  /* 0x00000008ff107424 */ /* 0x000fe200078e00ff */
[----:B------:R-:W0:Y:S06]  /*0840*/  LDCU UR4, c[0x0][0x38c] ;  /* 0x00007180ff0477ac */ /* 0x000e2c0008000800 */
.L_x_326:
[----:B-1----:R-:W-:-:S04]  /*0850*/  LEA R17, R16, R7, 0x7 ;  /* 0x0000000710117211 */ /* 0x002fc800078e38ff */
[----:B------:R-:W-:-:S13]  /*0860*/  ISETP.GE.AND P0, PT, R17, R0, PT ;  /* 0x000000001100720c */ /* 0x000fda0003f06270 */
[C---:B------:R-:W-:Y:S01]  /*0870*/  @!P0 IMAD.WIDE.U32 R10, R17.reuse, 0x4, R4 ;  /* 0x00000004110a8825 */ /* 0x040fe200078e0004 */
[----:B------:R-:W1:Y:S03]  /*0880*/  @!P0 LDC R27, c[0x0][0x38c] ;  /* 0x0000e300ff1b8b82 */ /* 0x000e660000000800 */
[C---:B------:R-:W-:Y:S02]  /*0890*/  @!P0 IMAD.WIDE.U32 R22, R17.reuse, 0x4, R2 ;  /* 0x0000000411168825 */ /* 0x040fe400078e0002 */
[----:B------:R-:W1:Y:S04]  /*08a0*/  @!P0 LDG.E R10, desc[UR14][R10.64] ;  /* 0x0000000e0a0a8981 */ /* 0x000e68000c1e1900 */
[----:B------:R2:W1:Y:S01]  /*08b0*/  @!P0 LDG.E R23, desc[UR14][R22.64] ;  /* 0x0000000e16178981 */ /* 0x000462000c1e1900 */
[----:B------:R-:W-:-:S02]  /*08c0*/  VIADD R25, R17, 0x80 ;  /* 0x0000008011197836 */ /* 0x000fc40000000000 */
[----:B------:R-:W-:-:S03]  /*08d0*/  @!P0 IMAD.WIDE.U32 R18, R17, 0x4, R8 ;  /* 0x0000000411128825 */ /* 0x000fc600078e0008 */
[C---:B------:R-:W-:Y:S01]  /*08e0*/  ISETP.GE.AND P1, PT, R25.reuse, R0, PT ;  /* 0x000000001900720c */ /* 0x040fe20003f26270 */
[----:B------:R-:W-:-:S04]  /*08f0*/  IMAD.WIDE R14, R25, 0x4, R4 ;  /* 0x00000004190e7825 */ /* 0x000fc800078e0204 */
[----:B------:R-:W-:-:S08]  /*0900*/  IMAD.WIDE R12, R25, 0x4, R2 ;  /* 0x00000004190c7825 */ /* 0x000fd000078e0202 */
[----:B--2---:R-:W2:Y:S01]  /*0910*/  @!P1 LDC R22, c[0x0][0x38c] ;  /* 0x0000e300ff169b82 */ /* 0x004ea20000000800 */
[----:B-1----:R-:W-:-:S05]  /*0920*/  @!P0 FFMA R27, R10, R27, R23 ;  /* 0x0000001b0a1b8223 */ /* 0x002fca0000000017 */
[----:B------:R1:W-:Y:S04]  /*0930*/  @!P0 STG.E desc[UR14][R18.64], R27 ;  /* 0x0000001b12008986 */ /* 0x0003e8000c10190e */
[----:B------:R-:W2:Y:S04]  /*0940*/  @!P1 LDG.E R21, desc[UR14][R14.64] ;  /* 0x0000000e0e159981 */ /* 0x000ea8000c1e1900 */
[----:B------:R-:W2:Y:S01]  /*0950*/  @!P1 LDG.E R24, desc[UR14][R12.64] ;  /* 0x0000000e0c189981 */ /* 0x000ea2000c1e1900 */
[----:B------:R-:W-:-:S04]  /*0960*/  IADD3 R11, PT, PT, R17, 0x100, RZ ;  /* 0x00000100110b7810 */ /* 0x000fc80007ffe0ff */
[----:B------:R-:W-:Y:S01]  /*0970*/  ISETP.GE.AND P0, PT, R11, R0, PT ;  /* 0x000000000b00720c */ /* 0x000fe20003f06270 */
[----:B------:R-:W-:-:S12]  /*0980*/  IMAD.WIDE R10, R25, 0x4, R8 ;  /* 0x00000004190a7825 */ /* 0x000fd800078e0208 */
[----:B------:R-:W3:Y:S01]  /*0990*/  @!P0 LDC R23, c[0x0][0x38c] ;  /* 0x0000e300ff178b82 */ /* 0x000ee20000000800 */
[----:B--2---:R-:W-:-:S05]  /*09a0*/  @!P1 FFMA R25, R21, R22, R24 ;  /* 0x0000001615199223 */ /* 0x004fca0000000018 */
[----:B------:R2:W-:Y:S04]  /*09b0*/  @!P1 STG.E desc[UR14][R10.64], R25 ;  /* 0x000000190a009986 */ /* 0x0005e8000c10190e */
[----:B------:R-:W3:Y:S04]  /*09c0*/  @!P0 LDG.E R21, desc[UR14][R14.64+0x200] ;  /* 0x0002000e0e158981 */ /* 0x000ee8000c1e1900 */
[----:B------:R-:W3:Y:S01]  /*09d0*/  @!P0 LDG.E R22, desc[UR14][R12.64+0x200] ;  /* 0x0002000e0c168981 */ /* 0x000ee2000c1e1900 */
[----:B-1----:R-:W-:-:S05]  /*09e0*/  VIADD R19, R17, 0x180 ;  /* 0x0000018011137836 */ /* 0x002fca0000000000 */
[----:B------:R-:W-:Y:S01]  /*09f0*/  ISETP.GE.AND P1, PT, R19, R0, PT ;  /* 0x000000001300720c */ /* 0x000fe20003f26270 */
[----:B---3--:R-:W-:-:S12]  /*0a00*/  @!P0 FFMA R23, R21, R23, R22 ;  /* 0x0000001715178223 */ /* 0x008fd80000000016 */
[----:B------:R-:W2:Y:S01]  /*0a10*/  @!P1 LDC R22, c[0x0][0x38c] ;  /* 0x0000e300ff169b82 */ /* 0x000ea20000000800 */
[----:B------:R1:W-:Y:S04]  /*0a20*/  @!P0 STG.E desc[UR14][R10.64+0x200], R23 ;  /* 0x000200170a008986 */ /* 0x0003e8000c10190e */
[----:B------:R-:W2:Y:S04]  /*0a30*/  @!P1 LDG.E R18, desc[UR14][R14.64+0x400] ;  /* 0x0004000e0e129981 */ /* 0x000ea8000c1e1900 */
[----:B------:R-:W2:Y:S01]  /*0a40*/  @!P1 LDG.E R21, desc[UR14][R12.64+0x400] ;  /* 0x0004000e0c159981 */ /* 0x000ea2000c1e1900 */
[----:B------:R-:W-:-:S04]  /*0a50*/  IADD3 R19, PT, PT, R17, 0x200, RZ ;  /* 0x0000020011137810 */ /* 0x000fc80007ffe0ff */
[----:B------:R-:W-:Y:S01]  /*0a60*/  ISETP.GE.AND P0, PT, R19, R0, PT ;  /* 0x000000001300720c */ /* 0x000fe20003f06270 */
[----:B------:R-:W-:Y:S02]  /*0a70*/  VIADD R19, R17, 0x280 ;  /* 0x0000028011137836 */ /* 0x000fe40000000000 */
[----:B--2---:R-:W-:-:S10]  /*0a80*/  @!P1 FFMA R25, R18, R22, R21 ;  /* 0x0000001612199223 */ /* 0x004fd40000000015 */
[----:B------:R-:W1:Y:S01]  /*0a90*/  @!P0 LDC R22, c[0x0][0x38c] ;  /* 0x0000e300ff168b82 */ /* 0x000e620000000800 */
[----:B------:R2:W-:Y:S04]  /*0aa0*/  @!P1 STG.E desc[UR14][R10.64+0x400], R25 ;  /* 0x000400190a009986 */ /* 0x0005e8000c10190e */
[----:B------:R-:W1:Y:S04]  /*0ab0*/  @!P0 LDG.E R18, desc[UR14][R14.64+0x600] ;  /* 0x0006000e0e128981 */ /* 0x000e68000c1e1900 */
[----:B------:R-:W1:Y:S01]  /*0ac0*/  @!P0 LDG.E R21, desc[UR14][R12.64+0x600] ;  /* 0x0006000e0c158981 */ /* 0x000e62000c1e1900 */
[----:B------:R-:W-:-:S02]  /*0ad0*/  ISETP.GE.AND P1, PT, R19, R0, PT ;  /* 0x000000001300720c */ /* 0x000fc40003f26270 */
[----:B------:R-:W-:Y:S01]  /*0ae0*/  IADD3 R19, PT, PT, R17, 0x300, RZ ;  /* 0x0000030011137810 */ /* 0x000fe20007ffe0ff */
[----:B-1----:R-:W-:-:S10]  /*0af0*/  @!P0 FFMA R23, R18, R22, R21 ;  /* 0x0000001612178223 */ /* 0x002fd40000000015 */
[----:B------:R-:W1:Y:S01]  /*0b00*/  @!P1 LDC R22, c[0x0][0x38c] ;  /* 0x0000e300ff169b82 */ /* 0x000e620000000800 */
[----:B------:R2:W-:Y:S04]  /*0b10*/  @!P0 STG.E desc[UR14][R10.64+0x600], R23 ;  /* 0x000600170a008986 */ /* 0x0005e8000c10190e */
[----:B------:R-:W1:Y:S04]  /*0b20*/  @!P1 LDG.E R18, desc[UR14][R14.64+0x800] ;  /* 0x0008000e0e129981 */ /* 0x000e68000c1e1900 */
[----:B------:R-:W1:Y:S01]  /*0b30*/  @!P1 LDG.E R21, desc[UR14][R12.64+0x800] ;  /* 0x0008000e0c159981 */ /* 0x000e62000c1e1900 */
[----:B------:R-:W-:Y:S01]  /*0b40*/  ISETP.GE.AND P0, PT, R19, R0, PT ;  /* 0x000000001300720c */ /* 0x000fe20003f06270 */
[----:B-1----:R-:W-:-:S12]  /*0b50*/  @!P1 FFMA R21, R18, R22, R21 ;  /* 0x0000001612159223 */ /* 0x002fd80000000015 */
[----:B------:R-:W1:Y:S01]  /*0b60*/  @!P0 LDC R22, c[0x0][0x38c] ;  /* 0x0000e300ff168b82 */ /* 0x000e620000000800 */
[----:B------:R2:W-:Y:S04]  /*0b70*/  @!P1 STG.E desc[UR14][R10.64+0x800], R21 ;  /* 0x000800150a009986 */ /* 0x0005e8000c10190e */
[----:B------:R-:W1:Y:S04]  /*0b80*/  @!P0 LDG.E R18, desc[UR14][R14.64+0xa00] ;  /* 0x000a000e0e128981 */ /* 0x000e68000c1e1900 */
[----:B------:R-:W1:Y:S01]  /*0b90*/  @!P0 LDG.E R19, desc[UR14][R12.64+0xa00] ;  /* 0x000a000e0c138981 */ /* 0x000e62000c1e1900 */
[----:B------:R-:W-:Y:S01]  /*0ba0*/  VIADD R17, R17, 0x380 ;  /* 0x0000038011117836 */ /* 0x000fe20000000000 */
[----:B------:R-:W-:Y:S01]  /*0bb0*/  IADD3 R16, PT, PT, R16, 0x8, RZ ;  /* 0x0000000810107810 */ /* 0x000fe20007ffe0ff */
[----:B------:R-:W-:Y:S03]  /*0bc0*/  BSSY.RECONVERGENT B0, `(.L_x_324) ;  /* 0x000000a000007945 */ /* 0x000fe60003800200 */
[----:B------:R-:W-:Y:S01]  /*0bd0*/  ISETP.NE.AND P1, PT, R16, R6, PT ;  /* 0x000000061000720c */ /* 0x000fe20003f25270 */
[----:B-1----:R-:W-:-:S05]  /*0be0*/  @!P0 FFMA R19, R18, R22, R19 ;  /* 0x0000001612138223 */ /* 0x002fca0000000013 */
[----:B------:R2:W-:Y:S01]  /*0bf0*/  @!P0 STG.E desc[UR14][R10.64+0xa00], R19 ;  /* 0x000a00130a008986 */ /* 0x0005e2000c10190e */
[----:B------:R-:W-:-:S13]  /*0c00*/  ISETP.GE.AND P0, PT, R17, R0, PT ;  /* 0x000000001100720c */ /* 0x000fda0003f06270 */
[----:B--2---:R-:W-:Y:S05]  /*0c10*/  @P0 BRA `(.L_x_325) ;  /* 0x0000000000100947 */ /* 0x004fea0003800000 */
[----:B------:R-:W0:Y:S04]  /*0c20*/  LDG.E R14, desc[UR14][R14.64+0xc00] ;  /* 0x000c000e0e0e7981 */ /* 0x000e28000c1e1900 */
[----:B------:R-:W0:Y:S02]  /*0c30*/  LDG.E R13, desc[UR14][R12.64+0xc00] ;  /* 0x000c000e0c0d7981 */ /* 0x000e24000c1e1900 */
[----:B0-----:R-:W-:-:S05]  /*0c40*/  FFMA R17, R14, UR4, R13 ;  /* 0x000000040e117c23 */ /* 0x001fca000800000d */
[----:B------:R1:W-:Y:S02]  /*0c50*/  STG.E desc[UR14][R10.64+0xc00], R17 ;  /* 0x000c00110a007986 */ /* 0x0003e4000c10190e */
.L_x_325:
[----:B0-----:R-:W-:Y:S05]  /*0c60*/  BSYNC.RECONVERGENT B0 ;  /* 0x0000000000007941 */ /* 0x001fea0003800200 */
.L_x_324:
[----:B------:R-:W-:Y:S05]  /*0c70*/  @P1 BRA `(.L_x_326) ;  /* 0xfffffff800f41947 */ /* 0x000fea000383ffff */
.L_x_323:
[----:B------:R-:W-:-:S13]  /*0c80*/  ISETP.NE.AND P0, PT, R20, RZ, PT ;  /* 0x000000ff1400720c */ /* 0x000fda0003f05270 */
[----:B------:R-:W-:Y:S05]  /*0c90*/  @!P0 EXIT ;  /* 0x000000000000894d */ /* 0x000fea0003800000 */
[----:B-1----:R-:W0:Y:S01]  /*0ca0*/  LDC R10, c[0x0][0x388] ;  /* 0x0000e200ff0a7b82 */ /* 0x002e220000000800 */
[----:B------:R-:W-:Y:S02]  /*0cb0*/  ISETP.GE.U32.AND P1, PT, R20, 0x4, PT ;  /* 0x000000041400780c */ /* 0x000fe40003f26070 */
[----:B0-----:R-:W-:-:S04]  /*0cc0*/  LOP3.LUT R22, R10, 0x3, RZ, 0xc0, !PT ;  /* 0x000000030a167812 */ /* 0x001fc800078ec0ff */
[----:B------:R-:W-:-:S07]  /*0cd0*/  ISETP.NE.AND P0, PT, R22, RZ, PT ;  /* 0x000000ff1600720c */ /* 0x000fce0003f05270 */
[----:B------:R-:W-:Y:S06]  /*0ce0*/  @!P1 BRA `(.L_x_327) ;  /* 0x0000000000a49947 */ /* 0x000fec0003800000 */
[----:B------:R-:W-:-:S05]  /*0cf0*/  IMAD R11, R6, 0x80, R7 ;  /* 0x00000080060b7824 */ /* 0x000fca00078e0207 */
[----:B------:R-:W-:-:S13]  /*0d00*/  ISETP.GE.AND P1, PT, R11, R0, PT ;  /* 0x000000000b00720c */ /* 0x000fda0003f26270 */
[C---:B------:R-:W-:Y:S01]  /*0d10*/  @!P1 IMAD.WIDE R14, R11.reuse, 0x4, R4 ;  /* 0x000000040b0e9825 */ /* 0x040fe200078e0204 */
[----:B------:R-:W0:Y:S03]  /*0d20*/  @!P1 LDC R23, c[0x0][0x38c] ;  /* 0x0000e300ff179b82 */ /* 0x000e260000000800 */
[C---:B------:R-:W-:Y:S02]  /*0d30*/  @!P1 IMAD.WIDE R18, R11.reuse, 0x4, R2 ;  /* 0x000000040b129825 */ /* 0x040fe400078e0202 */
[----:B------:R-:W0:Y:S04]  /*0d40*/  @!P1 LDG.E R14, desc[UR14][R14.64] ;  /* 0x0000000e0e0e9981 */ /* 0x000e28000c1e1900 */
[----:B------:R-:W0:Y:S01]  /*0d50*/  @!P1 LDG.E R19, desc[UR14][R18.64] ;  /* 0x0000000e12139981 */ /* 0x000e22000c1e1900 */
[C---:B------:R-:W-:Y:S01]  /*0d60*/  IADD3 R25, PT, PT, R11.reuse, 0x80, RZ ;  /* 0x000000800b197810 */ /* 0x040fe20007ffe0ff */
[----:B------:R-:W-:-:S03]  /*0d70*/  @!P1 IMAD.WIDE R12, R11, 0x4, R8 ;  /* 0x000000040b0c9825 */ /* 0x000fc600078e0208 */
[----:B------:R-:W-:-:S13]  /*0d80*/  ISETP.GE.AND P2, PT, R25, R0, PT ;  /* 0x000000001900720c */ /* 0x000fda0003f46270 */
[C---:B------:R-:W-:Y:S01]  /*0d90*/  @!P2 IMAD.WIDE R20, R25.reuse, 0x4, R4 ;  /* 0x000000041914a825 */ /* 0x040fe200078e0204 */
[----:B------:R-:W1:Y:S03]  /*0da0*/  @!P2 LDC R27, c[0x0][0x38c] ;  /* 0x0000e300ff1bab82 */ /* 0x000e660000000800 */
[----:B------:R-:W-:-:S04]  /*0db0*/  @!P2 IMAD.WIDE R16, R25, 0x4, R2 ;  /* 0x000000041910a825 */ /* 0x000fc800078e0202 */
[----:B0-----:R-:W-:-:S05]  /*0dc0*/  @!P1 FFMA R23, R14, R23, R19 ;  /* 0x000000170e179223 */ /* 0x001fca0000000013 */
[----:B------:R0:W-:Y:S04]  /*0dd0*/  @!P1 STG.E desc[UR14][R12.64], R23 ;  /* 0x000000170c009986 */ /* 0x0001e8000c10190e */
[----:B------:R-:W1:Y:S04]  /*0de0*/  @!P2 LDG.E R20, desc[UR14][R20.64] ;  /* 0x0000000e1414a981 */ /* 0x000e68000c1e1900 */
[----:B------:R2:W1:Y:S01]  /*0df0*/  @!P2 LDG.E R17, desc[UR14][R16.64] ;  /* 0x0000000e1011a981 */ /* 0x000462000c1e1900 */
[----:B------:R-:W-:Y:S02]  /*0e00*/  VIADD R29, R11, 0x100 ;  /* 0x000001000b1d7836 */ /* 0x000fe40000000000 */
[----:B------:R-:W-:-:S03]  /*0e10*/  @!P2 IMAD.WIDE R14, R25, 0x4, R8 ;  /* 0x00000004190ea825 */ /* 0x000fc600078e0208 */
[----:B------:R-:W-:-:S13]  /*0e20*/  ISETP.GE.AND P1, PT, R29, R0, PT ;  /* 0x000000001d00720c */ /* 0x000fda0003f26270 */
[C---:B------:R-:W-:Y:S01]  /*0e30*/  @!P1 IMAD.WIDE R24, R29.reuse, 0x4, R4 ;  /* 0x000000041d189825 */ /* 0x040fe200078e0204 */
[----:B--2---:R-:W2:Y:S03]  /*0e40*/  @!P1 LDC R16, c[0x0][0x38c] ;  /* 0x0000e300ff109b82 */ /* 0x004ea60000000800 */
[----:B------:R-:W-:-:S04]  /*0e50*/  @!P1 IMAD.WIDE R18, R29, 0x4, R2 ;  /* 0x000000041d129825 */ /* 0x000fc800078e0202 */
[----:B-1----:R-:W-:-:S05]  /*0e60*/  @!P2 FFMA R27, R20, R27, R17 ;  /* 0x0000001b141ba223 */ /* 0x002fca0000000011 */
[----:B------:R1:W-:Y:S04]  /*0e70*/  @!P2 STG.E desc[UR14][R14.64], R27 ;  /* 0x0000001b0e00a986 */ /* 0x0003e8000c10190e */
[----:B------:R-:W2:Y:S04]  /*0e80*/  @!P1 LDG.E R24, desc[UR14][R24.64] ;  /* 0x0000000e18189981 */ /* 0x000ea8000c1e1900 */
[----:B------:R-:W2:Y:S01]  /*0e90*/  @!P1 LDG.E R19, desc[UR14][R18.64] ;  /* 0x0000000e12139981 */ /* 0x000ea2000c1e1900 */
[----:B0-----:R-:W-:Y:S01]  /*0ea0*/  IADD3 R23, PT, PT, R11, 0x180, RZ ;  /* 0x000001800b177810 */ /* 0x001fe20007ffe0ff */
[----:B------:R-:W-:-:S03]  /*0eb0*/  @!P1 IMAD.WIDE R12, R29, 0x4, R8 ;  /* 0x000000041d0c9825 */ /* 0x000fc600078e0208 */
[----:B------:R-:W-:-:S13]  /*0ec0*/  ISETP.GE.AND P2, PT, R23, R0, PT ;  /* 0x000000001700720c */ /* 0x000fda0003f46270 */
[----:B------:R-:W-:-:S04]  /*0ed0*/  @!P2 IMAD.WIDE R20, R23, 0x4, R2 ;  /* 0x000000041714a825 */ /* 0x000fc800078e0202 */
[----:B--2---:R-:W-:Y:S01]  /*0ee0*/  @!P1 FFMA R11, R24, R16, R19 ;  /* 0x00000010180b9223 */ /* 0x004fe20000000013 */
[C---:B------:R-:W-:Y:S01]  /*0ef0*/  @!P2 IMAD.WIDE R16, R23.reuse, 0x4, R4 ;  /* 0x000000041710a825 */ /* 0x040fe200078e0204 */
[----:B------:R-:W0:Y:S03]  /*0f00*/  @!P2 LDC R19, c[0x0][0x38c] ;  /* 0x0000e300ff13ab82 */ /* 0x000e260000000800 */
[----:B------:R2:W-:Y:S04]  /*0f10*/  @!P1 STG.E desc[UR14][R12.64], R11 ;  /* 0x0000000b0c009986 */ /* 0x0005e8000c10190e */
[----:B------:R-:W0:Y:S04]  /*0f20*/  @!P2 LDG.E R16, desc[UR14][R16.64] ;  /* 0x0000000e1010a981 */ /* 0x000e28000c1e1900 */
[----:B------:R-:W0:Y:S01]  /*0f30*/  @!P2 LDG.E R21, desc[UR14][R20.64] ;  /* 0x0000000e1415a981 */ /* 0x000e22000c1e1900 */
[----:B-1----:R-:W-:-:S04]  /*0f40*/  @!P2 IMAD.WIDE R14, R23, 0x4, R8 ;  /* 0x00000004170ea825 */ /* 0x002fc800078e0208 */
[----:B------:R-:W-:Y:S02]  /*0f50*/  VIADD R6, R6, 0x4 ;  /* 0x0000000406067836 */ /* 0x000fe40000000000 */
[----:B0-----:R-:W-:-:S05]  /*0f60*/  @!P2 FFMA R19, R16, R19, R21 ;  /* 0x000000131013a223 */ /* 0x001fca0000000015 */
[----:B------:R2:W-:Y:S02]  /*0f70*/  @!P2 STG.E desc[UR14][R14.64], R19 ;  /* 0x000000130e00a986 */ /* 0x0005e4000c10190e */
.L_x_327:
[----:B------:R-:W-:Y:S05]  /*0f80*/  @!P0 EXIT ;  /* 0x000000000000894d */ /* 0x000fea0003800000 */
[----:B------:R-:W-:Y:S02]  /*0f90*/  ISETP.NE.AND P0, PT, R22, 0x1, PT ;  /* 0x000000011600780c */ /* 0x000fe40003f05270 */
[----:B------:R-:W-:-:S04]  /*0fa0*/  LOP3.LUT R10, R10, 0x1, RZ, 0xc0, !PT ;  /* 0x000000010a0a7812 */ /* 0x000fc800078ec0ff */
[----:B------:R-:W-:-:S07]  /*0fb0*/  ISETP.NE.U32.AND P2, PT, R10, 0x1, PT ;  /* 0x000000010a00780c */ /* 0x000fce0003f45070 */
[----:B------:R-:W-:Y:S06]  /*0fc0*/  @!P0 BRA `(.L_x_328) ;  /* 0x0000000000548947 */ /* 0x000fec0003800000 */
[----:B--2---:R-:W-:-:S04]  /*0fd0*/  LEA R15, R6, R7, 0x7 ;  /* 0x00000007060f7211 */ /* 0x004fc800078e38ff */
        /* <DEDUP_REMOVED lines=9> */
[----:B------:R-:W-:-:S04]  /*1070*/  @!P1 IMAD.WIDE R16, R23, 0x4, R4 ;  /* 0x0000000417109825 */ /* 0x000fc800078e0204 */
[----:B------:R-:W-:-:S04]  /*1080*/  @!P1 IMAD.WIDE R18, R23, 0x4, R2 ;  /* 0x0000000417129825 */ /* 0x000fc800078e0202 */
[----:B0-----:R-:W-:Y:S02]  /*1090*/  @!P0 FFMA R21, R10, R21, R13 ;  /* 0x000000150a158223 */ /* 0x001fe4000000000d */
[----:B------:R-:W0:Y:S03]  /*10a0*/  @!P1 LDC R13, c[0x0][0x38c] ;  /* 0x0000e300ff0d9b82 */ /* 0x000e260000000800 */
[----:B------:R1:W-:Y:S04]  /*10b0*/  @!P0 STG.E desc[UR14][R14.64], R21 ;  /* 0x000000150e008986 */ /* 0x0003e8000c10190e */
[----:B------:R-:W0:Y:S04]  /*10c0*/  @!P1 LDG.E R16, desc[UR14][R16.64] ;  /* 0x0000000e10109981 */ /* 0x000e28000c1e1900 */
[----:B------:R-:W0:Y:S01]  /*10d0*/  @!P1 LDG.E R19, desc[UR14][R18.64] ;  /* 0x0000000e12139981 */ /* 0x000e22000c1e1900 */
[----:B------:R-:W-:-:S04]  /*10e0*/  @!P1 IMAD.WIDE R10, R23, 0x4, R8 ;  /* 0x00000004170a9825 */ /* 0x000fc800078e0208 */
[----:B------:R-:W-:Y:S02]  /*10f0*/  VIADD R6, R6, 0x2 ;  /* 0x0000000206067836 */ /* 0x000fe40000000000 */
[----:B0-----:R-:W-:-:S05]  /*1100*/  @!P1 FFMA R13, R16, R13, R19 ;  /* 0x0000000d100d9223 */ /* 0x001fca0000000013 */
[----:B------:R1:W-:Y:S02]  /*1110*/  @!P1 STG.E desc[UR14][R10.64], R13 ;  /* 0x0000000d0a009986 */ /* 0x0003e4000c10190e */
.L_x_328:
[----:B------:R-:W-:Y:S05]  /*1120*/  @P2 EXIT ;  /* 0x000000000000294d */ /* 0x000fea0003800000 */
[----:B------:R-:W-:-:S04]  /*1130*/  LEA R7, R6, R7, 0x7 ;  /* 0x0000000706077211 */ /* 0x000fc800078e38ff */
[----:B------:R-:W-:-:S13]  /*1140*/  ISETP.GE.AND P0, PT, R7, R0, PT ;  /* 0x000000000700720c */ /* 0x000fda0003f06270 */
[----:B------:R-:W-:Y:S05]  /*1150*/  @P0 EXIT ;  /* 0x000000000000094d */ /* 0x000fea0003800000 */
[C---:B------:R-:W-:Y:S01]  /*1160*/  IMAD.WIDE R4, R7.reuse, 0x4, R4 ;  /* 0x0000000407047825 */ /* 0x040fe200078e0204 */
[----:B------:R-:W0:Y:S03]  /*1170*/  LDCU UR4, c[0x0][0x38c] ;  /* 0x00007180ff0477ac */ /* 0x000e260008000800 */
[C---:B------:R-:W-:Y:S02]  /*1180*/  IMAD.WIDE R2, R7.reuse, 0x4, R2 ;  /* 0x0000000407027825 */ /* 0x040fe400078e0202 */
[----:B------:R-:W0:Y:S04]  /*1190*/  LDG.E R4, desc[UR14][R4.64] ;  /* 0x0000000e04047981 */ /* 0x000e28000c1e1900 */
[----:B------:R-:W0:Y:S01]  /*11a0*/  LDG.E R3, desc[UR14][R2.64] ;  /* 0x0000000e02037981 */ /* 0x000e22000c1e1900 */
[----:B------:R-:W-:-:S04]  /*11b0*/  IMAD.WIDE R8, R7, 0x4, R8 ;  /* 0x0000000407087825 */ /* 0x000fc800078e0208 */
[----:B0-----:R-:W-:-:S05]  /*11c0*/  FFMA R7, R4, UR4, R3 ;  /* 0x0000000404077c23 */ /* 0x001fca0008000003 */
[----:B------:R-:W-:Y:S01]  /*11d0*/  STG.E desc[UR14][R8.64], R7 ;  /* 0x0000000708007986 */ /* 0x000fe2000c10190e */
[----:B------:R-:W-:Y:S05]  /*11e0*/  EXIT ;  /* 0x000000000000794d */ /* 0x000fea0003800000 */
.L_x_322:
[----:B------:R-:W-:-:S13]  /*11f0*/  ISETP.GE.AND P0, PT, R10, 0x1, PT ;  /* 0x000000010a00780c */ /* 0x000fda0003f06270 */
[----:B------:R-:W-:Y:S05]  /*1200*/  @!P0 EXIT ;  /* 0x000000000000894d */ /* 0x000fea0003800000 */
[----:B------:R-:W-:Y:S01]  /*1210*/  ISETP.GE.U32.AND P0, PT, R10, 0x8, PT ;  /* 0x000000080a00780c */ /* 0x000fe20003f06070 */
[----:B------:R-:W-:-:S12]  /*1220*/  HFMA2 R0, -RZ, RZ, 0, 0 ;  /* 0x00000000ff007431 */ /* 0x000fd800000001ff */
[----:B------:R-:W-:Y:S05]  /*1230*/  @!P0 BRA `(.L_x_329) ;  /* 0x00000004001c8947 */ /* 0x000fea0003800000 */
[----:B------:R-:W0:Y:S01]  /*1240*/  LDC.64 R12, c[0x0][0x398] ;  /* 0x0000e600ff0c7b82 */ /* 0x000e220000000a00 */
[----:B------:R-:W-:Y:S01]  /*1250*/  UIADD3 UR4, UP2, UPT, UR13, 0x600, URZ ;  /* 0x000006000d047890 */ /* 0x000fe2000ff5e0ff */
[----:B------:R-:W-:Y:S01]  /*1260*/  LOP3.LUT R0, R10, 0x7ffffff8, RZ, 0xc0, !PT ;  /* 0x7ffffff80a007812 */ /* 0x000fe200078ec0ff */
[----:B------:R-:W1:Y:S03]  /*1270*/  LDCU UR17, c[0x0][0x38c] ;  /* 0x00007180ff1177ac */ /* 0x000e660008000800 */
[----:B------:R-:W-:Y:S01]  /*1280*/  IADD3 R6, PT, PT, -R0, RZ, RZ ;  /* 0x000000ff00067210 */ /* 0x000fe20007ffe1ff */
[----:B------:R-:W-:Y:S01]  /*1290*/  UIADD3 UR10, UP1, UPT, UR4, UR10, URZ ;  /* 0x0000000a040a7290 */ /* 0x000fe2000ff3e0ff */
[----:B------:R-:W2:Y:S01]  /*12a0*/  LDC.64 R8, c[0x0][0x390] ;  /* 0x0000e400ff087b82 */ /* 0x000ea20000000a00 */
[----:B------:R-:W-:Y:S02]  /*12b0*/  UIADD3 UR8, UP0, UPT, UR4, UR8, URZ ;  /* 0x0000000804087290 */ /* 0x000fe4000ff1e0ff */
[----:B------:R-:W-:-:S02]  /*12c0*/  UIADD3.X UR5, UPT, UPT, URZ, UR16, URZ, UP2, !UPT ;  /* 0x00000010ff057290 */ /* 0x000fc400097fe4ff */
[----:B------:R-:W-:Y:S02]  /*12d0*/  UIADD3 UR4, UP2, UPT, UR4, UR6, URZ ;  /* 0x0000000604047290 */ /* 0x000fe4000ff5e0ff */
[----:B------:R-:W-:Y:S01]  /*12e0*/  UIADD3.X UR11, UPT, UPT, UR5, UR11, URZ, UP1, !UPT ;  /* 0x0000000b050b7290 */ /* 0x000fe20008ffe4ff */
[----:B------:R-:W3:Y:S01]  /*12f0*/  LDC.64 R14, c[0x0][0x3a8] ;  /* 0x0000ea00ff0e7b82 */ /* 0x000ee20000000a00 */
[----:B------:R-:W-:Y:S02]  /*1300*/  UIADD3.X UR9, UPT, UPT, UR5, UR9, URZ, UP0, !UPT ;  /* 0x0000000905097290 */ /* 0x000fe400087fe4ff */
[----:B------:R-:W-:Y:S01]  /*1310*/  UIADD3.X UR5, UPT, UPT, UR5, UR7, URZ, UP2, !UPT ;  /* 0x0000000705057290 */ /* 0x000fe200097fe4ff */
[----:B0-----:R-:W-:-:S04]  /*1320*/  IMAD.WIDE.U32 R10, R7, 0x4, R12 ;  /* 0x00000004070a7825 */ /* 0x001fc800078e000c */
[----:B--2---:R-:W-:-:S04]  /*1330*/  IMAD.WIDE.U32 R8, R7, 0x4, R8 ;  /* 0x0000000407087825 */ /* 0x004fc800078e0008 */
[----:B---3--:R-:W-:-:S04]  /*1340*/  IMAD.WIDE.U32 R12, R7, 0x4, R14 ;  /* 0x00000004070c7825 */ /* 0x008fc800078e000e */
[----:B-1----:R-:W-:-:S07]  /*1350*/  VIADD R7, R7, 0x80 ;  /* 0x0000008007077836 */ /* 0x002fce0000000000 */
.L_x_330:
[----:B------:R-:W-:Y:S02]  /*1360*/  IADD3 R22, P1, PT, R12, UR13, RZ ;  /* 0x0000000d0c167c10 */ /* 0x000fe4000ff3e0ff */
[----:B---3--:R-:W-:Y:S02]  /*1370*/  IADD3 R20, P0, PT, R10, UR13, RZ ;  /* 0x0000000d0a147c10 */ /* 0x008fe4000ff1e0ff */
[----:B------:R-:W-:Y:S02]  /*1380*/  IADD3.X R23, PT, PT, R13, UR16, RZ, P1, !PT ;  /* 0x000000100d177c10 */ /* 0x000fe40008ffe4ff */
[----:B------:R-:W-:-:S04]  /*1390*/  IADD3.X R21, PT, PT, R11, UR16, RZ, P0, !PT ;  /* 0x000000100b157c10 */ /* 0x000fc800087fe4ff */
[----:B------:R-:W2:Y:S04]  /*13a0*/  LDG.E R23, desc[UR14][R22.64] ;  /* 0x0000000e16177981 */ /* 0x000ea8000c1e1900 */
[----:B------:R-:W2:Y:S01]  /*13b0*/  LDG.E R20, desc[UR14][R20.64] ;  /* 0x0000000e14147981 */ /* 0x000ea2000c1e1900 */
[----:B------:R-:W-:Y:S01]  /*13c0*/  IADD3 R14, P0, PT, R8, UR13, RZ ;  /* 0x0000000d080e7c10 */ /* 0x000fe2000ff1e0ff */
[----:B------:R-:W-:Y:S01]  /*13d0*/  IMAD.U32 R19, RZ, RZ, UR11 ;  /* 0x0000000bff137e24 */ /* 0x000fe2000f8e00ff */
[----:B------:R-:W-:Y:S02]  /*13e0*/  MOV R18, UR10 ;  /* 0x0000000a00127c02 */ /* 0x000fe40008000f00 */
[----:B------:R-:W-:Y:S02]  /*13f0*/  MOV R16, UR4 ;  /* 0x0000000400107c02 */ /* 0x000fe40008000f00 */
[----:B------:R-:W-:Y:S01]  /*1400*/  MOV R17, UR5 ;  /* 0x0000000500117c02 */ /* 0x000fe20008000f00 */
[----:B------:R-:W-:Y:S01]  /*1410*/  IMAD.WIDE R18, R7, 0x4, R18 ;  /* 0x0000000407127825 */ /* 0x000fe200078e0212 */
[----:B------:R-:W-:-:S03]  /*1420*/  IADD3.X R15, PT, PT, R9, UR16, RZ, P0, !PT ;  /* 0x00000010090f7c10 */ /* 0x000fc600087fe4ff */
[----:B------:R-:W-:-:S04]  /*1430*/  IMAD.WIDE R16, R7, 0x4, R16 ;  /* 0x0000000407107825 */ /* 0x000fc800078e0210 */
[----:B--2---:R-:W-:-:S05]  /*1440*/  FFMA R25, R20, UR17, R23 ;  /* 0x0000001114197c23 */ /* 0x004fca0008000017 */
[----:B------:R0:W-:Y:S04]  /*1450*/  STG.E desc[UR14][R14.64], R25 ;  /* 0x000000190e007986 */ /* 0x0001e8000c10190e */
[----:B------:R-:W2:Y:S04]  /*1460*/  LDG.E R22, desc[UR14][R18.64+-0x600] ;  /* 0xfffa000e12167981 */ /* 0x000ea8000c1e1900 */
[----:B------:R-:W2:Y:S01]  /*1470*/  LDG.E R23, desc[UR14][R16.64+-0x600] ;  /* 0xfffa000e10177981 */ /* 0x000ea2000c1e1900 */
[----:B------:R-:W-:Y:S01]  /*1480*/  MOV R21, UR9 ;  /* 0x0000000900157c02 */ /* 0x000fe20008000f00 */
[----:B------:R-:W-:-:S04]  /*1490*/  IMAD.U32 R20, RZ, RZ, UR8 ;  /* 0x00000008ff147e24 */ /* 0x000fc8000f8e00ff */
[----:B------:R-:W-:-:S04]  /*14a0*/  IMAD.WIDE R20, R7, 0x4, R20 ;  /* 0x0000000407147825 */ /* 0x000fc800078e0214 */
[----:B--2---:R-:W-:-:S05]  /*14b0*/  FFMA R23, R22, UR17, R23 ;  /* 0x0000001116177c23 */ /* 0x004fca0008000017 */
[----:B------:R1:W-:Y:S04]  /*14c0*/  STG.E desc[UR14][R20.64+-0x600], R23 ;  /* 0xfffa001714007986 */ /* 0x0003e8000c10190e */
[----:B------:R-:W2:Y:S04]  /*14d0*/  LDG.E R22, desc[UR14][R18.64+-0x400] ;  /* 0xfffc000e12167981 */ /* 0x000ea8000c1e1900 */
[----:B------:R-:W2:Y:S02]  /*14e0*/  LDG.E R27, desc[UR14][R16.64+-0x400] ;  /* 0xfffc000e101b7981 */ /* 0x000ea4000c1e1900 */
[----:B--2---:R-:W-:-:S05]  /*14f0*/  FFMA R27, R22, UR17, R27 ;  /* 0x00000011161b7c23 */ /* 0x004fca000800001b */
[----:B------:R2:W-:Y:S04]  /*1500*/  STG.E desc[UR14][R20.64+-0x400], R27 ;  /* 0xfffc001b14007986 */ /* 0x0005e8000c10190e */
[----:B0-----:R-:W3:Y:S04]  /*1510*/  LDG.E R14, desc[UR14][R18.64+-0x200] ;  /* 0xfffe000e120e7981 */ /* 0x001ee8000c1e1900 */
[----:B------:R-:W3:Y:S02]  /*1520*/  LDG.E R15, desc[UR14][R16.64+-0x200] ;  /* 0xfffe000e100f7981 */ /* 0x000ee4000c1e1900 */
[----:B---3--:R-:W-:-:S05]  /*1530*/  FFMA R15, R14, UR17, R15 ;  /* 0x000000110e0f7c23 */ /* 0x008fca000800000f */
[----:B------:R0:W-:Y:S04]  /*1540*/  STG.E desc[UR14][R20.64+-0x200], R15 ;  /* 0xfffe000f14007986 */ /* 0x0001e8000c10190e */
[----:B------:R-:W3:Y:S04]  /*1550*/  LDG.E R14, desc[UR14][R18.64] ;  /* 0x0000000e120e7981 */ /* 0x000ee8000c1e1900 */
[----:B------:R-:W3:Y:S02]  /*1560*/  LDG.E R25, desc[UR14][R16.64] ;  /* 0x0000000e10197981 */ /* 0x000ee4000c1e1900 */
[----:B---3--:R-:W-:-:S05]  /*1570*/  FFMA R25, R14, UR17, R25 ;  /* 0x000000110e197c23 */ /* 0x008fca0008000019 */
[----:B------:R3:W-:Y:S04]  /*1580*/  STG.E desc[UR14][R20.64], R25 ;  /* 0x0000001914007986 */ /* 0x0007e8000c10190e */
[----:B------:R-:W4:Y:S04]  /*1590*/  LDG.E R14, desc[UR14][R18.64+0x200] ;  /* 0x0002000e120e7981 */ /* 0x000f28000c1e1900 */
[----:B-1----:R-:W4:Y:S02]  /*15a0*/  LDG.E R23, desc[UR14][R16.64+0x200] ;  /* 0x0002000e10177981 */ /* 0x002f24000c1e1900 */
[----:B----4-:R-:W-:-:S05]  /*15b0*/  FFMA R23, R14, UR17, R23 ;  /* 0x000000110e177c23 */ /* 0x010fca0008000017 */
[----:B------:R3:W-:Y:S04]  /*15c0*/  STG.E desc[UR14][R20.64+0x200], R23 ;  /* 0x0002001714007986 */ /* 0x0007e8000c10190e */
[----:B------:R-:W4:Y:S04]  /*15d0*/  LDG.E R14, desc[UR14][R18.64+0x400] ;  /* 0x0004000e120e7981 */ /* 0x000f28000c1e1900 */
[----:B--2---:R-:W4:Y:S02]  /*15e0*/  LDG.E R27, desc[UR14][R16.64+0x400] ;  /* 0x0004000e101b7981 */ /* 0x004f24000c1e1900 */
[----:B----4-:R-:W-:-:S05]  /*15f0*/  FFMA R27, R14, UR17, R27 ;  /* 0x000000110e1b7c23 */ /* 0x010fca000800001b */
[----:B------:R3:W-:Y:S04]  /*1600*/  STG.E desc[UR14][R20.64+0x400], R27 ;  /* 0x0004001b14007986 */ /* 0x0007e8000c10190e */
[----:B------:R-:W2:Y:S04]  /*1610*/  LDG.E R14, desc[UR14][R18.64+0x600] ;  /* 0x0006000e120e7981 */ /* 0x000ea8000c1e1900 */
[----:B0-----:R-:W2:Y:S01]  /*1620*/  LDG.E R15, desc[UR14][R16.64+0x600] ;  /* 0x0006000e100f7981 */ /* 0x001ea2000c1e1900 */
[----:B------:R-:W-:-:S04]  /*1630*/  IADD3 R6, PT, PT, R6, 0x8, RZ ;  /* 0x0000000806067810 */ /* 0x000fc80007ffe0ff */
[----:B------:R-:W-:Y:S01]  /*1640*/  ISETP.NE.AND P0, PT, R6, RZ, PT ;  /* 0x000000ff0600720c */ /* 0x000fe20003f05270 */
[----:B------:R-:W-:Y:S01]  /*1650*/  UIADD3 UR13, UP0, UPT, UR13, 0x1000, URZ ;  /* 0x000010000d0d7890 */ /* 0x000fe2000ff1e0ff */
[----:B------:R-:W-:-:S03]  /*1660*/  VIADD R7, R7, 0x400 ;  /* 0x0000040007077836 */ /* 0x000fc60000000000 */
[----:B------:R-:W-:Y:S01]  /*1670*/  UIADD3.X UR16, UPT, UPT, URZ, UR16, URZ, UP0, !UPT ;  /* 0x00000010ff107290 */ /* 0x000fe200087fe4ff */
[----:B--2---:R-:W-:-:S05]  /*1680*/  FFMA R15, R14, UR17, R15 ;  /* 0x000000110e0f7c23 */ /* 0x004fca000800000f */
[----:B------:R3:W-:Y:S02]  /*1690*/  STG.E desc[UR14][R20.64+0x600], R15 ;  /* 0x0006000f14007986 */ /* 0x0007e4000c10190e */
[----:B------:R-:W-:Y:S05]  /*16a0*/  @P0 BRA `(.L_x_330) ;  /* 0xfffffffc002c0947 */ /* 0x000fea000383ffff */
.L_x_329:
[----:B------:R-:W0:Y:S02]  /*16b0*/  LDC R14, c[0x0][0x388] ;  /* 0x0000e200ff0e7b82 */ /* 0x000e240000000800 */
[----:B0-----:R-:W-:-:S13]  /*16c0*/  LOP3.LUT P0, R10, R14, 0x7, RZ, 0xc0, !PT ;  /* 0x000000070e0a7812 */ /* 0x001fda000780c0ff */
[----:B------:R-:W-:Y:S05]  /*16d0*/  @!P0 EXIT ;  /* 0x000000000000894d */ /* 0x000fea0003800000 */
[----:B------:R-:W0:Y:S01]  /*16e0*/  LDCU.64 UR4, c[0x0][0x390] ;  /* 0x00007200ff0477ac */ /* 0x000e220008000a00 */
[----:B------:R-:W-:Y:S01]  /*16f0*/  SHF.L.U32 R8, R14, 0x7, RZ ;  /* 0x000000070e087819 */ /* 0x000fe200000006ff */
[----:B---3--:R-:W1:Y:S01]  /*1700*/  S2R R15, SR_TID.X ;  /* 0x00000000000f7919 */ /* 0x008e620000002100 */
[----:B------:R-:W-:Y:S02]  /*1710*/  ISETP.GE.U32.AND P0, PT, R10, 0x4, PT ;  /* 0x000000040a00780c */ /* 0x000fe40003f06070 */
[----:B------:R-:W-:Y:S01]  /*1720*/  SHF.R.S32.HI R6, RZ, 0x1f, R8 ;  /* 0x0000001fff067819 */ /* 0x000fe20000011408 */
[----:B------:R-:W-:Y:S01]  /*1730*/  IMAD.WIDE.U32 R8, R8, UR12, RZ ;  /* 0x0000000c08087c25 */ /* 0x000fe2000f8e00ff */
[----:B------:R-:W-:-:S03]  /*1740*/  LOP3.LUT R18, R14, 0x3, RZ, 0xc0, !PT ;  /* 0x000000030e127812 */ /* 0x000fc600078ec0ff */
[----:B------:R-:W-:Y:S01]  /*1750*/  IMAD R7, R6, UR12, RZ ;  /* 0x0000000c06077c24 */ /* 0x000fe2000f8e02ff */
[----:B------:R-:W-:Y:S02]  /*1760*/  SHF.L.U32 R6, R8, 0x2, RZ ;  /* 0x0000000208067819 */ /* 0x000fe400000006ff */
[----:B------:R-:W-:Y:S01]  /*1770*/  ISETP.NE.AND P1, PT, R18, RZ, PT ;  /* 0x000000ff1200720c */ /* 0x000fe20003f25270 */
[----:B------:R-:W-:Y:S01]  /*1780*/  IMAD.IADD R7, R9, 0x1, R7 ;  /* 0x0000000109077824 */ /* 0x000fe200078e0207 */
[----:B0-----:R-:W-:-:S04]  /*1790*/  IADD3 R6, P2, PT, R6, UR4, RZ ;  /* 0x0000000406067c10 */ /* 0x001fc8000ff5e0ff */
[----:B------:R-:W-:-:S04]  /*17a0*/  SHF.L.U64.HI R7, R8, 0x2, R7 ;  /* 0x0000000208077819 */ /* 0x000fc80000010207 */
[----:B------:R-:W-:Y:S01]  /*17b0*/  IADD3.X R7, PT, PT, R7, UR5, RZ, P2, !PT ;  /* 0x0000000507077c10 */ /* 0x000fe200097fe4ff */
[----:B------:R-:W-:Y:S06]  /*17c0*/  @!P0 BRA `(.L_x_331) ;  /* 0x0000000000588947 */ /* 0x000fec0003800000 */
[----:B-1----:R-:W-:Y:S01]  /*17d0*/  LEA R13, R0, R15, 0x7 ;  /* 0x0000000f000d7211 */ /* 0x002fe200078e38ff */
[----:B------:R-:W0:Y:S04]  /*17e0*/  LDCU UR4, c[0x0][0x38c] ;  /* 0x00007180ff0477ac */ /* 0x000e280008000800 */
[----:B------:R-:W-:-:S04]  /*17f0*/  IMAD.WIDE R10, R13, 0x4, R4 ;  /* 0x000000040d0a7825 */ /* 0x000fc800078e0204 */
[C---:B------:R-:W-:Y:S01]  /*1800*/  IMAD.WIDE R8, R13.reuse, 0x4, R2 ;  /* 0x000000040d087825 */ /* 0x040fe200078e0202 */
[----:B------:R-:W0:Y:S04]  /*1810*/  LDG.E R16, desc[UR14][R10.64] ;  /* 0x0000000e0a107981 */ /* 0x000e28000c1e1900 */
[----:B------:R-:W0:Y:S01]  /*1820*/  LDG.E R17, desc[UR14][R8.64] ;  /* 0x0000000e08117981 */ /* 0x000e22000c1e1900 */
[----:B------:R-:W-:-:S04]  /*1830*/  IMAD.WIDE R12, R13, 0x4, R6 ;  /* 0x000000040d0c7825 */ /* 0x000fc800078e0206 */
[----:B0-----:R-:W-:-:S05]  /*1840*/  FFMA R17, R16, UR4, R17 ;  /* 0x0000000410117c23 */ /* 0x001fca0008000011 */
[----:B------:R0:W-:Y:S04]  /*1850*/  STG.E desc[UR14][R12.64], R17 ;  /* 0x000000110c007986 */ /* 0x0001e8000c10190e */
[----:B------:R-:W2:Y:S04]  /*1860*/  LDG.E R16, desc[UR14][R10.64+0x200] ;  /* 0x0002000e0a107981 */ /* 0x000ea8000c1e1900 */
[----:B------:R-:W2:Y:S02]  /*1870*/  LDG.E R19, desc[UR14][R8.64+0x200] ;  /* 0x0002000e08137981 */ /* 0x000ea4000c1e1900 */
[----:B--2---:R-:W-:-:S05]  /*1880*/  FFMA R19, R16, UR4, R19 ;  /* 0x0000000410137c23 */ /* 0x004fca0008000013 */
[----:B------:R0:W-:Y:S04]  /*1890*/  STG.E desc[UR14][R12.64+0x200], R19 ;  /* 0x000200130c007986 */ /* 0x0001e8000c10190e */
[----:B------:R-:W2:Y:S04]  /*18a0*/  LDG.E R16, desc[UR14][R10.64+0x400] ;  /* 0x0004000e0a107981 */ /* 0x000ea8000c1e1900 */
[----:B------:R-:W2:Y:S02]  /*18b0*/  LDG.E R21, desc[UR14][R8.64+0x400] ;  /* 0x0004000e08157981 */ /* 0x000ea4000c1e1900 */
[----:B--2---:R-:W-:-:S05]  /*18c0*/  FFMA R21, R16, UR4, R21 ;  /* 0x0000000410157c23 */ /* 0x004fca0008000015 */
[----:B------:R0:W-:Y:S04]  /*18d0*/  STG.E desc[UR14][R12.64+0x400], R21 ;  /* 0x000400150c007986 */ /* 0x0001e8000c10190e */
[----:B------:R-:W2:Y:S04]  /*18e0*/  LDG.E R16, desc[UR14][R10.64+0x600] ;  /* 0x0006000e0a107981 */ /* 0x000ea8000c1e1900 */
[----:B------:R-:W2:Y:S01]  /*18f0*/  LDG.E R23, desc[UR14][R8.64+0x600] ;  /* 0x0006000e08177981 */ /* 0x000ea2000c1e1900 */
[----:B------:R-:W-:Y:S01]  /*1900*/  IADD3 R0, PT, PT, R0, 0x4, RZ ;  /* 0x0000000400007810 */ /* 0x000fe20007ffe0ff */
[----:B--2---:R-:W-:-:S05]  /*1910*/  FFMA R23, R16, UR4, R23 ;  /* 0x0000000410177c23 */ /* 0x004fca0008000017 */
[----:B------:R0:W-:Y:S02]  /*1920*/  STG.E desc[UR14][R12.64+0x600], R23 ;  /* 0x000600170c007986 */ /* 0x0001e4000c10190e */
.L_x_331:
[----:B------:R-:W-:Y:S05]  /*1930*/  @!P1 EXIT ;  /* 0x000000000000994d */ /* 0x000fea0003800000 */
[----:B------:R-:W-:Y:S02]  /*1940*/  ISETP.NE.AND P0, PT, R18, 0x1, PT ;  /* 0x000000011200780c */ /* 0x000fe40003f05270 */
[----:B------:R-:W-:-:S04]  /*1950*/  LOP3.LUT R14, R14, 0x1, RZ, 0xc0, !PT ;  /* 0x000000010e0e7812 */ /* 0x000fc800078ec0ff */
[----:B------:R-:W-:-:S07]  /*1960*/  ISETP.NE.U32.AND P1, PT, R14, 0x1, PT ;  /* 0x000000010e00780c */ /* 0x000fce0003f25070 */
[----:B------:R-:W-:Y:S06]  /*1970*/  @!P0 BRA `(.L_x_332) ;  /* 0x0000000000388947 */ /* 0x000fec0003800000 */
[----:B01----:R-:W-:Y:S01]  /*1980*/  IMAD R13, R0, 0x80, R15 ;  /* 0x00000080000d7824 */ /* 0x003fe200078e020f */
[----:B------:R-:W0:Y:S03]  /*1990*/  LDCU UR4, c[0x0][0x38c] ;  /* 0x00007180ff0477ac */ /* 0x000e260008000800 */
[----:B------:R-:W-:-:S04]  /*19a0*/  IMAD.WIDE R8, R13, 0x4, R4 ;  /* 0x000000040d087825 */ /* 0x000fc800078e0204 */
[C---:B------:R-:W-:Y:S01]  /*19b0*/  IMAD.WIDE R10, R13.reuse, 0x4, R2 ;  /* 0x000000040d0a7825 */ /* 0x040fe200078e0202 */
[----:B------:R-:W0:Y:S04]  /*19c0*/  LDG.E R14, desc[UR14][R8.64] ;  /* 0x0000000e080e7981 */ /* 0x000e28000c1e1900 */
[----:B------:R-:W0:Y:S01]  /*19d0*/  LDG.E R17, desc[UR14][R10.64] ;  /* 0x0000000e0a117981 */ /* 0x000e22000c1e1900 */
[----:B------:R-:W-:-:S04]  /*19e0*/  IMAD.WIDE R12, R13, 0x4, R6 ;  /* 0x000000040d0c7825 */ /* 0x000fc800078e0206 */
[----:B0-----:R-:W-:-:S05]  /*19f0*/  FFMA R17, R14, UR4, R17 ;  /* 0x000000040e117c23 */ /* 0x001fca0008000011 */
[----:B------:R2:W-:Y:S04]  /*1a00*/  STG.E desc[UR14][R12.64], R17 ;  /* 0x000000110c007986 */ /* 0x0005e8000c10190e */
[----:B------:R-:W3:Y:S04]  /*1a10*/  LDG.E R14, desc[UR14][R8.64+0x200] ;  /* 0x0002000e080e7981 */ /* 0x000ee8000c1e1900 */
[----:B------:R-:W3:Y:S01]  /*1a20*/  LDG.E R19, desc[UR14][R10.64+0x200] ;  /* 0x0002000e0a137981 */ /* 0x000ee2000c1e1900 */
[----:B------:R-:W-:Y:S01]  /*1a30*/  IADD3 R0, PT, PT, R0, 0x2, RZ ;  /* 0x0000000200007810 */ /* 0x000fe20007ffe0ff */
[----:B---3--:R-:W-:-:S05]  /*1a40*/  FFMA R19, R14, UR4, R19 ;  /* 0x000000040e137c23 */ /* 0x008fca0008000013 */
[----:B------:R2:W-:Y:S02]  /*1a50*/  STG.E desc[UR14][R12.64+0x200], R19 ;  /* 0x000200130c007986 */ /* 0x0005e4000c10190e */
.L_x_332:
[----:B------:R-:W-:Y:S05]  /*1a60*/  @P1 EXIT ;  /* 0x000000000000194d */ /* 0x000fea0003800000 */
[----:B-1----:R-:W-:Y:S01]  /*1a70*/  LEA R15, R0, R15, 0x7 ;  /* 0x0000000f000f7211 */ /* 0x002fe200078e38ff */
[----:B------:R-:W1:Y:S04]  /*1a80*/  LDCU UR4, c[0x0][0x38c] ;  /* 0x00007180ff0477ac */ /* 0x000e680008000800 */
[----:B------:R-:W-:-:S04]  /*1a90*/  IMAD.WIDE R4, R15, 0x4, R4 ;  /* 0x000000040f047825 */ /* 0x000fc800078e0204 */
[C---:B------:R-:W-:Y:S02]  /*1aa0*/  IMAD.WIDE R2, R15.reuse, 0x4, R2 ;  /* 0x000000040f027825 */ /* 0x040fe400078e0202 */
[----:B------:R-:W1:Y:S04]  /*1ab0*/  LDG.E R4, desc[UR14][R4.64] ;  /* 0x0000000e04047981 */ /* 0x000e68000c1e1900 */
[----:B------:R-:W1:Y:S01]  /*1ac0*/  LDG.E R3, desc[UR14][R2.64] ;  /* 0x0000000e02037981 */ /* 0x000e62000c1e1900 */
[----:B------:R-:W-:-:S04]  /*1ad0*/  IMAD.WIDE R6, R15, 0x4, R6 ;  /* 0x000000040f067825 */ /* 0x000fc800078e0206 */
[----:B-1----:R-:W-:-:S05]  /*1ae0*/  FFMA R9, R4, UR4, R3 ;  /* 0x0000000404097c23 */ /* 0x002fca0008000003 */
[----:B------:R-:W-:Y:S01]  /*1af0*/  STG.E desc[UR14][R6.64], R9 ;  /* 0x0000000906007986 */ /* 0x000fe2000c10190e */
[----:B------:R-:W-:Y:S05]  /*1b00*/  EXIT ;  /* 0x000000000000794d */ /* 0x000fea0003800000 */
.L_x_333:
        /* <DEDUP_REMOVED lines=15> */
.L_x_416:


//--------------------- .text._ZN3cub18CUB_300001_SM_10006detail9transform16transform_kernelINS2_10policy_hubILb1EN4cuda3std3__45tupleIJN6thrust24THRUST_300001_SM_1000_NS6detail15normal_iteratorINSA_10device_ptrIfEEEESF_EEEE10policy1000Ei5saxpySF_JPfSK_EEEvT0_iT1_T2_DpNS2_10kernel_argIT3_EE --------------------------
	.section	.text._ZN3cub18CUB_300001_SM_10006detail9transform16transform_kernelINS2_10policy_hubILb1EN4cuda3std3__45tupleIJN6thrust24THRUST_300001_SM_1000_NS6detail15normal_iteratorINSA_10device_ptrIfEEEESF_EEEE10policy1000Ei5saxpySF_JPfSK_EEEvT0_iT1_T2_DpNS2_10kernel_argIT3_EE,"ax",@progbits
	.align	128
        .global         _ZN3cub18CUB_300001_SM_10006detail9transform16transform_kernelINS2_10policy_hubILb1EN4cuda3std3__45tupleIJN6thrust24THRUST_300001_SM_1000_NS6detail15normal_iteratorINSA_10device_ptrIfEEEESF_EEEE10policy1000Ei5saxpySF_JPfSK_EEEvT0_iT1_T2_DpNS2_10kernel_argIT3_EE
        .type           _ZN3cub18CUB_300001_SM_10006detail9transform16transform_kernelINS2_10policy_hubILb1EN4cuda3std3__45tupleIJN6thrust24THRUST_300001_SM_1000_NS6detail15normal_iteratorINSA_10device_ptrIfEEEESF_EEEE10policy1000Ei5saxpySF_JPfSK_EEEvT0_iT1_T2_DpNS2_10kernel_argIT3_EE,@function
        .size           _ZN3cub18CUB_300001_SM_10006detail9transform16transform_kernelINS2_10policy_hubILb1EN4cuda3std3__45tupleIJN6thrust24THRUST_300001_SM_1000_NS6detail15normal_iteratorINSA_10device_ptrIfEEEESF_EEEE10policy1000Ei5saxpySF_JPfSK_EEEvT0_iT1_T2_DpNS2_10kernel_argIT3_EE,(.L_x_417 - _ZN3cub18CUB_300001_SM_10006detail9transform16transform_kernelINS2_10policy_hubILb1EN4cuda3std3__45tupleIJN6thrust24THRUST_300001_SM_1000_NS6detail15normal_iteratorINSA_10device_ptrIfEEEESF_EEEE10policy1000Ei5saxpySF_JPfSK_EEEvT0_iT1_T2_DpNS2_10kernel_argIT3_EE)
        .other          _ZN3cub18CUB_300001_SM_10006detail9transform16transform_kernelINS2_10policy_hubILb1EN4cuda3std3__45tupleIJN6thrust24THRUST_300001_SM_1000_NS6detail15normal_iteratorINSA_10device_ptrIfEEEESF_EEEE10policy1000Ei5saxpySF_JPfSK_EEEvT0_iT1_T2_DpNS2_10kernel_argIT3_EE,@"STO_CUDA_ENTRY STV_DEFAULT"
_ZN3cub18CUB_300001_SM_10006detail9transform16transform_kernelINS2_10policy_hubILb1EN4cuda3std3__45tupleIJN6thrust24THRUST_300001_SM_1000_NS6detail15normal_iteratorINSA_10device_ptrIfEEEESF_EEEE10policy1000Ei5saxpySF_JPfSK_EEEvT0_iT1_T2_DpNS2_10kernel_argIT3_EE:
.text._ZN3cub18CUB_300001_SM_10006detail9transform16transform_kernelINS2_10policy_hubILb1EN4cuda3std3__45tupleIJN6thrust24THRUST_300001_SM_1000_NS6detail15normal_iteratorINSA_10device_ptrIfEEEESF_EEEE10policy1000Ei5saxpySF_JPfSK_EEEvT0_iT1_T2_DpNS2_10kernel_argIT3_EE:
[----:B------:R-:W-:Y:S08]  /*0000*/  LDC R1, c[0x0][0x37c] ;  /* 0x0000df00ff017b82 */ /* 0x000ff00000000800 */
[----:B------:R-:W0:Y:S01]  /*0010*/  S2UR UR18, SR_CTAID.X ;  /* 0x00000000001279c3 */ /* 0x000e220000002500 */
[----:B------:R-:W1:Y:S01]  /*0020*/  LDCU.64 UR12, c[0x0][0x380] ;  /* 0x00007000ff0c77ac */ /* 0x000e620008000a00 */
[----:B------:R-:W2:Y:S01]  /*0030*/  S2R R0, SR_TID.X ;  /* 0x0000000000007919 */ /* 0x000ea20000002100 */
[----:B------:R-:W-:Y:S01]  /*0040*/  BSSY.RECONVERGENT B0, `(.L_x_334) ;  /* 0x0000020000007945 */ /* 0x000fe20003800200 */
[----:B-1----:R-:W-:-:S04]  /*0050*/  USHF.L.U32 UR11, UR13, 0x7, URZ ;  /* 0x000000070d0b7899 */ /* 0x002fc800080006ff */
[----:B0-----:R-:W-:-:S04]  /*0060*/  UIMAD UR8, UR11, UR18, URZ ;  /* 0x000000120b0872a4 */ /* 0x001fc8000f8e02ff */
[----:B------:R-:W-:-:S04]  /*0070*/  UIADD3 UR10, UPT, UPT, -UR8, UR12, URZ ;  /* 0x0000000c080a7290 */ /* 0x000fc8000fffe1ff */
[----:B------:R-:W-:Y:S01]  /*0080*/  UISETP.LT.AND UP0, UPT, UR11, UR10, UPT ;  /* 0x0000000a0b00728c */ /* 0x000fe2000bf01270 */
[----:B--2---:R-:W-:-:S03]  /*0090*/  SHF.L.U32 R4, R0, 0x7, RZ ;  /* 0x0000000700047819 */ /* 0x004fc600000006ff */
[----:B------:R-:W-:-:S04]  /*00a0*/  USEL UR12, UR11, UR10, UP0 ;  /* 0x0000000a0b0c7287 */ /* 0x000fc80008000000 */
[----:B------:R-:W-:-:S06]  /*00b0*/  USHF.L.U32 UR4, UR12, 0x2, URZ ;  /* 0x000000020c047899 */ /* 0x000fcc00080006ff */
[----:B------:R-:W-:-:S13]  /*00c0*/  ISETP.GE.AND P0, PT, R4, UR4, PT ;  /* 0x0000000404007c0c */ /* 0x000fda000bf06270 */
[----:B------:R-:W-:Y:S05]  /*00d0*/  @P0 BRA `(.L_x_335) ;  /* 0x0000000000580947 */ /* 0x000fea0003800000 */
[----:B------:R-:W0:Y:S01]  /*00e0*/  LDC.64 R2, c[0x0][0x398] ;  /* 0x0000e600ff027b82 */ /* 0x000e220000000a00 */
[----:B------:R-:W-:Y:S01]  /*00f0*/  MOV R7, UR8 ;  /* 0x0000000800077c02 */ /* 0x000fe20008000f00 */
[----:B------:R-:W-:Y:S01]  /*0100*/  BSSY.RECONVERGENT B1, `(.L_x_336) ;  /* 0x000000a000017945 */ /* 0x000fe20003800200 */
[----:B------:R-:W-:Y:S02]  /*0110*/  IMAD.MOV.U32 R5, RZ, RZ, R4 ;  /* 0x000000ffff057224 */ /* 0x000fe400078e0004 */
[----:B0-----:R-:W-:-:S04]  /*0120*/  IMAD.WIDE.U32 R2, R0, 0x80, R2 ;  /* 0x0000008000027825 */ /* 0x001fc800078e0002 */
[----:B------:R-:W-:-:S07]  /*0130*/  IMAD.WIDE R2, R7, 0x4, R2 ;  /* 0x0000000407027825 */ /* 0x000fce00078e0202 */
.L_x_337:
[----:B------:R-:W-:Y:S01]  /*0140*/  IADD3 R5, PT, PT, R5, 0x4000, RZ ;  /* 0x0000400005057810 */ /* 0x000fe20007ffe0ff */
[----:B------:R0:W-:Y:S03]  /*0150*/  CCTL.E.PF2 [R2] ;  /* 0x000000000200798f */ /* 0x0001e60000800100 */
[----:B------:R-:W-:Y:S02]  /*0160*/  ISETP.GE.AND P0, PT, R5, UR4, PT ;  /* 0x0000000405007c0c */ /* 0x000fe4000bf06270 */
[----:B0-----:R-:W-:-:S04]  /*0170*/  IADD3 R2, P1, PT, R2, 0x4000, RZ ;  /* 0x0000400002027810 */ /* 0x001fc80007f3e0ff */
[----:B------:R-:W-:-:S07]  /*0180*/  IADD3.X R3, PT, PT, RZ, R3, RZ, P1, !PT ;  /* 0x00000003ff037210 */ /* 0x000fce0000ffe4ff */
[----:B------:R-:W-:Y:S05]  /*0190*/  @!P0 BRA `(.L_x_337) ;  /* 0xfffffffc00e88947 */ /* 0x000fea000383ffff */
[----:B------:R-:W-:Y:S05]  /*01a0*/  BSYNC.RECONVERGENT B1 ;  /* 0x0000000000017941 */ /* 0x000fea0003800200 */
.L_x_336:
[----:B------:R-:W0:Y:S02]  /*01b0*/  LDC.64 R2, c[0x0][0x3a8] ;  /* 0x0000ea00ff027b82 */ /* 0x000e240000000a00 */
[----:B0-----:R-:W-:-:S04]  /*01c0*/  IMAD.WIDE.U32 R2, R0, 0x80, R2 ;  /* 0x0000008000027825 */ /* 0x001fc800078e0002 */
[----:B------:R-:W-:-:S07]  /*01d0*/  IMAD.WIDE R2, R7, 0x4, R2 ;  /* 0x0000000407027825 */ /* 0x000fce00078e0202 */
.L_x_338:
[----:B------:R-:W-:Y:S01]  /*01e0*/  VIADD R4, R4, 0x4000 ;  /* 0x0000400004047836 */ /* 0x000fe20000000000 */
[----:B------:R0:W-:Y:S04]  /*01f0*/  CCTL.E.PF2 [R2] ;  /* 0x000000000200798f */ /* 0x0001e80000800100 */
[----:B------:R-:W-:Y:S02]  /*0200*/  ISETP.GE.AND P0, PT, R4, UR4, PT ;  /* 0x0000000404007c0c */ /* 0x000fe4000bf06270 */
[----:B0-----:R-:W-:-:S04]  /*0210*/  IADD3 R2, P1, PT, R2, 0x4000, RZ ;  /* 0x0000400002027810 */ /* 0x001fc80007f3e0ff */
[----:B------:R-:W-:-:S07]  /*0220*/  IADD3.X R3, PT, PT, RZ, R3, RZ, P1, !PT ;  /* 0x00000003ff037210 */ /* 0x000fce0000ffe4ff */
[----:B------:R-:W-:Y:S05]  /*0230*/  @!P0 BRA `(.L_x_338) ;  /* 0xfffffffc00e88947 */ /* 0x000fea000383ffff */
.L_x_335:
[----:B------:R-:W-:Y:S05]  /*0240*/  BSYNC.RECONVERGENT B0 ;  /* 0x0000000000007941 */ /* 0x000fea0003800200 */
.L_x_334:
[----:B------:R-:W0:Y:S01]  /*0250*/  LDCU.128 UR4, c[0x0][0x390] ;  /* 0x00007200ff0477ac */ /* 0x000e220008000c00 */
[----:B------:R-:W-:Y:S01]  /*0260*/  UIMAD.WIDE UR8, UR8, 0x4, URZ ;  /* 0x00000004080878a5 */ /* 0x000fe2000f8e02ff */
[----:B------:R-:W1:Y:S01]  /*0270*/  LDCU.64 UR20, c[0x0][0x358] ;  /* 0x00006b00ff1477ac */ /* 0x000e620008000a00 */
[----:B------:R-:W2:Y:S02]  /*0280*/  LDCU.64 UR14, c[0x0][0x3a8] ;  /* 0x00007500ff0e77ac */ /* 0x000ea40008000a00 */
[----:B0-----:R-:W-:-:S04]  /*0290*/  UIADD3 UR16, UP0, UPT, UR8, UR4, URZ ;  /* 0x0000000408107290 */ /* 0x001fc8000ff1e0ff */
[----:B------:R-:W-:Y:S02]  /*02a0*/  UIADD3.X UR17, UPT, UPT, UR9, UR5, URZ, UP0, !UPT ;  /* 0x0000000509117290 */ /* 0x000fe400087fe4ff */
[----:B------:R-:W-:-:S09]  /*02b0*/  UISETP.GT.AND UP0, UPT, UR11, UR10, UPT ;  /* 0x0000000a0b00728c */ /* 0x000fd2000bf04270 */
[----:B-12---:R-:W-:Y:S05]  /*02c0*/  BRA.U UP0, `(.L_x_339) ;  /* 0x0000000900647547 */ /* 0x006fea000b800000 */
[----:B------:R-:W-:-:S06]  /*02d0*/  UISETP.GE.AND UP0, UPT, UR13, 0x1, UPT ;  /* 0x000000010d00788c */ /* 0x000fcc000bf06270 */
[----:B------:R-:W-:-:S13]  /*02e0*/  PLOP3.LUT P0, PT, PT, PT, UP0, 0x80, 0x8 ;  /* 0x000000000008781c */ /* 0x000fda0003f0f008 */
[----:B------:R-:W-:Y:S05]  /*02f0*/  @!P0 EXIT ;  /* 0x000000000000894d */ /* 0x000fea0003800000 */
[----:B------:R-:W-:Y:S01]  /*0300*/  UISETP.GE.U32.AND UP0, UPT, UR13, 0x8, UPT ;  /* 0x000000080d00788c */ /* 0x000fe2000bf06070 */
[----:B------:R-:W-:-:S08]  /*0310*/  HFMA2 R10, -RZ, RZ, 0, 0 ;  /* 0x00000000ff0a7431 */ /* 0x000fd000000001ff */
[----:B------:R-:W-:Y:S05]  /*0320*/  BRA.U !UP0, `(.L_x_340) ;  /* 0x00000005082c7547 */ /* 0x000fea000b800000 */
[----:B------:R-:W0:Y:S01]  /*0330*/  LDC.64 R2, c[0x0][0x390] ;  /* 0x0000e400ff027b82 */ /* 0x000e220000000a00 */
[----:B------:R-:W-:Y:S01]  /*0340*/  UMOV UR10, UR8 ;  /* 0x00000008000a7c82 */ /* 0x000fe20008000000 */
[----:B------:R-:W-:Y:S01]  /*0350*/  UMOV UR11, UR9 ;  /* 0x00000009000b7c82 */ /* 0x000fe20008000000 */
[----:B------:R-:W-:Y:S02]  /*0360*/  UIADD3 UR9, UP2, UPT, UR10, 0x600, URZ ;  /* 0x000006000a097890 */ /* 0x000fe4000ff5e0ff */
[----:B------:R-:W-:Y:S02]  /*0370*/  ULOP3.LUT UR8, UR13, 0x7ffffff8, URZ, 0xc0, !UPT ;  /* 0x7ffffff80d087892 */ /* 0x000fe4000f8ec0ff */
[----:B------:R-:W-:Y:S01]  /*0380*/  UIADD3 UR12, UP0, UPT, UR9, UR4, URZ ;  /* 0x00000004090c7290 */ /* 0x000fe2000ff1e0ff */
[----:B------:R-:W1:Y:S01]  /*0390*/  LDC.64 R4, c[0x0][0x398] ;  /* 0x0000e600ff047b82 */ /* 0x000e620000000a00 */
[----:B------:R-:W-:Y:S02]  /*03a0*/  UIADD3.X UR4, UPT, UPT, URZ, UR11, URZ, UP2, !UPT ;  /* 0x0000000bff047290 */ /* 0x000fe400097fe4ff */
[----:B------:R-:W-:-:S02]  /*03b0*/  UIADD3 UR6, UP1, UPT, UR9, UR6, URZ ;  /* 0x0000000609067290 */ /* 0x000fc4000ff3e0ff */
[----:B------:R-:W-:Y:S01]  /*03c0*/  UIADD3 UR14, UP2, UPT, UR9, UR14, URZ ;  /* 0x0000000e090e7290 */ /* 0x000fe2000ff5e0ff */
[----:B------:R-:W2:Y:S02]  /*03d0*/  LDCU UR19, c[0x0][0x388] ;  /* 0x00007100ff1377ac */ /* 0x000ea40008000800 */
[----:B------:R-:W3:Y:S01]  /*03e0*/  LDC.64 R6, c[0x0][0x3a8] ;  /* 0x0000ea00ff067b82 */ /* 0x000ee20000000a00 */
[----:B------:R-:W-:Y:S02]  /*03f0*/  UIADD3.X UR7, UPT, UPT, UR4, UR7, URZ, UP1, !UPT ;  /* 0x0000000704077290 */ /* 0x000fe40008ffe4ff */
[----:B------:R-:W-:Y:S02]  /*0400*/  UIADD3.X UR5, UPT, UPT, UR4, UR5, URZ, UP0, !UPT ;  /* 0x0000000504057290 */ /* 0x000fe400087fe4ff */
[----:B------:R-:W-:Y:S01]  /*0410*/  UIADD3.X UR15, UPT, UPT, UR4, UR15, URZ, UP2, !UPT ;  /* 0x0000000f040f7290 */ /* 0x000fe200097fe4ff */
[----:B0-----:R-:W-:Y:S01]  /*0420*/  IMAD.WIDE.U32 R2, R0, 0x4, R2 ;  /* 0x0000000400027825 */ /* 0x001fe200078e0002 */
[----:B------:R-:W-:-:S03]  /*0430*/  UIADD3 UR8, UPT, UPT, -UR8, URZ, URZ ;  /* 0x000000ff08087290 */ /* 0x000fc6000fffe1ff */
[----:B-1----:R-:W-:-:S04]  /*0440*/  IMAD.WIDE.U32 R4, R0, 0x4, R4 ;  /* 0x0000000400047825 */ /* 0x002fc800078e0004 */
[----:B---3--:R-:W-:-:S04]  /*0450*/  IMAD.WIDE.U32 R6, R0, 0x4, R6 ;  /* 0x0000000400067825 */ /* 0x008fc800078e0006 */
[----:B--2---:R-:W-:-:S07]  /*0460*/  VIADD R0, R0, 0x80 ;  /* 0x0000008000007836 */ /* 0x004fce0000000000 */
.L_x_341:
        /* <DEDUP_REMOVED lines=10> */
[----:B------:R-:W-:-:S02]  /*0510*/  MOV R11, UR15 ;  /* 0x0000000f000b7c02 */ /* 0x000fc40008000f00 */
[----:B------:R-:W-:Y:S01]  /*0520*/  IADD3.X R17, PT, PT, R3, UR11, RZ, P0, !PT ;  /* 0x0000000b03117c10 */ /* 0x000fe200087fe4ff */
[----:B------:R-:W-:-:S04]  /*0530*/  IMAD.WIDE R8, R0, 0x4, R8 ;  /* 0x0000000400087825 */ /* 0x000fc800078e0208 */
        /* <DEDUP_REMOVED lines=14> */
[----:B------:R-:W3:Y:S04]  /*0620*/  LDG.E R14, desc[UR20][R8.64+-0x200] ;  /* 0xfffe0014080e7981 */ /* 0x000ee8000c1e1900 */
[----:B0-----:R-:W3:Y:S02]  /*0630*/  LDG.E R17, desc[UR20][R10.64+-0x200] ;  /* 0xfffe00140a117981 */ /* 0x001ee4000c1e1900 */
        /* <DEDUP_REMOVED lines=16> */
[----:B------:R-:W-:Y:S02]  /*0740*/  UIADD3 UR10, UP0, UPT, UR10, 0x1000, URZ ;  /* 0x000010000a0a7890 */ /* 0x000fe4000ff1e0ff */
[----:B------:R-:W-:-:S02]  /*0750*/  UIADD3 UR8, UPT, UPT, UR8, 0x8, URZ ;  /* 0x0000000808087890 */ /* 0x000fc4000fffe0ff */
[----:B------:R-:W-:Y:S02]  /*0760*/  UIADD3.X UR11, UPT, UPT, URZ, UR11, URZ, UP0, !UPT ;  /* 0x0000000bff0b7290 */ /* 0x000fe400087fe4ff */
[----:B------:R-:W-:Y:S01]  /*0770*/  UISETP.NE.AND UP0, UPT, UR8, URZ, UPT ;  /* 0x000000ff0800728c */ /* 0x000fe2000bf05270 */
[----:B------:R-:W-:Y:S01]  /*0780*/  IADD3 R0, PT, PT, R0, 0x400, RZ ;  /* 0x0000040000007810 */ /* 0x000fe20007ffe0ff */
[----:B--2---:R-:W-:-:S05]  /*0790*/  FFMA R17, R14, UR19, R17 ;  /* 0x000000130e117c23 */ /* 0x004fca0008000011 */
[----:B------:R3:W-:Y:S02]  /*07a0*/  STG.E desc[UR20][R12.64+0x600], R17 ;  /* 0x000600110c007986 */ /* 0x0007e4000c101914 */
[----:B------:R-:W-:Y:S05]  /*07b0*/  BRA.U UP0, `(.L_x_341) ;  /* 0xfffffffd002c7547 */ /* 0x000fea000b83ffff */
[----:B------:R-:W0:Y:S02]  /*07c0*/  LDC R10, c[0x0][0x384] ;  /* 0x0000e100ff0a7b82 */ /* 0x000e240000000800 */
[----:B0-----:R-:W-:-:S07]  /*07d0*/  LOP3.LUT R10, R10, 0x7ffffff8, RZ, 0xc0, !PT ;  /* 0x7ffffff80a0a7812 */ /* 0x001fce00078ec0ff */
.L_x_340:
[----:B------:R-:W0:Y:S02]  /*07e0*/  LDC R0, c[0x0][0x384] ;  /* 0x0000e100ff007b82 */ /* 0x000e240000000800 */
[----:B0-----:R-:W-:-:S13]  /*07f0*/  LOP3.LUT P0, R3, R0, 0x7, RZ, 0xc0, !PT ;  /* 0x0000000700037812 */ /* 0x001fda000780c0ff */
[----:B------:R-:W-:Y:S05]  /*0800*/  @!P0 EXIT ;  /* 0x000000000000894d */ /* 0x000fea0003800000 */
[----:B------:R-:W0:Y:S01]  /*0810*/  LDCU.64 UR4, c[0x0][0x3a8] ;  /* 0x00007500ff0477ac */ /* 0x000e220008000a00 */
[C---:B------:R-:W-:Y:S01]  /*0820*/  SHF.L.U32 R2, R0.reuse, 0x7, RZ ;  /* 0x0000000700027819 */ /* 0x040fe200000006ff */
[----:B------:R-:W1:Y:S01]  /*0830*/  S2R R11, SR_TID.X ;  /* 0x00000000000b7919 */ /* 0x000e620000002100 */
[----:B------:R-:W-:Y:S01]  /*0840*/  ISETP.GE.U32.AND P0, PT, R3, 0x4, PT ;  /* 0x000000040300780c */ /* 0x000fe20003f06070 */
[----:B------:R-:W2:Y:S01]  /*0850*/  LDCU.64 UR6, c[0x0][0x398] ;  /* 0x00007300ff0677ac */ /* 0x000ea20008000a00 */
[----:B------:R-:W-:Y:S01]  /*0860*/  LOP3.LUT R16, R0, 0x3, RZ, 0xc0, !PT ;  /* 0x0000000300107812 */ /* 0x000fe200078ec0ff */
[----:B------:R-:W-:-:S03]  /*0870*/  IMAD R2, R2, UR18, RZ ;  /* 0x0000001202027c24 */ /* 0x000fc6000f8e02ff */
[----:B------:R-:W-:Y:S01]  /*0880*/  ISETP.NE.AND P1, PT, R16, RZ, PT ;  /* 0x000000ff1000720c */ /* 0x000fe20003f25270 */
[----:B------:R-:W-:-:S03]  /*0890*/  IMAD.WIDE R4, R2, 0x4, RZ ;  /* 0x0000000402047825 */ /* 0x000fc600078e02ff */
[C---:B0-----:R-:W-:Y:S02]  /*08a0*/  IADD3 R2, P2, PT, R4.reuse, UR4, RZ ;  /* 0x0000000404027c10 */ /* 0x041fe4000ff5e0ff */
[----:B--2---:R-:W-:Y:S02]  /*08b0*/  IADD3 R4, P3, PT, R4, UR6, RZ ;  /* 0x0000000604047c10 */ /* 0x004fe4000ff7e0ff */
[C---:B------:R-:W-:Y:S02]  /*08c0*/  IADD3.X R3, PT, PT, R5.reuse, UR5, RZ, P2, !PT ;  /* 0x0000000505037c10 */ /* 0x040fe400097fe4ff */
[----:B------:R-:W-:Y:S01]  /*08d0*/  IADD3.X R5, PT, PT, R5, UR7, RZ, P3, !PT ;  /* 0x0000000705057c10 */ /* 0x000fe20009ffe4ff */
[----:B------:R-:W-:Y:S08]  /*08e0*/  @!P0 BRA `(.L_x_342) ;  /* 0x00000000005c8947 */ /* 0x000ff00003800000 */
[----:B-1-3--:R-:W-:Y:S01]  /*08f0*/  IMAD R13, R10, 0x80, R11 ;  /* 0x000000800a0d7824 */ /* 0x00afe200078e020b */
[----:B------:R-:W0:Y:S03]  /*0900*/  LDCU UR4, c[0x0][0x388] ;  /* 0x00007100ff0477ac */ /* 0x000e260008000800 */
[----:B------:R-:W-:-:S04]  /*0910*/  IMAD.WIDE R8, R13, 0x4, R4 ;  /* 0x000000040d087825 */ /* 0x000fc800078e0204 */
[----:B------:R-:W-:Y:S01]  /*0920*/  IMAD.WIDE R6, R13, 0x4, R2 ;  /* 0x000000040d067825 */ /* 0x000fe200078e0202 */
[----:B------:R-:W0:Y:S04]  /*0930*/  LDG.E R14, desc[UR20][R8.64] ;  /* 0x00000014080e7981 */ /* 0x000e28000c1e1900 */
[----:B------:R-:W0:Y:S01]  /*0940*/  LDG.E R15, desc[UR20][R6.64] ;  /* 0x00000014060f7981 */ /* 0x000e22000c1e1900 */
[----:B------:R-:W-:-:S05]  /*0950*/  MOV R12, 0x4 ;  /* 0x00000004000c7802 */ /* 0x000fca0000000f00 */
[----:B------:R-:W-:-:S04]  /*0960*/  IMAD.WIDE R12, R13, R12, UR16 ;  /* 0x000000100d0c7e25 */ /* 0x000fc8000f8e020c */
        /* <DEDUP_REMOVED lines=15> */
.L_x_342:
[----:B------:R-:W-:Y:S05]  /*0a60*/  @!P1 EXIT ;  /* 0x000000000000994d */ /* 0x000fea0003800000 */
[----:B------:R-:W-:Y:S02]  /*0a70*/  ISETP.NE.AND P0, PT, R16, 0x1, PT ;  /* 0x000000011000780c */ /* 0x000fe40003f05270 */
[----:B------:R-:W-:-:S04]  /*0a80*/  LOP3.LUT R0, R0, 0x1, RZ, 0xc0, !PT ;  /* 0x0000000100007812 */ /* 0x000fc800078ec0ff */
[----:B------:R-:W-:-:S07]  /*0a90*/  ISETP.NE.U32.AND P1, PT, R0, 0x1, PT ;  /* 0x000000010000780c */ /* 0x000fce0003f25070 */
[----:B------:R-:W-:Y:S06]  /*0aa0*/  @!P0 BRA `(.L_x_343) ;  /* 0x00000000003c8947 */ /* 0x000fec0003800000 */
[----:B01-3--:R-:W-:Y:S01]  /*0ab0*/  IMAD R13, R10, 0x80, R11 ;  /* 0x000000800a0d7824 */ /* 0x00bfe200078e020b */
[----:B------:R-:W0:Y:S03]  /*0ac0*/  LDCU UR4, c[0x0][0x388] ;  /* 0x00007100ff0477ac */ /* 0x000e260008000800 */
[----:B------:R-:W-:-:S04]  /*0ad0*/  IMAD.WIDE R6, R13, 0x4, R4 ;  /* 0x000000040d067825 */ /* 0x000fc800078e0204 */
[----:B------:R-:W-:Y:S01]  /*0ae0*/  IMAD.WIDE R8, R13, 0x4, R2 ;  /* 0x000000040d087825 */ /* 0x000fe200078e0202 */
[----:B------:R-:W0:Y:S04]  /*0af0*/  LDG.E R0, desc[UR20][R6.64] ;  /* 0x0000001406007981 */ /* 0x000e28000c1e1900 */
[----:B------:R-:W0:Y:S01]  /*0b00*/  LDG.E R15, desc[UR20][R8.64] ;  /* 0x00000014080f7981 */ /* 0x000e22000c1e1900 */
[----:B------:R-:W-:-:S05]  /*0b10*/  HFMA2 R12, -RZ, RZ, 0, 2.384185791015625e-07 ;  /* 0x00000004ff0c7431 */ /* 0x000fca00000001ff */
[----:B------:R-:W-:-:S04]  /*0b20*/  IMAD.WIDE R12, R13, R12, UR16 ;  /* 0x000000100d0c7e25 */ /* 0x000fc8000f8e020c */
[----:B0-----:R-:W-:-:S05]  /*0b30*/  FFMA R15, R0, UR4, R15 ;  /* 0x00000004000f7c23 */ /* 0x001fca000800000f */
[----:B------:R2:W-:Y:S04]  /*0b40*/  STG.E desc[UR20][R12.64], R15 ;  /* 0x0000000f0c007986 */ /* 0x0005e8000c101914 */
[----:B------:R-:W3:Y:S04]  /*0b50*/  LDG.E R0, desc[UR20][R6.64+0x200] ;  /* 0x0002001406007981 */ /* 0x000ee8000c1e1900 */
[----:B------:R-:W3:Y:S01]  /*0b60*/  LDG.E R17, desc[UR20][R8.64+0x200] ;  /* 0x0002001408117981 */ /* 0x000ee2000c1e1900 */
[----:B------:R-:W-:Y:S01]  /*0b70*/  IADD3 R10, PT, PT, R10, 0x2, RZ ;  /* 0x000000020a0a7810 */ /* 0x000fe20007ffe0ff */
[----:B---3--:R-:W-:-:S05]  /*0b80*/  FFMA R17, R0, UR4, R17 ;  /* 0x0000000400117c23 */ /* 0x008fca0008000011 */
[----:B------:R2:W-:Y:S02]  /*0b90*/  STG.E desc[UR20][R12.64+0x200], R17 ;  /* 0x000200110c007986 */ /* 0x0005e4000c101914 */
.L_x_343:
[----:B------:R-:W-:Y:S05]  /*0ba0*/  @P1 EXIT ;  /* 0x000000000000194d */ /* 0x000fea0003800000 */
[----:B-1----:R-:W-:Y:S01]  /*0bb0*/  IMAD R7, R10, 0x80, R11 ;  /* 0x000000800a077824 */ /* 0x002fe200078e020b */
[----:B------:R-:W1:Y:S03]  /*0bc0*/  LDCU UR4, c[0x0][0x388] ;  /* 0x00007100ff0477ac */ /* 0x000e660008000800 */
[----:B------:R-:W-:-:S04]  /*0bd0*/  IMAD.WIDE R4, R7, 0x4, R4 ;  /* 0x0000000407047825 */ /* 0x000fc800078e0204 */
[----:B------:R-:W-:Y:S02]  /*0be0*/  IMAD.WIDE R2, R7, 0x4, R2 ;  /* 0x0000000407027825 */ /* 0x000fe400078e0202 */
[----:B------:R-:W1:Y:S04]  /*0bf0*/  LDG.E R4, desc[UR20][R4.64] ;  /* 0x0000001404047981 */ /* 0x000e68000c1e1900 */
[----:B------:R-:W1:Y:S01]  /*0c00*/  LDG.E R3, desc[UR20][R2.64] ;  /* 0x0000001402037981 */ /* 0x000e62000c1e1900 */
[----:B------:R-:W-:-:S05]  /*0c10*/  MOV R6, 0x4 ;  /* 0x0000000400067802 */ /* 0x000fca0000000f00 */
[----:B------:R-:W-:-:S04]  /*0c20*/  IMAD.WIDE R6, R7, R6, UR16 ;  /* 0x0000001007067e25 */ /* 0x000fc8000f8e0206 */
[----:B-1----:R-:W-:-:S05]  /*0c30*/  FFMA R9, R4, UR4, R3 ;  /* 0x0000000404097c23 */ /* 0x002fca0008000003 */
[----:B------:R-:W-:Y:S01]  /*0c40*/  STG.E desc[UR20][R6.64], R9 ;  /* 0x0000000906007986 */ /* 0x000fe2000c101914 */
[----:B------:R-:W-:Y:S05]  /*0c50*/  EXIT ;  /* 0x000000000000794d */ /* 0x000fea0003800000 */
.L_x_339:
[----:B------:R-:W0:Y:S02]  /*0c60*/  LDC R6, c[0x0][0x384] ;  /* 0x0000e100ff067b82 */ /* 0x000e240000000800 */
[----:B0-----:R-:W-:-:S13]  /*0c70*/  ISETP.GE.AND P0, PT, R6, 0x1, PT ;  /* 0x000000010600780c */ /* 0x001fda0003f06270 */
[----:B------:R-:W-:Y:S05]  /*0c80*/  @!P0 EXIT ;  /* 0x000000000000894d */ /* 0x000fea0003800000 */
[----:B------:R-:W0:Y:S01]  /*0c90*/  LDCU.64 UR4, c[0x0][0x398] ;  /* 0x00007300ff0477ac */ /* 0x000e220008000a00 */
[C---:B------:R-:W-:Y:S01]  /*0ca0*/  SHF.L.U32 R2, R6.reuse, 0x7, RZ ;  /* 0x0000000706027819 */ /* 0x040fe200000006ff */
[----:B------:R-:W1:Y:S01]  /*0cb0*/  S2R R0, SR_TID.X ;  /* 0x0000000000007919 */ /* 0x000e620000002100 */
[----:B------:R-:W-:Y:S01]  /*0cc0*/  HFMA2 R7, -RZ, RZ, 0, 0 ;  /* 0x00000000ff077431 */ /* 0x000fe200000001ff */
[----:B------:R-:W2:Y:S01]  /*0cd0*/  LDCU.64 UR6, c[0x0][0x3a8] ;  /* 0x00007500ff0677ac */ /* 0x000ea20008000a00 */
[----:B------:R-:W-:Y:S01]  /*0ce0*/  LOP3.LUT R20, R6, 0x7, RZ, 0xc0, !PT ;  /* 0x0000000706147812 */ /* 0x000fe200078ec0ff */
[----:B------:R-:W-:-:S04]  /*0cf0*/  IMAD R2, R2, UR18, RZ ;  /* 0x0000001202027c24 */ /* 0x000fc8000f8e02ff */
[----:B------:R-:W-:-:S03]  /*0d00*/  IMAD.WIDE R4, R2, 0x4, RZ ;  /* 0x0000000402047825 */ /* 0x000fc600078e02ff */
[----:B0-----:R-:W-:-:S04]  /*0d10*/  IADD3 R2, P0, PT, R4, UR4, RZ ;  /* 0x0000000404027c10 */ /* 0x001fc8000ff1e0ff */
[----:B------:R-:W-:Y:S02]  /*0d20*/  IADD3.X R3, PT, PT, R5, UR5, RZ, P0, !PT ;  /* 0x0000000505037c10 */ /* 0x000fe400087fe4ff */
[----:B------:R-:W-:Y:S02]  /*0d30*/  ISETP.GE.U32.AND P0, PT, R6, 0x8, PT ;  /* 0x000000080600780c */ /* 0x000fe40003f06070 */
[----:B--2---:R-:W-:-:S04]  /*0d40*/  IADD3 R4, P1, PT, R4, UR6, RZ ;  /* 0x0000000604047c10 */ /* 0x004fc8000ff3e0ff */
[----:B------:R-:W-:-:S07]  /*0d50*/  IADD3.X R5, PT, PT, R5, UR7, RZ, P1, !PT ;  /* 0x0000000705057c10 */ /* 0x000fce0008ffe4ff */
[----:B-1----:R-:W-:Y:S05]  /*0d60*/  @!P0 BRA `(.L_x_344) ;  /* 0x0000000400208947 */ /* 0x002fea0003800000 */
[----:B------:R-:W-:Y:S01]  /*0d70*/  LOP3.LUT R7, R6, 0x7ffffff8, RZ, 0xc0, !PT ;  /* 0x7ffffff806077812 */ /* 0x000fe200078ec0ff */
[----:B------:R-:W-:Y:S01]  /*0d80*/  IMAD.MOV.U32 R6, RZ, RZ, RZ ;  /* 0x000000ffff067224 */ /* 0x000fe200078e00ff */
[----:B------:R-:W0:Y:S06]  /*0d90*/  LDCU UR4, c[0x0][0x388] ;  /* 0x00007100ff0477ac */ /* 0x000e2c0008000800 */
.L_x_347:
[----:B-1----:R-:W-:-:S04]  /*0da0*/  LEA R13, R6, R0, 0x7 ;  /* 0x00000000060d7211 */ /* 0x002fc800078e38ff */
[----:B------:R-:W-:-:S13]  /*0db0*/  ISETP.GE.AND P0, PT, R13, UR12, PT ;  /* 0x0000000c0d007c0c */ /* 0x000fda000bf06270 */
[C---:B------:R-:W-:Y:S01]  /*0dc0*/  @!P0 IMAD.WIDE.U32 R14, R13.reuse, 0x4, R2 ;  /* 0x000000040d0e8825 */ /* 0x040fe200078e0002 */
[----:B------:R-:W1:Y:S03]  /*0dd0*/  @!P0 LDC R21, c[0x0][0x388] ;  /* 0x0000e200ff158b82 */ /* 0x000e660000000800 */
[C---:B------:R-:W-:Y:S02]  /*0de0*/  @!P0 IMAD.WIDE.U32 R18, R13.reuse, 0x4, R4 ;  /* 0x000000040d128825 */ /* 0x040fe400078e0004 */
[----:B------:R-:W1:Y:S04]  /*0df0*/  @!P0 LDG.E R14, desc[UR20][R14.64] ;  /* 0x000000140e0e8981 */ /* 0x000e68000c1e1900 */
[----:B------:R2:W1:Y:S01]  /*0e00*/  @!P0 LDG.E R19, desc[UR20][R18.64] ;  /* 0x0000001412138981 */ /* 0x000462000c1e1900 */
[----:B------:R-:W-:-:S02]  /*0e10*/  IADD3 R23, PT, PT, R13, 0x80, RZ ;  /* 0x000000800d177810 */ /* 0x000fc40007ffe0ff */
[----:B------:R-:W-:Y:S02]  /*0e20*/  MOV R16, 0x4 ;  /* 0x0000000400107802 */ /* 0x000fe40000000f00 */
[C---:B------:R-:W-:Y:S01]  /*0e30*/  ISETP.GE.AND P1, PT, R23.reuse, UR12, PT ;  /* 0x0000000c17007c0c */ /* 0x040fe2000bf26270 */
[----:B------:R-:W-:-:S04]  /*0e40*/  IMAD.WIDE R8, R23, 0x4, R2 ;  /* 0x0000000417087825 */ /* 0x000fc800078e0202 */
[----:B------:R-:W-:-:S04]  /*0e50*/  @!P0 IMAD.WIDE.U32 R16, R13, R16, UR16 ;  /* 0x000000100d108e25 */ /* 0x000fc8000f8e0010 */
[----:B------:R-:W-:-:S04]  /*0e60*/  IMAD.WIDE R10, R23, 0x4, R4 ;  /* 0x00000004170a7825 */ /* 0x000fc800078e0204 */
[----:B--2---:R-:W2:Y:S01]  /*0e70*/  @!P1 LDC R18, c[0x0][0x388] ;  /* 0x0000e200ff129b82 */ /* 0x004ea20000000800 */
[----:B-1----:R-:W-:-:S05]  /*0e80*/  @!P0 FFMA R21, R14, R21, R19 ;  /* 0x000000150e158223 */ /* 0x002fca0000000013 */
[----:B------:R1:W-:Y:S04]  /*0e90*/  @!P0 STG.E desc[UR20][R16.64], R21 ;  /* 0x0000001510008986 */ /* 0x0003e8000c101914 */
[----:B------:R-:W2:Y:S04]  /*0ea0*/  @!P1 LDG.E R12, desc[UR20][R8.64] ;  /* 0x00000014080c9981 */ /* 0x000ea8000c1e1900 */
[----:B------:R-:W2:Y:S01]  /*0eb0*/  @!P1 LDG.E R19, desc[UR20][R10.64] ;  /* 0x000000140a139981 */ /* 0x000ea2000c1e1900 */
[----:B------:R-:W-:-:S05]  /*0ec0*/  VIADD R14, R13, 0x100 ;  /* 0x000001000d0e7836 */ /* 0x000fca0000000000 */
[----:B------:R-:W-:Y:S01]  /*0ed0*/  ISETP.GE.AND P0, PT, R14, UR12, PT ;  /* 0x0000000c0e007c0c */ /* 0x000fe2000bf06270 */
[----:B------:R-:W-:-:S05]  /*0ee0*/  HFMA2 R14, -RZ, RZ, 0, 2.384185791015625e-07 ;  /* 0x00000004ff0e7431 */ /* 0x000fca00000001ff */
[----:B------:R-:W-:-:S04]  /*0ef0*/  IMAD.WIDE R14, R23, R14, UR16 ;  /* 0x00000010170e7e25 */ /* 0x000fc8000f8e020e */
[----:B--2---:R-:W-:-:S03]  /*0f00*/  @!P1 FFMA R19, R12, R18, R19 ;  /* 0x000000120c139223 */ /* 0x004fc60000000013 */
[----:B------:R-:W2:Y:S02]  /*0f10*/  @!P0 LDC R18, c[0x0][0x388] ;  /* 0x0000e200ff128b82 */ /* 0x000ea40000000800 */
[----:B------:R3:W-:Y:S04]  /*0f20*/  @!P1 STG.E desc[UR20][R14.64], R19 ;  /* 0x000000130e009986 */ /* 0x0007e8000c101914 */
[----:B------:R-:W2:Y:S04]  /*0f30*/  @!P0 LDG.E R12, desc[UR20][R8.64+0x200] ;  /* 0x00020014080c8981 */ /* 0x000ea8000c1e1900 */
[----:B-1----:R-:W2:Y:S01]  /*0f40*/  @!P0 LDG.E R17, desc[UR20][R10.64+0x200] ;  /* 0x000200140a118981 */ /* 0x002ea2000c1e1900 */
[----:B------:R-:W-:-:S04]  /*0f50*/  IADD3 R16, PT, PT, R13, 0x180, RZ ;  /* 0x000001800d107810 */ /* 0x000fc80007ffe0ff */
[----:B------:R-:W-:Y:S01]  /*0f60*/  ISETP.GE.AND P1, PT, R16, UR12, PT ;  /* 0x0000000c10007c0c */ /* 0x000fe2000bf26270 */
[----:B--2---:R-:W-:-:S12]  /*0f70*/  @!P0 FFMA R17, R12, R18, R17 ;  /* 0x000000120c118223 */ /* 0x004fd80000000011 */
[----:B------:R-:W1:Y:S01]  /*0f80*/  @!P1 LDC R18, c[0x0][0x388] ;  /* 0x0000e200ff129b82 */ /* 0x000e620000000800 */
[----:B------:R2:W-:Y:S04]  /*0f90*/  @!P0 STG.E desc[UR20][R14.64+0x200], R17 ;  /* 0x000200110e008986 */ /* 0x0005e8000c101914 */
[----:B------:R-:W1:Y:S04]  /*0fa0*/  @!P1 LDG.E R12, desc[UR20][R8.64+0x400] ;  /* 0x00040014080c9981 */ /* 0x000e68000c1e1900 */
[----:B------:R-:W1:Y:S01]  /*0fb0*/  @!P1 LDG.E R21, desc[UR20][R10.64+0x400] ;  /* 0x000400140a159981 */ /* 0x000e62000c1e1900 */
[----:B------:R-:W-:-:S04]  /*0fc0*/  IADD3 R16, PT, PT, R13, 0x200, RZ ;  /* 0x000002000d107810 */ /* 0x000fc80007ffe0ff */
[----:B------:R-:W-:Y:S01]  /*0fd0*/  ISETP.GE.AND P0, PT, R16, UR12, PT ;  /* 0x0000000c10007c0c */ /* 0x000fe2000bf06270 */
[----:B------:R-:W-:Y:S02]  /*0fe0*/  VIADD R16, R13, 0x280 ;  /* 0x000002800d107836 */ /* 0x000fe40000000000 */
[----:B-1----:R-:W-:-:S10]  /*0ff0*/  @!P1 FFMA R21, R12, R18, R21 ;  /* 0x000000120c159223 */ /* 0x002fd40000000015 */
[----:B------:R-:W1:Y:S01]  /*1000*/  @!P0 LDC R18, c[0x0][0x388] ;  /* 0x0000e200ff128b82 */ /* 0x000e620000000800 */
[----:B------:R4:W-:Y:S04]  /*1010*/  @!P1 STG.E desc[UR20][R14.64+0x400], R21 ;  /* 0x000400150e009986 */ /* 0x0009e8000c101914 */
[----:B------:R-:W1:Y:S04]  /*1020*/  @!P0 LDG.E R12, desc[UR20][R8.64+0x600] ;  /* 0x00060014080c8981 */ /* 0x000e68000c1e1900 */
[----:B---3--:R-:W1:Y:S01]  /*1030*/  @!P0 LDG.E R19, desc[UR20][R10.64+0x600] ;  /* 0x000600140a138981 */ /* 0x008e62000c1e1900 */
[----:B------:R-:W-:-:S02]  /*1040*/  ISETP.GE.AND P1, PT, R16, UR12, PT ;  /* 0x0000000c10007c0c */ /* 0x000fc4000bf26270 */
[----:B------:R-:W-:Y:S01]  /*1050*/  IADD3 R16, PT, PT, R13, 0x300, RZ ;  /* 0x000003000d107810 */ /* 0x000fe20007ffe0ff */
[----:B-1----:R-:W-:-:S10]  /*1060*/  @!P0 FFMA R19, R12, R18, R19 ;  /* 0x000000120c138223 */ /* 0x002fd40000000013 */
[----:B------:R-:W1:Y:S01]  /*1070*/  @!P1 LDC R18, c[0x0][0x388] ;  /* 0x0000e200ff129b82 */ /* 0x000e620000000800 */
[----:B------:R3:W-:Y:S04]  /*1080*/  @!P0 STG.E desc[UR20][R14.64+0x600], R19 ;  /* 0x000600130e008986 */ /* 0x0007e8000c101914 */
[----:B------:R-:W1:Y:S04]  /*1090*/  @!P1 LDG.E R12, desc[UR20][R8.64+0x800] ;  /* 0x00080014080c9981 */ /* 0x000e68000c1e1900 */
[----:B--2---:R-:W1:Y:S01]  /*10a0*/  @!P1 LDG.E R17, desc[UR20][R10.64+0x800] ;  /* 0x000800140a119981 */ /* 0x004e62000c1e1900 */
[----:B------:R-:W-:-:S13]  /*10b0*/  ISETP.GE.AND P0, PT, R16, UR12, PT ;  /* 0x0000000c10007c0c */ /* 0x000fda000bf06270 */
[----:B------:R-:W2:Y:S01]  /*10c0*/  @!P0 LDC R16, c[0x0][0x388] ;  /* 0x0000e200ff108b82 */ /* 0x000ea20000000800 */
[----:B-1----:R-:W-:-:S05]  /*10d0*/  @!P1 FFMA R17, R12, R18, R17 ;  /* 0x000000120c119223 */ /* 0x002fca0000000011 */
[----:B------:R3:W-:Y:S04]  /*10e0*/  @!P1 STG.E desc[UR20][R14.64+0x800], R17 ;  /* 0x000800110e009986 */ /* 0x0007e8000c101914 */
[----:B------:R-:W2:Y:S04]  /*10f0*/  @!P0 LDG.E R12, desc[UR20][R8.64+0xa00] ;  /* 0x000a0014080c8981 */ /* 0x000ea8000c1e1900 */
[----:B----4-:R-:W2:Y:S01]  /*1100*/  @!P0 LDG.E R21, desc[UR20][R10.64+0xa00] ;  /* 0x000a00140a158981 */ /* 0x010ea2000c1e1900 */
[----:B------:R-:W-:Y:S01]  /*1110*/  IADD3 R13, PT, PT, R13, 0x380, RZ ;  /* 0x000003800d0d7810 */ /* 0x000fe20007ffe0ff */
[----:B------:R-:W-:Y:S01]  /*1120*/  BSSY.RECONVERGENT B0, `(.L_x_345) ;  /* 0x000000b000007945 */ /* 0x000fe20003800200 */
[----:B------:R-:W-:-:S04]  /*1130*/  IADD3 R6, PT, PT, R6, 0x8, RZ ;  /* 0x0000000806067810 */ /* 0x000fc80007ffe0ff */
[----:B------:R-:W-:Y:S01]  /*1140*/  ISETP.NE.AND P1, PT, R6, R7, PT ;  /* 0x000000070600720c */ /* 0x000fe20003f25270 */
[----:B--2---:R-:W-:-:S05]  /*1150*/  @!P0 FFMA R21, R12, R16, R21 ;  /* 0x000000100c158223 */ /* 0x004fca0000000015 */
[----:B------:R3:W-:Y:S01]  /*1160*/  @!P0 STG.E desc[UR20][R14.64+0xa00], R21 ;  /* 0x000a00150e008986 */ /* 0x0007e2000c101914 */
[----:B------:R-:W-:-:S13]  /*1170*/  ISETP.GE.AND P0, PT, R13, UR12, PT ;  /* 0x0000000c0d007c0c */ /* 0x000fda000bf06270 */
[----:B---3--:R-:W-:Y:S05]  /*1180*/  @P0 BRA `(.L_x_346) ;  /* 0x0000000000100947 */ /* 0x008fea0003800000 */
[----:B------:R-:W0:Y:S04]  /*1190*/  LDG.E R8, desc[UR20][R8.64+0xc00] ;  /* 0x000c001408087981 */ /* 0x000e28000c1e1900 */
[----:B------:R-:W0:Y:S02]  /*11a0*/  LDG.E R11, desc[UR20][R10.64+0xc00] ;  /* 0x000c00140a0b7981 */ /* 0x000e24000c1e1900 */
[----:B0-----:R-:W-:-:S05]  /*11b0*/  FFMA R13, R8, UR4, R11 ;  /* 0x00000004080d7c23 */ /* 0x001fca000800000b */
[----:B------:R1:W-:Y:S02]  /*11c0*/  STG.E desc[UR20][R14.64+0xc00], R13 ;  /* 0x000c000d0e007986 */ /* 0x0003e4000c101914 */
.L_x_346:
[----:B0-----:R-:W-:Y:S05]  /*11d0*/  BSYNC.RECONVERGENT B0 ;  /* 0x0000000000007941 */ /* 0x001fea0003800200 */
.L_x_345:
[----:B------:R-:W-:Y:S05]  /*11e0*/  @P1 BRA `(.L_x_347) ;  /* 0xfffffff800ec1947 */ /* 0x000fea000383ffff */
.L_x_344:
[----:B------:R-:W-:-:S13]  /*11f0*/  ISETP.NE.AND P0, PT, R20, RZ, PT ;  /* 0x000000ff1400720c */ /* 0x000fda0003f05270 */
[----:B------:R-:W-:Y:S05]  /*1200*/  @!P0 EXIT ;  /* 0x000000000000894d */ /* 0x000fea0003800000 */
[----:B------:R-:W0:Y:S01]  /*1210*/  LDC R6, c[0x0][0x384] ;  /* 0x0000e100ff067b82 */ /* 0x000e220000000800 */
[----:B------:R-:W-:Y:S02]  /*1220*/  ISETP.GE.U32.AND P1, PT, R20, 0x4, PT ;  /* 0x000000041400780c */ /* 0x000fe40003f26070 */
[----:B0-----:R-:W-:-:S04]  /*1230*/  LOP3.LUT R22, R6, 0x3, RZ, 0xc0, !PT ;  /* 0x0000000306167812 */ /* 0x001fc800078ec0ff */
[----:B------:R-:W-:-:S07]  /*1240*/  ISETP.NE.AND P0, PT, R22, RZ, PT ;  /* 0x000000ff1600720c */ /* 0x000fce0003f05270 */
[----:B------:R-:W-:Y:S06]  /*1250*/  @!P1 BRA `(.L_x_348) ;  /* 0x0000000000b49947 */ /* 0x000fec0003800000 */
[----:B------:R-:W-:-:S05]  /*1260*/  IMAD R9, R7, 0x80, R0 ;  /* 0x0000008007097824 */ /* 0x000fca00078e0200 */
[----:B------:R-:W-:-:S13]  /*1270*/  ISETP.GE.AND P1, PT, R9, UR12, PT ;  /* 0x0000000c09007c0c */ /* 0x000fda000bf26270 */
[C---:B-1----:R-:W-:Y:S01]  /*1280*/  @!P1 IMAD.WIDE R12, R9.reuse, 0x4, R2 ;  /* 0x00000004090c9825 */ /* 0x042fe200078e0202 */
[----:B------:R-:W0:Y:S03]  /*1290*/  @!P1 LDC R23, c[0x0][0x388] ;  /* 0x0000e200ff179b82 */ /* 0x000e260000000800 */
[C---:B------:R-:W-:Y:S02]  /*12a0*/  @!P1 IMAD.WIDE R14, R9.reuse, 0x4, R4 ;  /* 0x00000004090e9825 */ /* 0x040fe400078e0204 */
[----:B------:R-:W0:Y:S04]  /*12b0*/  @!P1 LDG.E R12, desc[UR20][R12.64] ;  /* 0x000000140c0c9981 */ /* 0x000e28000c1e1900 */
[----:B------:R-:W0:Y:S01]  /*12c0*/  @!P1 LDG.E R15, desc[UR20][R14.64] ;  /* 0x000000140e0f9981 */ /* 0x000e22000c1e1900 */
[----:B------:R-:W-:-:S02]  /*12d0*/  IADD3 R21, PT, PT, R9, 0x80, RZ ;  /* 0x0000008009157810 */ /* 0x000fc40007ffe0ff */
[----:B------:R-:W-:Y:S02]  /*12e0*/  MOV R10, 0x4 ;  /* 0x00000004000a7802 */ /* 0x000fe40000000f00 */
[----:B------:R-:W-:-:S03]  /*12f0*/  ISETP.GE.AND P2, PT, R21, UR12, PT ;  /* 0x0000000c15007c0c */ /* 0x000fc6000bf46270 */
[----:B------:R-:W-:-:S10]  /*1300*/  @!P1 IMAD.WIDE R10, R9, R10, UR16 ;  /* 0x00000010090a9e25 */ /* 0x000fd4000f8e020a */
[C---:B------:R-:W-:Y:S01]  /*1310*/  @!P2 IMAD.WIDE R16, R21.reuse, 0x4, R2 ;  /* 0x000000041510a825 */ /* 0x040fe200078e0202 */
[----:B------:R-:W1:Y:S03]  /*1320*/  @!P2 LDC R25, c[0x0][0x388] ;  /* 0x0000e200ff19ab82 */ /* 0x000e660000000800 */
[----:B------:R-:W-:-:S04]  /*1330*/  @!P2 IMAD.WIDE R18, R21, 0x4, R4 ;  /* 0x000000041512a825 */ /* 0x000fc800078e0204 */
[----:B0-----:R-:W-:-:S05]  /*1340*/  @!P1 FFMA R23, R12, R23, R15 ;  /* 0x000000170c179223 */ /* 0x001fca000000000f */
[----:B------:R0:W-:Y:S04]  /*1350*/  @!P1 STG.E desc[UR20][R10.64], R23 ;  /* 0x000000170a009986 */ /* 0x0001e8000c101914 */
[----:B------:R-:W1:Y:S04]  /*1360*/  @!P2 LDG.E R16, desc[UR20][R16.64] ;  /* 0x000000141010a981 */ /* 0x000e68000c1e1900 */
[----:B------:R-:W1:Y:S01]  /*1370*/  @!P2 LDG.E R19, desc[UR20][R18.64] ;  /* 0x000000141213a981 */ /* 0x000e62000c1e1900 */
[----:B------:R-:W-:Y:S01]  /*1380*/  IADD3 R27, PT, PT, R9, 0x100, RZ ;  /* 0x00000100091b7810 */ /* 0x000fe20007ffe0ff */
[----:B------:R-:W-:-:S03]  /*1390*/  IMAD.MOV.U32 R12, RZ, RZ, 0x4 ;  /* 0x00000004ff0c7424 */ /* 0x000fc600078e00ff */
[----:B------:R-:W-:Y:S01]  /*13a0*/  ISETP.GE.AND P1, PT, R27, UR12, PT ;  /* 0x0000000c1b007c0c */ /* 0x000fe2000bf26270 */
[----:B------:R-:W-:-:S12]  /*13b0*/  @!P2 IMAD.WIDE R12, R21, R12, UR16 ;  /* 0x00000010150cae25 */ /* 0x000fd8000f8e020c */
[----:B------:R-:W-:-:S04]  /*13c0*/  @!P1 IMAD.WIDE R14, R27, 0x4, R2 ;  /* 0x000000041b0e9825 */ /* 0x000fc800078e0202 */
[----:B------:R-:W-:-:S04]  /*13d0*/  @!P1 IMAD.WIDE R20, R27, 0x4, R4 ;  /* 0x000000041b149825 */ /* 0x000fc800078e0204 */
[----:B-1----:R-:W-:Y:S02]  /*13e0*/  @!P2 FFMA R25, R16, R25, R19 ;  /* 0x000000191019a223 */ /* 0x002fe40000000013 */
[----:B------:R-:W1:Y:S03]  /*13f0*/  @!P1 LDC R19, c[0x0][0x388] ;  /* 0x0000e200ff139b82 */ /* 0x000e660000000800 */
[----:B------:R2:W-:Y:S04]  /*1400*/  @!P2 STG.E desc[UR20][R12.64], R25 ;  /* 0x000000190c00a986 */ /* 0x0005e8000c101914 */
[----:B------:R3:W1:Y:S04]  /*1410*/  @!P1 LDG.E R14, desc[UR20][R14.64] ;  /* 0x000000140e0e9981 */ /* 0x000668000c1e1900 */
[----:B------:R-:W1:Y:S01]  /*1420*/  @!P1 LDG.E R21, desc[UR20][R20.64] ;  /* 0x0000001414159981 */ /* 0x000e62000c1e1900 */
[----:B0-----:R-:W-:Y:S01]  /*1430*/  IADD3 R23, PT, PT, R9, 0x180, RZ ;  /* 0x0000018009177810 */ /* 0x001fe20007ffe0ff */
[----:B------:R-:W-:-:S03]  /*1440*/  HFMA2 R8, -RZ, RZ, 0, 2.384185791015625e-07 ;  /* 0x00000004ff087431 */ /* 0x000fc600000001ff */
[----:B------:R-:W-:Y:S02]  /*1450*/  ISETP.GE.AND P2, PT, R23, UR12, PT ;  /* 0x0000000c17007c0c */ /* 0x000fe4000bf46270 */
[----:B------:R-:W-:-:S11]  /*1460*/  @!P1 IMAD.WIDE R8, R27, R8, UR16 ;  /* 0x000000101b089e25 */ /* 0x000fd6000f8e0208 */
[C---:B------:R-:W-:Y:S01]  /*1470*/  @!P2 IMAD.WIDE R10, R23.reuse, 0x4, R2 ;  /* 0x00000004170aa825 */ /* 0x040fe200078e0202 */
[----:B---3--:R-:W0:Y:S03]  /*1480*/  @!P2 LDC R15, c[0x0][0x388] ;  /* 0x0000e200ff0fab82 */ /* 0x008e260000000800 */
[----:B------:R-:W-:-:S04]  /*1490*/  @!P2 IMAD.WIDE R16, R23, 0x4, R4 ;  /* 0x000000041710a825 */ /* 0x000fc800078e0204 */
[----:B-1----:R-:W-:-:S05]  /*14a0*/  @!P1 FFMA R19, R14, R19, R21 ;  /* 0x000000130e139223 */ /* 0x002fca0000000015 */
[----:B------:R3:W-:Y:S04]  /*14b0*/  @!P1 STG.E desc[UR20][R8.64], R19 ;  /* 0x0000001308009986 */ /* 0x0007e8000c101914 */
[----:B------:R-:W0:Y:S04]  /*14c0*/  @!P2 LDG.E R10, desc[UR20][R10.64] ;  /* 0x000000140a0aa981 */ /* 0x000e28000c1e1900 */
[----:B------:R-:W0:Y:S01]  /*14d0*/  @!P2 LDG.E R17, desc[UR20][R16.64] ;  /* 0x000000141011a981 */ /* 0x000e22000c1e1900 */
[----:B--2---:R-:W-:Y:S01]  /*14e0*/  MOV R12, 0x4 ;  /* 0x00000004000c7802 */ /* 0x004fe20000000f00 */
[----:B------:R-:W-:-:S04]  /*14f0*/  VIADD R7, R7, 0x4 ;  /* 0x0000000407077836 */ /* 0x000fc80000000000 */
[----:B------:R-:W-:-:S04]  /*1500*/  @!P2 IMAD.WIDE R12, R23, R12, UR16 ;  /* 0x00000010170cae25 */ /* 0x000fc8000f8e020c */
[----:B0-----:R-:W-:-:S05]  /*1510*/  @!P2 FFMA R15, R10, R15, R17 ;  /* 0x0000000f0a0fa223 */ /* 0x001fca0000000011 */
[----:B------:R3:W-:Y:S02]  /*1520*/  @!P2 STG.E desc[UR20][R12.64], R15 ;  /* 0x0000000f0c00a986 */ /* 0x0007e4000c101914 */
.L_x_348:
[----:B------:R-:W-:Y:S05]  /*1530*/  @!P0 EXIT ;  /* 0x000000000000894d */ /* 0x000fea0003800000 */
[----:B------:R-:W-:Y:S02]  /*1540*/  ISETP.NE.AND P0, PT, R22, 0x1, PT ;  /* 0x000000011600780c */ /* 0x000fe40003f05270 */
[----:B------:R-:W-:-:S04]  /*1550*/  LOP3.LUT R6, R6, 0x1, RZ, 0xc0, !PT ;  /* 0x0000000106067812 */ /* 0x000fc800078ec0ff */
[----:B------:R-:W-:-:S07]  /*1560*/  ISETP.NE.U32.AND P2, PT, R6, 0x1, PT ;  /* 0x000000010600780c */ /* 0x000fce0003f45070 */
[----:B------:R-:W-:Y:S06]  /*1570*/  @!P0 BRA `(.L_x_349) ;  /* 0x00000000005c8947 */ /* 0x000fec0003800000 */
[----:B-1-3--:R-:W-:-:S04]  /*1580*/  LEA R13, R7, R0, 0x7 ;  /* 0x00000000070d7211 */ /* 0x00afc800078e38ff */
[----:B------:R-:W-:-:S13]  /*1590*/  ISETP.GE.AND P0, PT, R13, UR12, PT ;  /* 0x0000000c0d007c0c */ /* 0x000fda000bf06270 */
[C---:B------:R-:W-:Y:S01]  /*15a0*/  @!P0 IMAD.WIDE R8, R13.reuse, 0x4, R2 ;  /* 0x000000040d088825 */ /* 0x040fe200078e0202 */
[----:B------:R-:W0:Y:S03]  /*15b0*/  @!P0 LDC R19, c[0x0][0x388] ;  /* 0x0000e200ff138b82 */ /* 0x000e260000000800 */
[C---:B------:R-:W-:Y:S02]  /*15c0*/  @!P0 IMAD.WIDE R10, R13.reuse, 0x4, R4 ;  /* 0x000000040d0a8825 */ /* 0x040fe400078e0204 */
[----:B------:R-:W0:Y:S04]  /*15d0*/  @!P0 LDG.E R8, desc[UR20][R8.64] ;  /* 0x0000001408088981 */ /* 0x000e28000c1e1900 */
[----:B------:R-:W0:Y:S01]  /*15e0*/  @!P0 LDG.E R11, desc[UR20][R10.64] ;  /* 0x000000140a0b8981 */ /* 0x000e22000c1e1900 */
[----:B------:R-:W-:Y:S01]  /*15f0*/  IADD3 R21, PT, PT, R13, 0x80, RZ ;  /* 0x000000800d157810 */ /* 0x000fe20007ffe0ff */
[----:B------:R-:W-:-:S03]  /*1600*/  HFMA2 R12, -RZ, RZ, 0, 2.384185791015625e-07 ;  /* 0x00000004ff0c7431 */ /* 0x000fc600000001ff */
[----:B------:R-:W-:Y:S02]  /*1610*/  ISETP.GE.AND P1, PT, R21, UR12, PT ;  /* 0x0000000c15007c0c */ /* 0x000fe4000bf26270 */
[----:B------:R-:W-:-:S11]  /*1620*/  @!P0 IMAD.WIDE R12, R13, R12, UR16 ;  /* 0x000000100d0c8e25 */ /* 0x000fd6000f8e020c */
[----:B------:R-:W-:-:S04]  /*1630*/  @!P1 IMAD.WIDE R14, R21, 0x4, R2 ;  /* 0x00000004150e9825 */ /* 0x000fc800078e0202 */
[----:B------:R-:W-:-:S04]  /*1640*/  @!P1 IMAD.WIDE R16, R21, 0x4, R4 ;  /* 0x0000000415109825 */ /* 0x000fc800078e0204 */
[----:B0-----:R-:W-:Y:S02]  /*1650*/  @!P0 FFMA R19, R8, R19, R11 ;  /* 0x0000001308138223 */ /* 0x001fe4000000000b */
[----:B------:R-:W0:Y:S03]  /*1660*/  @!P1 LDC R11, c[0x0][0x388] ;  /* 0x0000e200ff0b9b82 */ /* 0x000e260000000800 */
[----:B------:R2:W-:Y:S04]  /*1670*/  @!P0 STG.E desc[UR20][R12.64], R19 ;  /* 0x000000130c008986 */ /* 0x0005e8000c101914 */
[----:B------:R-:W0:Y:S04]  /*1680*/  @!P1 LDG.E R14, desc[UR20][R14.64] ;  /* 0x000000140e0e9981 */ /* 0x000e28000c1e1900 */
[----:B------:R-:W0:Y:S01]  /*1690*/  @!P1 LDG.E R17, desc[UR20][R16.64] ;  /* 0x0000001410119981 */ /* 0x000e22000c1e1900 */
[----:B------:R-:W-:Y:S01]  /*16a0*/  IMAD.MOV.U32 R8, RZ, RZ, 0x4 ;  /* 0x00000004ff087424 */ /* 0x000fe200078e00ff */
[----:B------:R-:W-:-:S03]  /*16b0*/  IADD3 R7, PT, PT, R7, 0x2, RZ ;  /* 0x0000000207077810 */ /* 0x000fc60007ffe0ff */
[----:B------:R-:W-:-:S04]  /*16c0*/  @!P1 IMAD.WIDE R8, R21, R8, UR16 ;  /* 0x0000001015089e25 */ /* 0x000fc8000f8e0208 */
[----:B0-----:R-:W-:-:S05]  /*16d0*/  @!P1 FFMA R11, R14, R11, R17 ;  /* 0x0000000b0e0b9223 */ /* 0x001fca0000000011 */
[----:B------:R2:W-:Y:S02]  /*16e0*/  @!P1 STG.E desc[UR20][R8.64], R11 ;  /* 0x0000000b08009986 */ /* 0x0005e4000c101914 */
.L_x_349:
[----:B------:R-:W-:Y:S05]  /*16f0*/  @P2 EXIT ;  /* 0x000000000000294d */ /* 0x000fea0003800000 */
[----:B------:R-:W-:-:S04]  /*1700*/  LEA R7, R7, R0, 0x7 ;  /* 0x0000000007077211 */ /* 0x000fc800078e38ff */
[----:B------:R-:W-:-:S13]  /*1710*/  ISETP.GE.AND P0, PT, R7, UR12, PT ;  /* 0x0000000c07007c0c */ /* 0x000fda000bf06270 */
[----:B------:R-:W-:Y:S05]  /*1720*/  @P0 EXIT ;  /* 0x000000000000094d */ /* 0x000fea0003800000 */
[C---:B------:R-:W-:Y:S01]  /*1730*/  IMAD.WIDE R2, R7.reuse, 0x4, R2 ;  /* 0x0000000407027825 */ /* 0x040fe200078e0202 */
[----:B------:R-:W2:Y:S03]  /*1740*/  LDCU UR4, c[0x0][0x388] ;  /* 0x00007100ff0477ac */ /* 0x000ea60008000800 */
[----:B------:R-:W-:Y:S02]  /*1750*/  IMAD.WIDE R4, R7, 0x4, R4 ;  /* 0x0000000407047825 */ /* 0x000fe400078e0204 */
[----:B------:R-:W2:Y:S04]  /*1760*/  LDG.E R2, desc[UR20][R2.64] ;  /* 0x0000001402027981 */ /* 0x000ea8000c1e1900 */
[----:B------:R-:W2:Y:S01]  /*1770*/  LDG.E R5, desc[UR20][R4.64] ;  /* 0x0000001404057981 */ /* 0x000ea2000c1e1900 */
[----:B------:R-:W-:-:S05]  /*1780*/  MOV R6, 0x4 ;  /* 0x0000000400067802 */ /* 0x000fca0000000f00 */
[----:B------:R-:W-:-:S04]  /*1790*/  IMAD.WIDE R6, R7, R6, UR16 ;  /* 0x0000001007067e25 */ /* 0x000fc8000f8e0206 */
[----:B--23--:R-:W-:-:S05]  /*17a0*/  FFMA R9, R2, UR4, R5 ;  /* 0x0000000402097c23 */ /* 0x00cfca0008000005 */
[----:B------:R-:W-:Y:S01]  /*17b0*/  STG.E desc[UR20][R6.64], R9 ;  /* 0x0000000906007986 */ /* 0x000fe2000c101914 */
[----:B------:R-:W-:Y:S05]  /*17c0*/  EXIT ;  /* 0x000000000000794d */ /* 0x000fea0003800000 */
.L_x_350:
        /* <DEDUP_REMOVED lines=11> */
.L_x_417:


//--------------------- .text._ZN3cub18CUB_300001_SM_10006detail9transform16transform_kernelINS2_10policy_hubILb0EN4cuda3std3__45tupleIJN6thrust24THRUST_300001_SM_1000_NS6detail15normal_iteratorINSA_10device_ptrIfEEEESF_EEEE10policy1000ElNS7_5minusIfEESF_JPfSL_EEEvT0_iT1_T2_DpNS2_10kernel_argIT3_EE --------------------------
	.section	.text._ZN3cub18CUB_300001_SM_10006detail9transform16transform_kernelINS2_10policy_hubILb0EN4cuda3std3__45tupleIJN6thrust24THRUST_300001_SM_1000_NS6detail15normal_iteratorINSA_10device_ptrIfEEEESF_EEEE10policy1000ElNS7_5minusIfEESF_JPfSL_EEEvT0_iT1_T2_DpNS2_10kernel_argIT3_EE,"ax",@progbits
	.align	128
        .global         _ZN3cub18CUB_300001_SM_10006detail9transform16transform_kernelINS2_10policy_hubILb0EN4cuda3std3__45tupleIJN6thrust24THRUST_300001_SM_1000_NS6detail15normal_iteratorINSA_10device_ptrIfEEEESF_EEEE10policy1000ElNS7_5minusIfEESF_JPfSL_EEEvT0_iT1_T2_DpNS2_10kernel_argIT3_EE
        .type           _ZN3cub18CUB_300001_SM_10006detail9transform16transform_kernelINS2_10policy_hubILb0EN4cuda3std3__45tupleIJN6thrust24THRUST_300001_SM_1000_NS6detail15normal_iteratorINSA_10device_ptrIfEEEESF_EEEE10policy1000ElNS7_5minusIfEESF_JPfSL_EEEvT0_iT1_T2_DpNS2_10kernel_argIT3_EE,@function
        .size           _ZN3cub18CUB_300001_SM_10006detail9transform16transform_kernelINS2_10policy_hubILb0EN4cuda3std3__45tupleIJN6thrust24THRUST_300001_SM_1000_NS6detail15normal_iteratorINSA_10device_ptrIfEEEESF_EEEE10policy1000ElNS7_5minusIfEESF_JPfSL_EEEvT0_iT1_T2_DpNS2_10kernel_argIT3_EE,(.L_x_406 - _ZN3cub18CUB_300001_SM_10006detail9transform16transform_kernelINS2_10policy_hubILb0EN4cuda3std3__45tupleIJN6thrust24THRUST_300001_SM_1000_NS6detail15normal_iteratorINSA_10device_ptrIfEEEESF_EEEE10policy1000ElNS7_5minusIfEESF_JPfSL_EEEvT0_iT1_T2_DpNS2_10kernel_argIT3_EE)
        .other          _ZN3cub18CUB_300001_SM_10006detail9transform16transform_kernelINS2_10policy_hubILb0EN4cuda3std3__45tupleIJN6thrust24THRUST_300001_SM_1000_NS6detail15normal_iteratorINSA_10device_ptrIfEEEESF_EEEE10policy1000ElNS7_5minusIfEESF_JPfSL_EEEvT0_iT1_T2_DpNS2_10kernel_argIT3_EE,@"STO_CUDA_ENTRY STV_DEFAULT"
_ZN3cub18CUB_300001_SM_10006detail9transform16transform_kernelINS2_10policy_hubILb0EN4cuda3std3__45tupleIJN6thrust24THRUST_300001_SM_1000_NS6detail15normal_iteratorINSA_10device_ptrIfEEEESF_EEEE10policy1000ElNS7_5minusIfEESF_JPfSL_EEEvT0_iT1_T2_DpNS2_10kernel_argIT3_EE:
.text._ZN3cub18CUB_300001_SM_10006detail9transform16transform_kernelINS2_10policy_hubILb0EN4cuda3std3__45tupleIJN6thrust24THRUST_300001_SM_1000_NS6detail15normal_iteratorINSA_10device_ptrIfEEEESF_EEEE10policy1000ElNS7_5minusIfEESF_JPfSL_EEEvT0_iT1_T2_DpNS2_10kernel_argIT3_EE:
[----:B------:R-:W-:Y:S01]  /*0000*/  LDC R1, c[0x0][0x37c] ;  /* 0x0000df00ff017b82 */ /* 0x000fe20000000800 */
[----:B------:R-:W1:Y:S07]  /*0010*/  LDCU UR24, c[0x0][0x388] ;  /* 0x00007100ff1877ac */ /* 0x000e6e0008000800 */
[----:B------:R-:W2:Y:S01]  /*0020*/  S2UR UR5, SR_CTAID.X ;  /* 0x00000000000579c3 */ /* 0x000ea20000002500 */
[----:B------:R-:W3:Y:S01]  /*0030*/  LDCU UR7, c[0x0][0x370] ;  /* 0x00006e00ff0777ac */ /* 0x000ee20008000800 */
[----:B------:R-:W4:Y:S06]  /*0040*/  LDCU.64 UR22, c[0x0][0x358] ;  /* 0x00006b00ff1677ac */ /* 0x000f2c0008000a00 */
[----:B------:R-:W5:Y:S01]  /*0050*/  LDC.64 R2, c[0x0][0x380] ;  /* 0x0000e000ff027b82 */ /* 0x000f620000000a00 */
[----:B-1----:R-:W-:-:S04]  /*0060*/  USHF.L.U32 UR19, UR24, 0x7, URZ ;  /* 0x0000000718137899 */ /* 0x002fc800080006ff */
[----:B------:R-:W-:Y:S02]  /*0070*/  USHF.R.S32.HI UR8, URZ, 0x1f, UR19 ;  /* 0x0000001fff087899 */ /* 0x000fe40008011413 */
[----:B--2---:R-:W-:Y:S02]  /*0080*/  UIMAD.WIDE.U32 UR20, UR19, UR5, URZ ;  /* 0x00000005131472a5 */ /* 0x004fe4000f8e00ff */
[----:B------:R-:W-:Y:S02]  /*0090*/  UIMAD UR6, UR8, UR5, URZ ;  /* 0x00000005080672a4 */ /* 0x000fe4000f8e02ff */
[----:B------:R-:W-:Y:S02]  /*00a0*/  UIADD3 UR4, UPT, UPT, UR5, 0x2, URZ ;  /* 0x0000000205047890 */ /* 0x000fe4000fffe0ff */
[----:B------:R-:W-:Y:S02]  /*00b0*/  UIADD3 UR6, UPT, UPT, UR21, UR6, URZ ;  /* 0x0000000615067290 */ /* 0x000fe4000fffe0ff */
[----:B---3--:R-:W-:Y:S01]  /*00c0*/  UISETP.GE.U32.AND UP0, UPT, UR4, UR7, UPT ;  /* 0x000000070400728c */ /* 0x008fe2000bf06070 */
[----:B-----5:R-:W-:-:S03]  /*00d0*/  IADD3 R0, P0, PT, R2, -UR20, RZ ;  /* 0x8000001402007c10 */ /* 0x020fc6000ff1e0ff */
[----:B------:R-:W-:Y:S01]  /*00e0*/  UISETP.EQ.OR UP0, UPT, UR5, URZ, UP0 ;  /* 0x000000ff0500728c */ /* 0x000fe20008702670 */
[----:B------:R-:W-:Y:S02]  /*00f0*/  IADD3.X R2, PT, PT, R3, ~UR6, RZ, P0, !PT ;  /* 0x8000000603027c10 */ /* 0x000fe400087fe4ff */
[----:B------:R-:W-:-:S04]  /*0100*/  ISETP.LT.U32.AND P0, PT, R0, UR19, PT ;  /* 0x0000001300007c0c */ /* 0x000fc8000bf01070 */
[----:B------:R-:W-:-:S04]  /*0110*/  ISETP.LT.AND.EX P0, PT, R2, UR8, PT, P0 ;  /* 0x0000000802007c0c */ /* 0x000fc8000bf01300 */
[----:B------:R-:W-:Y:S01]  /*0120*/  SEL R0, R0, UR19, P0 ;  /* 0x0000001300007c07 */ /* 0x000fe20008000000 */
[----:B----4-:R-:W-:Y:S08]  /*0130*/  BRA.U UP0, `(.L_x_351) ;  /* 0x0000000100e47547 */ /* 0x010ff0000b800000 */
[----:B------:R-:W1:Y:S01]  /*0140*/  S2R R2, SR_TID.X ;  /* 0x0000000000027919 */ /* 0x000e620000002100 */
[----:B------:R-:W-:Y:S01]  /*0150*/  ELECT P0, URZ, PT ;  /* 0x0000000000ff782f */ /* 0x000fe20003800000 */
[----:B------:R-:W-:Y:S03]  /*0160*/  BSSY.RECONVERGENT B0, `(.L_x_352) ;  /* 0x000002e000007945 */ /* 0x000fe60003800200 */
[----:B-1----:R-:W-:-:S13]  /*0170*/  ISETP.GT.U32.OR P0, PT, R2, 0x1f, !P0 ;  /* 0x0000001f0200780c */ /* 0x002fda0004704470 */
[----:B------:R-:W-:Y:S05]  /*0180*/  @P0 BRA `(.L_x_353) ;  /* 0x0000000000ac0947 */ /* 0x000fea0003800000 */
[----:B------:R-:W1:Y:S01]  /*0190*/  S2UR UR18, SR_CgaCtaId ;  /* 0x00000000001279c3 */ /* 0x000e620000008800 */
[----:B------:R-:W2:Y:S01]  /*01a0*/  LDCU UR15, c[0x0][0x3a0] ;  /* 0x00007400ff0f77ac */ /* 0x000ea20008000800 */
[----:B------:R-:W3:Y:S01]  /*01b0*/  LDCU UR17, c[0x0][0x3b0] ;  /* 0x00007600ff1177ac */ /* 0x000ee20008000800 */
[----:B------:R-:W-:Y:S01]  /*01c0*/  ULEA UR14, UR24, 0xf, 0x9 ;  /* 0x0000000f180e7891 */ /* 0x000fe2000f8e48ff */
[----:B------:R-:W-:Y:S01]  /*01d0*/  UMOV UR7, 0x400 ;  /* 0x0000040000077882 */ /* 0x000fe20000000000 */
[----:B------:R-:W-:Y:S01]  /*01e0*/  UMOV UR10, 0x1 ;  /* 0x00000001000a7882 */ /* 0x000fe20000000000 */
[----:B------:R-:W4:Y:S01]  /*01f0*/  LDCU.64 UR4, c[0x0][0x398] ;  /* 0x00007300ff0477ac */ /* 0x000f220008000a00 */
[----:B------:R-:W-:-:S04]  /*0200*/  UIADD3 UR10, UPT, UPT, -UR10, 0x100000, URZ ;  /* 0x001000000a0a7890 */ /* 0x000fc8000fffe1ff */
[----:B------:R-:W-:Y:S02]  /*0210*/  USHF.L.U32 UR11, UR10, 0xb, URZ ;  /* 0x0000000b0a0b7899 */ /* 0x000fe400080006ff */
[----:B------:R-:W-:Y:S02]  /*0220*/  USHF.L.U32 UR10, UR10, 0x1, URZ ;  /* 0x000000010a0a7899 */ /* 0x000fe400080006ff */
[----:B--2---:R-:W-:Y:S01]  /*0230*/  UIADD3 UR15, UPT, UPT, UR14, UR15, URZ ;  /* 0x0000000f0e0f7290 */ /* 0x004fe2000fffe0ff */
[----:B------:R-:W2:Y:S01]  /*0240*/  LDCU.64 UR12, c[0x0][0x3a8] ;  /* 0x00007500ff0c77ac */ /* 0x000ea20008000a00 */
[----:B---3--:R-:W-:Y:S02]  /*0250*/  UIADD3 UR14, UPT, UPT, UR14, UR17, URZ ;  /* 0x000000110e0e7290 */ /* 0x008fe4000fffe0ff */
[----:B-1----:R-:W-:Y:S02]  /*0260*/  ULEA UR17, UR18, UR7, 0x18 ;  /* 0x0000000712117291 */ /* 0x002fe4000f8ec0ff */
[----:B------:R-:W-:-:S02]  /*0270*/  UIADD3 UR16, UPT, UPT, UR7, 0x80, URZ ;  /* 0x0000008007107890 */ /* 0x000fc4000fffe0ff */
[----:B------:R-:W-:Y:S02]  /*0280*/  USHF.L.U64.HI UR9, UR20, 0x2, UR6 ;  /* 0x0000000214097899 */ /* 0x000fe40008010206 */
[----:B------:R-:W-:Y:S02]  /*0290*/  USHF.L.U32 UR8, UR20, 0x2, URZ ;  /* 0x0000000214087899 */ /* 0x000fe400080006ff */
[----:B------:R-:W-:Y:S02]  /*02a0*/  ULOP3.LUT UR15, UR15, 0xfffffff0, URZ, 0xc0, !UPT ;  /* 0xfffffff00f0f7892 */ /* 0x000fe4000f8ec0ff */
[----:B------:R-:W-:Y:S01]  /*02b0*/  ULOP3.LUT UR14, UR14, 0xfffffff0, URZ, 0xc0, !UPT ;  /* 0xfffffff00e0e7892 */ /* 0x000fe2000f8ec0ff */
[----:B------:R-:W1:Y:S02]  /*02c0*/  FENCE.VIEW.ASYNC.S ;  /* 0x00000000000073c6 */ /* 0x000e640000000000 */
[----:B-1----:R1:W3:Y:S02]  /*02d0*/  SYNCS.EXCH.64 URZ, [UR17], UR10 ;  /* 0x0000000a11ff75b2 */ /* 0x0022e40008000100 */
[----:B------:R-:W-:Y:S01]  /*02e0*/  @!PT LDS RZ, [RZ] ;  /* 0x00000000fffff984 */ /* 0x000fe20000000800 */
[----:B------:R-:W-:Y:S01]  /*02f0*/  @!PT LDS RZ, [RZ] ;  /* 0x00000000fffff984 */ /* 0x000fe20000000800 */
[----:B------:R-:W-:Y:S01]  /*0300*/  @!PT LDS RZ, [RZ] ;  /* 0x00000000fffff984 */ /* 0x000fe20000000800 */
[----:B------:R-:W-:Y:S01]  /*0310*/  @!PT LDS RZ, [RZ] ;  /* 0x00000000fffff984 */ /* 0x000fe20000000800 */
[----:B---3--:R3:W-:Y:S06]  /*0320*/  MEMBAR.ALL.CTA ;  /* 0x0000000000007992 */ /* 0x0087ec0000008000 */
[----:B---3--:R-:W3:Y:S01]  /*0330*/  FENCE.VIEW.ASYNC.S ;  /* 0x00000000000073c6 */ /* 0x008ee20000000000 */
[----:B------:R-:W-:-:S02]  /*0340*/  ULEA UR16, UR18, UR16, 0x18 ;  /* 0x0000001012107291 */ /* 0x000fc4000f8ec0ff */
[----:B----4-:R-:W-:Y:S02]  /*0350*/  UIADD3.64 UR4, UPT, UPT, UR8, UR4, URZ ;  /* 0x0000000408047297 */ /* 0x010fe4000fffe0ff */
[----:B------:R-:W-:Y:S02]  /*0360*/  USHF.R.U32.HI UR7, URZ, 0x4, UR15 ;  /* 0x00000004ff077899 */ /* 0x000fe4000801160f */
[----:B--2---:R-:W-:Y:S02]  /*0370*/  UIADD3.64 UR8, UPT, UPT, UR8, UR12, URZ ;  /* 0x0000000c08087297 */ /* 0x004fe4000fffe0ff */
[----:B------:R-:W-:Y:S02]  /*0380*/  UIADD3 UR15, UPT, UPT, UR15, UR14, URZ ;  /* 0x0000000e0f0f7290 */ /* 0x000fe4000fffe0ff */
[----:B------:R-:W-:Y:S02]  /*0390*/  ULEA UR12, UR24, UR16, 0x9 ;  /* 0x00000010180c7291 */ /* 0x000fe4000f8e48ff */
[----:B------:R-:W-:-:S02]  /*03a0*/  USHF.R.U32.HI UR14, URZ, 0x4, UR14 ;  /* 0x00000004ff0e7899 */ /* 0x000fc4000801160e */
[----:B------:R-:W-:Y:S01]  /*03b0*/  UPRMT UR7, UR7, 0x5410, URZ ;  /* 0x0000541007077896 */ /* 0x000fe200080000ff */
[----:B------:R-:W-:Y:S01]  /*03c0*/  IMAD.U32 R2, RZ, RZ, UR15 ;  /* 0x0000000fff027e24 */ /* 0x000fe2000f8e00ff */
[----:B------:R-:W-:Y:S02]  /*03d0*/  UIADD3 UR12, UPT, UPT, UR12, 0x80, URZ ;  /* 0x000000800c0c7890 */ /* 0x000fe4000fffe0ff */
[----:B------:R-:W-:Y:S01]  /*03e0*/  UPRMT UR14, UR14, 0x5410, URZ ;  /* 0x000054100e0e7896 */ /* 0x000fe200080000ff */
[----:B------:R-:W-:-:S04]  /*03f0*/  UMOV UR13, UR17 ;  /* 0x00000011000d7c82 */ /* 0x000fc80008000000 */
[----:B---3--:R1:W-:Y:S04]  /*0400*/  UBLKCP.S.G [UR16], [UR4], UR7 ;  /* 0x00000010040073ba */ /* 0x0083e80008000207 */
[----:B------:R1:W-:Y:S01]  /*0410*/  UBLKCP.S.G [UR12], [UR8], UR14 ;  /* 0x0000000c080073ba */ /* 0x0003e2000800020e */
[----:B------:R1:W-:Y:S01]  /*0420*/  SYNCS.ARRIVE.TRANS64 RZ, [UR17], R2 ;  /* 0x00000002ffff79a7 */ /* 0x0003e20008000011 */
[----:B------:R-:W-:Y:S01]  /*0430*/  NOP ;  /* 0x0000000000007918 */ /* 0x000fe20000000000 */
.L_x_353:
[----:B-1----:R-:W-:Y:S05]  /*0440*/  BSYNC.RECONVERGENT B0 ;  /* 0x0000000000007941 */ /* 0x002fea0003800200 */
.L_x_352:
[----:B------:R-:W1:Y:S08]  /*0450*/  S2UR UR5, SR_CgaCtaId ;  /* 0x00000000000579c3 */ /* 0x000e700000008800 */
[----:B------:R-:W-:Y:S01]  /*0460*/  BAR.SYNC.DEFER_BLOCKING 0x0 ;  /* 0x0000000000007b1d */ /* 0x000fe20000010000 */
[----:B------:R-:W-:-:S05]  /*0470*/  SHF.L.U32 R2, RZ, 0x1f, RZ ;  /* 0x0000001fff027819 */ /* 0x000fca00000006ff */
[----:B------:R-:W-:Y:S02]  /*0480*/  UMOV UR4, 0x400 ;  /* 0x0000040000047882 */ /* 0x000fe40000000000 */
[----:B-1----:R-:W-:-:S12]  /*0490*/  ULEA UR4, UR5, UR4, 0x18 ;  /* 0x0000000405047291 */ /* 0x002fd8000f8ec0ff */
.L_x_354:
[----:B------:R-:W1:Y:S02]  /*04a0*/  SYNCS.PHASECHK.TRANS64.TRYWAIT P0, [UR4], R2 ;  /* 0x00000002ff0075a7 */ /* 0x000e640008001104 */
[----:B-1----:R-:W-:Y:S05]  /*04b0*/  @!P0 BRA `(.L_x_354) ;  /* 0xfffffffc00f88947 */ /* 0x002fea000383ffff */
[----:B------:R-:W-:Y:S05]  /*04c0*/  BRA `(.L_x_355) ;  /* 0x0000001400407947 */ /* 0x000fea0003800000 */
.L_x_351:
[----:B------:R-:W1:Y:S01]  /*04d0*/  S2R R3, SR_TID.Y ;  /* 0x0000000000037919 */ /* 0x000e620000002200 */
[----:B------:R-:W2:Y:S01]  /*04e0*/  LDCU UR9, c[0x0][0x360] ;  /* 0x00006c00ff0977ac */ /* 0x000ea20008000800 */
[----:B------:R-:W-:Y:S01]  /*04f0*/  IMAD.SHL.U32 R4, R0, 0x4, RZ ;  /* 0x0000000400047824 */ /* 0x000fe200078e00ff */
[----:B------:R-:W-:Y:S01]  /*0500*/  BSSY.RECONVERGENT B0, `(.L_x_356) ;  /* 0x00000aa000007945 */ /* 0x000fe20003800200 */
[----:B------:R-:W1:Y:S01]  /*0510*/  S2R R6, SR_TID.Z ;  /* 0x0000000000067919 */ /* 0x000e620000002300 */
[----:B------:R-:W2:Y:S01]  /*0520*/  LDCU UR10, c[0x0][0x364] ;  /* 0x00006c80ff0a77ac */ /* 0x000ea20008000800 */
[----:B------:R-:W3:Y:S01]  /*0530*/  LDC R2, c[0x0][0x368] ;  /* 0x0000da00ff027b82 */ /* 0x000ee20000000800 */
[----:B------:R-:W-:Y:S01]  /*0540*/  SHF.R.S32.HI R5, RZ, 0x1f, R4 ;  /* 0x0000001fff057819 */ /* 0x000fe20000011404 */
[----:B------:R-:W4:Y:S03]  /*0550*/  S2R R8, SR_TID.X ;  /* 0x0000000000087919 */ /* 0x000f260000002100 */
[----:B------:R-:W-:-:S02]  /*0560*/  SHF.R.U64 R4, R4, 0x2, R5 ;  /* 0x0000000204047819 */ /* 0x000fc40000001205 */
[----:B------:R-:W-:Y:S01]  /*0570*/  SHF.R.U32.HI R5, RZ, 0x2, R5 ;  /* 0x00000002ff057819 */ /* 0x000fe20000011605 */
[----:B--2---:R-:W-:Y:S02]  /*0580*/  UIMAD UR4, UR9, UR10, URZ ;  /* 0x0000000a090472a4 */ /* 0x004fe4000f8e02ff */
[----:B-1----:R-:W-:Y:S02]  /*0590*/  IMAD R3, R6, UR10, R3 ;  /* 0x0000000a06037c24 */ /* 0x002fe4000f8e0203 */
[----:B------:R-:W-:Y:S02]  /*05a0*/  IMAD.MOV.U32 R6, RZ, RZ, RZ ;  /* 0x000000ffff067224 */ /* 0x000fe400078e00ff */
[----:B----4-:R-:W-:Y:S02]  /*05b0*/  IMAD R3, R3, UR9, R8 ;  /* 0x0000000903037c24 */ /* 0x010fe4000f8e0208 */
[----:B---3--:R-:W-:Y:S01]  /*05c0*/  IMAD R8, R2, UR4, RZ ;  /* 0x0000000402087c24 */ /* 0x008fe2000f8e02ff */
[----:B------:R-:W-:-:S02]  /*05d0*/  UMOV UR4, URZ ;  /* 0x000000ff00047c82 */ /* 0x000fc40008000000 */
[----:B------:R-:W-:-:S04]  /*05e0*/  ISETP.GT.U32.AND P0, PT, R4, R3, PT ;  /* 0x000000030400720c */ /* 0x000fc80003f04070 */
[----:B------:R-:W-:-:S13]  /*05f0*/  ISETP.GT.U32.AND.EX P0, PT, R5, RZ, PT, P0 ;  /* 0x000000ff0500720c */ /* 0x000fda0003f04100 */
[----:B------:R-:W-:Y:S05]  /*0600*/  @!P0 BRA `(.L_x_357) ;  /* 0x0000000800648947 */ /* 0x000fea0003800000 */
[----:B------:R-:W-:Y:S01]  /*0610*/  IMAD.IADD R9, R8, 0x1, R3 ;  /* 0x0000000108097824 */ /* 0x000fe200078e0203 */
[----:B------:R-:W-:Y:S01]  /*0620*/  BSSY.RECONVERGENT B1, `(.L_x_358) ;  /* 0x0000024000017945 */ /* 0x000fe20003800200 */
[----:B------:R-:W-:-:S03]  /*0630*/  IMAD.MOV.U32 R12, RZ, RZ, -0x1 ;  /* 0xffffffffff0c7424 */ /* 0x000fc600078e00ff */
[CC--:B------:R-:W-:Y:S02]  /*0640*/  ISETP.GT.U32.AND P1, PT, R4.reuse, R9.reuse, PT ;  /* 0x000000090400720c */ /* 0x0c0fe40003f24070 */
[CC--:B------:R-:W-:Y:S02]  /*0650*/  ISETP.GT.U32.AND P0, PT, R4.reuse, R9.reuse, PT ;  /* 0x000000090400720c */ /* 0x0c0fe40003f04070 */
[C---:B------:R-:W-:Y:S02]  /*0660*/  ISETP.GT.U32.AND.EX P1, PT, R5.reuse, RZ, PT, P1 ;  /* 0x000000ff0500720c */ /* 0x040fe40003f24110 */
[----:B------:R-:W-:Y:S02]  /*0670*/  ISETP.GT.U32.AND.EX P0, PT, R5, RZ, PT, P0 ;  /* 0x000000ff0500720c */ /* 0x000fe40003f04100 */
[----:B------:R-:W-:Y:S02]  /*0680*/  SEL R10, R4, R9, P1 ;  /* 0x00000009040a7207 */ /* 0x000fe40000800000 */
[----:B------:R-:W-:-:S02]  /*0690*/  SEL R7, RZ, 0x1, !P0 ;  /* 0x00000001ff077807 */ /* 0x000fc40004000000 */
[----:B------:R-:W-:Y:S02]  /*06a0*/  SEL R11, R5, RZ, P1 ;  /* 0x000000ff050b7207 */ /* 0x000fe40000800000 */
[----:B------:R-:W-:-:S04]  /*06b0*/  IADD3 R14, P0, P1, R10, -R7, -R9 ;  /* 0x800000070a0e7210 */ /* 0x000fc8000791e809 */
[----:B------:R-:W-:-:S04]  /*06c0*/  IADD3.X R15, PT, PT, R11, -0x1, R12, P0, P1 ;  /* 0xffffffff0b0f7810 */ /* 0x000fc800007e240c */
[----:B------:R-:W-:-:S13]  /*06d0*/  ISETP.NE.U32.AND P0, PT, R15, RZ, PT ;  /* 0x000000ff0f00720c */ /* 0x000fda0003f05070 */
[----:B------:R-:W-:Y:S05]  /*06e0*/  @P0 BRA `(.L_x_359) ;  /* 0x0000000000500947 */ /* 0x000fea0003800000 */
[----:B------:R-:W1:Y:S01]  /*06f0*/  I2F.U32.RP R9, R8 ;  /* 0x0000000800097306 */ /* 0x000e620000209000 */
[----:B------:R-:W-:Y:S01]  /*0700*/  IMAD.MOV R13, RZ, RZ, -R8 ;  /* 0x000000ffff0d7224 */ /* 0x000fe200078e0a08 */
[----:B------:R-:W-:-:S06]  /*0710*/  ISETP.NE.U32.AND P2, PT, R8, RZ, PT ;  /* 0x000000ff0800720c */ /* 0x000fcc0003f45070 */
[----:B-1----:R-:W1:Y:S02]  /*0720*/  MUFU.RCP R9, R9 ;  /* 0x0000000900097308 */ /* 0x002e640000001000 */
[----:B-1----:R-:W-:-:S06]  /*0730*/  VIADD R10, R9, 0xffffffe ;  /* 0x0ffffffe090a7836 */ /* 0x002fcc0000000000 */
[----:B------:R1:W2:Y:S02]  /*0740*/  F2I.FTZ.U32.TRUNC.NTZ R11, R10 ;  /* 0x0000000a000b7305 */ /* 0x0002a4000021f000 */
[----:B-1----:R-:W-:Y:S02]  /*0750*/  IMAD.MOV.U32 R10, RZ, RZ, RZ ;  /* 0x000000ffff0a7224 */ /* 0x002fe400078e00ff */
[----:B--2---:R-:W-:-:S04]  /*0760*/  IMAD R13, R13, R11, RZ ;  /* 0x0000000b0d0d7224 */ /* 0x004fc800078e02ff */
[----:B------:R-:W-:-:S06]  /*0770*/  IMAD.HI.U32 R11, R11, R13, R10 ;  /* 0x0000000d0b0b7227 */ /* 0x000fcc00078e000a */
[----:B------:R-:W-:-:S04]  /*0780*/  IMAD.HI.U32 R10, R11, R14, RZ ;  /* 0x0000000e0b0a7227 */ /* 0x000fc800078e00ff */
[----:B------:R-:W-:-:S04]  /*0790*/  IMAD.MOV R11, RZ, RZ, -R10 ;  /* 0x000000ffff0b7224 */ /* 0x000fc800078e0a0a */
[----:B------:R-:W-:-:S05]  /*07a0*/  IMAD R11, R8, R11, R14 ;  /* 0x0000000b080b7224 */ /* 0x000fca00078e020e */
[----:B------:R-:W-:-:S13]  /*07b0*/  ISETP.GE.U32.AND P0, PT, R11, R8, PT ;  /* 0x000000080b00720c */ /* 0x000fda0003f06070 */
[----:B------:R-:W-:Y:S02]  /*07c0*/  @P0 IMAD.IADD R11, R11, 0x1, -R8 ;  /* 0x000000010b0b0824 */ /* 0x000fe400078e0a08 */
[----:B------:R-:W-:-:S03]  /*07d0*/  @P0 VIADD R10, R10, 0x1 ;  /* 0x000000010a0a0836 */ /* 0x000fc60000000000 */
[----:B------:R-:W-:Y:S01]  /*07e0*/  ISETP.GE.U32.AND P1, PT, R11, R8, PT ;  /* 0x000000080b00720c */ /* 0x000fe20003f26070 */
[----:B------:R-:W-:-:S12]  /*07f0*/  IMAD.MOV.U32 R11, RZ, RZ, RZ ;  /* 0x000000ffff0b7224 */ /* 0x000fd800078e00ff */
[----:B------:R-:W-:Y:S02]  /*0800*/  @P1 IADD3 R10, PT, PT, R10, 0x1, RZ ;  /* 0x000000010a0a1810 */ /* 0x000fe40007ffe0ff */
[----:B------:R-:W-:Y:S01]  /*0810*/  @!P2 LOP3.LUT R10, RZ, R8, RZ, 0x33, !PT ;  /* 0x00000008ff0aa212 */ /* 0x000fe200078e33ff */
[----:B------:R-:W-:Y:S06]  /*0820*/  BRA `(.L_x_360) ;  /* 0x00000000000c7947 */ /* 0x000fec0003800000 */
.L_x_359:
[----:B------:R-:W-:Y:S01]  /*0830*/  IMAD.MOV.U32 R9, RZ, RZ, R14 ;  /* 0x000000ffff097224 */ /* 0x000fe200078e000e */
[----:B------:R-:W-:-:S07]  /*0840*/  MOV R14, 0x860 ;  /* 0x00000860000e7802 */ /* 0x000fce0000000f00 */
[----:B------:R-:W-:Y:S05]  /*0850*/  CALL.REL.NOINC `($__internal_0_$__cuda_sm20_div_u64) ;  /* 0x0000001400707944 */ /* 0x000fea0003c00000 */
.L_x_360:
[----:B------:R-:W-:Y:S05]  /*0860*/  BSYNC.RECONVERGENT B1 ;  /* 0x0000000000017941 */ /* 0x000fea0003800200 */
.L_x_358:
[----:B------:R-:W-:Y:S01]  /*0870*/  IADD3 R9, P0, PT, R10, R7, RZ ;  /* 0x000000070a097210 */ /* 0x000fe20007f1e0ff */
[----:B------:R-:W1:Y:S01]  /*0880*/  LDC R13, c[0x0][0x3a0] ;  /* 0x0000e800ff0d7b82 */ /* 0x000e620000000800 */
[----:B------:R-:W-:Y:S01]  /*0890*/  BSSY.RECONVERGENT B1, `(.L_x_361) ;  /* 0x0000033000017945 */ /* 0x000fe20003800200 */
[----:B------:R-:W-:Y:S01]  /*08a0*/  IMAD.MOV.U32 R29, RZ, RZ, R3 ;  /* 0x000000ffff1d7224 */ /* 0x000fe200078e0003 */
[C---:B------:R-:W-:Y:S01]  /*08b0*/  LOP3.LUT R7, R9.reuse, 0x3, RZ, 0xc0, !PT ;  /* 0x0000000309077812 */ /* 0x040fe200078ec0ff */
[----:B------:R-:W-:Y:S01]  /*08c0*/  IMAD.X R10, RZ, RZ, R11, P0 ;  /* 0x000000ffff0a7224 */ /* 0x000fe200000e060b */
[----:B------:R-:W-:Y:S02]  /*08d0*/  ISETP.GE.U32.AND P0, PT, R9, 0x3, PT ;  /* 0x000000030900780c */ /* 0x000fe40003f06070 */
[----:B------:R-:W-:Y:S02]  /*08e0*/  ISETP.NE.U32.AND P1, PT, R7, 0x3, PT ;  /* 0x000000030700780c */ /* 0x000fe40003f25070 */
[----:B------:R-:W-:Y:S01]  /*08f0*/  ISETP.GE.U32.AND.EX P0, PT, R10, RZ, PT, P0 ;  /* 0x000000ff0a00720c */ /* 0x000fe20003f06100 */
[----:B------:R-:W-:Y:S01]  /*0900*/  IMAD.MOV.U32 R10, RZ, RZ, R6 ;  /* 0x000000ffff0a7224 */ /* 0x000fe200078e0006 */
[----:B------:R-:W-:-:S02]  /*0910*/  ISETP.NE.AND.EX P1, PT, RZ, RZ, PT, P1 ;  /* 0x000000ffff00720c */ /* 0x000fc40003f25310 */
[----:B-1----:R-:W-:-:S11]  /*0920*/  SHF.R.S32.HI R11, RZ, 0x1f, R13 ;  /* 0x0000001fff0b7819 */ /* 0x002fd6000001140d */
[----:B------:R-:W-:Y:S05]  /*0930*/  @!P1 BRA `(.L_x_362) ;  /* 0x0000000000a09947 */ /* 0x000fea0003800000 */
[----:B------:R-:W1:Y:S01]  /*0940*/  S2UR UR7, SR_CgaCtaId ;  /* 0x00000000000779c3 */ /* 0x000e620000008800 */
[----:B------:R-:W2:Y:S01]  /*0950*/  LDCU.64 UR12, c[0x0][0x398] ;  /* 0x00007300ff0c77ac */ /* 0x000ea20008000a00 */
[C---:B------:R-:W-:Y:S01]  /*0960*/  IMAD.SHL.U32 R7, R3.reuse, 0x4, RZ ;  /* 0x0000000403077824 */ /* 0x040fe200078e00ff */
[----:B------:R-:W-:Y:S01]  /*0970*/  MOV R29, R3 ;  /* 0x00000003001d7202 */ /* 0x000fe20000000f00 */
[----:B------:R-:W-:Y:S01]  /*0980*/  IMAD.U32 R14, RZ, RZ, UR20 ;  /* 0x00000014ff0e7e24 */ /* 0x000fe2000f8e00ff */
[----:B------:R-:W-:Y:S01]  /*0990*/  UMOV UR5, 0x400 ;  /* 0x0000040000057882 */ /* 0x000fe20000000000 */
[----:B------:R-:W-:Y:S01]  /*09a0*/  IMAD.U32 R15, RZ, RZ, UR21 ;  /* 0x00000015ff0f7e24 */ /* 0x000fe2000f8e00ff */
[----:B------:R-:W-:Y:S01]  /*09b0*/  SHF.L.U64.HI R15, R3, 0x2, R6 ;  /* 0x00000002030f7819 */ /* 0x000fe20000010206 */
[----:B------:R-:W-:Y:S01]  /*09c0*/  IMAD.U32 R12, RZ, RZ, UR6 ;  /* 0x00000006ff0c7e24 */ /* 0x000fe2000f8e00ff */
[----:B------:R-:W-:Y:S01]  /*09d0*/  LEA R10, P1, R14, R7, 0x2 ;  /* 0x000000070e0a7211 */ /* 0x000fe200078210ff */
[----:B------:R-:W-:Y:S01]  /*09e0*/  VIADD R9, R9, 0x1 ;  /* 0x0000000109097836 */ /* 0x000fe20000000000 */
[----:B------:R-:W-:Y:S01]  /*09f0*/  UIADD3 UR5, UPT, UPT, UR5, 0x80, URZ ;  /* 0x0000008005057890 */ /* 0x000fe2000fffe0ff */
[----:B------:R-:W-:Y:S01]  /*0a00*/  IMAD R7, R2, UR10, RZ ;  /* 0x0000000a02077c24 */ /* 0x000fe2000f8e02ff */
[----:B------:R-:W-:-:S02]  /*0a10*/  LEA.HI.X R14, R14, R15, R12, 0x2, P1 ;  /* 0x0000000f0e0e7211 */ /* 0x000fc400008f140c */
[----:B------:R-:W-:Y:S01]  /*0a20*/  LOP3.LUT R9, R9, 0x3, RZ, 0xc0, !PT ;  /* 0x0000000309097812 */ /* 0x000fe200078ec0ff */
[----:B------:R-:W-:Y:S01]  /*0a30*/  IMAD R7, R7, UR9, RZ ;  /* 0x0000000907077c24 */ /* 0x000fe2000f8e02ff */
[----:B--2---:R-:W-:Y:S01]  /*0a40*/  IADD3 R17, P1, P2, R10, UR12, R13 ;  /* 0x0000000c0a117c10 */ /* 0x004fe2000fa3e00d */
[----:B------:R-:W-:-:S03]  /*0a50*/  IMAD.MOV.U32 R10, RZ, RZ, R6 ;  /* 0x000000ffff0a7224 */ /* 0x000fc600078e0006 */
[----:B------:R-:W-:Y:S01]  /*0a60*/  IADD3.X R18, PT, PT, R14, UR13, R11, P1, P2 ;  /* 0x0000000d0e127c10 */ /* 0x000fe20008fe440b */
[----:B-1----:R-:W-:Y:S01]  /*0a70*/  ULEA UR5, UR7, UR5, 0x18 ;  /* 0x0000000507057291 */ /* 0x002fe2000f8ec0ff */
[----:B------:R-:W-:-:S05]  /*0a80*/  IADD3 R9, P1, PT, RZ, -R9, RZ ;  /* 0x80000009ff097210 */ /* 0x000fca0007f3e0ff */
[----:B------:R-:W-:Y:S02]  /*0a90*/  VIADD R12, R13, UR5 ;  /* 0x000000050d0c7c36 */ /* 0x000fe40008000000 */
[----:B------:R-:W-:Y:S02]  /*0aa0*/  IMAD.X R16, RZ, RZ, -0x1, P1 ;  /* 0xffffffffff107424 */ /* 0x000fe400008e06ff */
[----:B------:R-:W-:-:S07]  /*0ab0*/  IMAD R12, R3, 0x4, R12 ;  /* 0x00000004030c7824 */ /* 0x000fce00078e020c */
.L_x_363:
[----:B------:R-:W-:Y:S01]  /*0ac0*/  IADD3 R9, P1, PT, R9, 0x1, RZ ;  /* 0x0000000109097810 */ /* 0x000fe20007f3e0ff */
[----:B------:R-:W-:Y:S01]  /*0ad0*/  IMAD.MOV.U32 R14, RZ, RZ, R17 ;  /* 0x000000ffff0e7224 */ /* 0x000fe200078e0011 */
[C---:B------:R-:W-:Y:S01]  /*0ae0*/  IADD3 R29, P2, PT, R8.reuse, R29, RZ ;  /* 0x0000001d081d7210 */ /* 0x040fe20007f5e0ff */
[----:B------:R-:W-:Y:S01]  /*0af0*/  IMAD.MOV.U32 R15, RZ, RZ, R18 ;  /* 0x000000ffff0f7224 */ /* 0x000fe200078e0012 */
[C---:B------:R-:W-:Y:S01]  /*0b00*/  LEA R17, P3, R8.reuse, R17, 0x2 ;  /* 0x0000001108117211 */ /* 0x040fe200078610ff */
[----:B------:R-:W-:Y:S01]  /*0b10*/  IMAD.X R16, RZ, RZ, R16, P1 ;  /* 0x000000ffff107224 */ /* 0x000fe200008e0610 */
[----:B------:R-:W-:Y:S01]  /*0b20*/  ISETP.NE.U32.AND P1, PT, R9, RZ, PT ;  /* 0x000000ff0900720c */ /* 0x000fe20003f25070 */
[----:B------:R-:W-:Y:S01]  /*0b30*/  IMAD.X R10, RZ, RZ, R10, P2 ;  /* 0x000000ffff0a7224 */ /* 0x000fe200010e060a */
[----:B------:R-:W-:Y:S01]  /*0b40*/  @!PT LDS RZ, [RZ] ;  /* 0x00000000fffff984 */ /* 0x000fe20000000800 */
[----:B------:R-:W-:Y:S01]  /*0b50*/  @!PT LDS RZ, [RZ] ;  /* 0x00000000fffff984 */ /* 0x000fe20000000800 */
[----:B------:R-:W-:Y:S01]  /*0b60*/  @!PT LDS RZ, [RZ] ;  /* 0x00000000fffff984 */ /* 0x000fe20000000800 */
[----:B------:R1:W-:Y:S01]  /*0b70*/  LDGSTS.E [R12], desc[UR22][R14.64] ;  /* 0x000000000e0c7fae */ /* 0x0003e2000b9a1016 */
[----:B------:R-:W-:Y:S02]  /*0b80*/  LEA.HI.X R18, R8, R18, RZ, 0x2, P3 ;  /* 0x0000001208127211 */ /* 0x000fe400018f14ff */
[----:B------:R-:W-:Y:S01]  /*0b90*/  ISETP.NE.AND.EX P1, PT, R16, RZ, PT, P1 ;  /* 0x000000ff1000720c */ /* 0x000fe20003f25310 */
[----:B-1----:R-:W-:-:S12]  /*0ba0*/  IMAD R12, R7, 0x4, R12 ;  /* 0x00000004070c7824 */ /* 0x002fd800078e020c */
[----:B------:R-:W-:Y:S05]  /*0bb0*/  @P1 BRA `(.L_x_363) ;  /* 0xfffffffc00c01947 */ /* 0x000fea000383ffff */
.L_x_362:
[----:B------:R-:W-:Y:S05]  /*0bc0*/  BSYNC.RECONVERGENT B1 ;  /* 0x0000000000017941 */ /* 0x000fea0003800200 */
.L_x_361:
[----:B------:R-:W-:Y:S05]  /*0bd0*/  @!P0 BRA `(.L_x_357) ;  /* 0x0000000000f08947 */ /* 0x000fea0003800000 */
[----:B------:R-:W1:Y:S01]  /*0be0*/  S2UR UR8, SR_CgaCtaId ;  /* 0x00000000000879c3 */ /* 0x000e620000008800 */
[----:B------:R-:W2:Y:S01]  /*0bf0*/  LDCU.64 UR12, c[0x0][0x398] ;  /* 0x00007300ff0c77ac */ /* 0x000ea20008000a00 */
[C---:B------:R-:W-:Y:S01]  /*0c00*/  IMAD.SHL.U32 R9, R29.reuse, 0x4, RZ ;  /* 0x000000041d097824 */ /* 0x040fe200078e00ff */
[----:B------:R-:W-:Y:S01]  /*0c10*/  MOV R14, UR20 ;  /* 0x00000014000e7c02 */ /* 0x000fe20008000f00 */
[----:B------:R-:W-:Y:S01]  /*0c20*/  IMAD.U32 R15, RZ, RZ, UR21 ;  /* 0x00000015ff0f7e24 */ /* 0x000fe2000f8e00ff */
[C---:B------:R-:W-:Y:S01]  /*0c30*/  SHF.L.U64.HI R15, R29.reuse, 0x2, R10 ;  /* 0x000000021d0f7819 */ /* 0x040fe2000001020a */
[----:B------:R-:W-:Y:S01]  /*0c40*/  IMAD.U32 R12, RZ, RZ, UR6 ;  /* 0x00000006ff0c7e24 */ /* 0x000fe2000f8e00ff */
[----:B------:R-:W-:Y:S01]  /*0c50*/  LEA R9, P0, R14, R9, 0x2 ;  /* 0x000000090e097211 */ /* 0x000fe200078010ff */
[----:B------:R-:W-:Y:S01]  /*0c60*/  UMOV UR7, 0x400 ;  /* 0x0000040000077882 */ /* 0x000fe20000000000 */
[----:B------:R-:W-:Y:S01]  /*0c70*/  IMAD.SHL.U32 R18, R8, 0x4, RZ ;  /* 0x0000000408127824 */ /* 0x000fe200078e00ff */
[----:B------:R-:W-:Y:S01]  /*0c80*/  UIADD3 UR7, UPT, UPT, UR7, 0x80, URZ ;  /* 0x0000008007077890 */ /* 0x000fe2000fffe0ff */
[----:B------:R-:W-:Y:S01]  /*0c90*/  LEA.HI.X R12, R14, R15, R12, 0x2, P0 ;  /* 0x0000000f0e0c7211 */ /* 0x000fe200000f140c */
[----:B------:R-:W-:Y:S01]  /*0ca0*/  IMAD R24, R2, UR10, RZ ;  /* 0x0000000a02187c24 */ /* 0x000fe2000f8e02ff */
[----:B------:R-:W-:Y:S01]  /*0cb0*/  IADD3 R14, P0, PT, R29, UR20, RZ ;  /* 0x000000141d0e7c10 */ /* 0x000fe2000ff1e0ff */
[----:B------:R-:W-:Y:S01]  /*0cc0*/  UMOV UR5, URZ ;  /* 0x000000ff00057c82 */ /* 0x000fe20008000000 */
[----:B------:R-:W-:Y:S01]  /*0cd0*/  SHF.R.U32.HI R19, RZ, 0x1e, R8 ;  /* 0x0000001eff137819 */ /* 0x000fe20000011608 */
[----:B------:R-:W-:Y:S01]  /*0ce0*/  IMAD R24, R24, UR9, RZ ;  /* 0x0000000918187c24 */ /* 0x000fe2000f8e02ff */
[----:B------:R-:W-:-:S02]  /*0cf0*/  IADD3.X R15, PT, PT, R10, UR6, RZ, P0, !PT ;  /* 0x000000060a0f7c10 */ /* 0x000fc400087fe4ff */
[----:B--2---:R-:W-:Y:S02]  /*0d00*/  IADD3 R7, P1, PT, R13, UR12, RZ ;  /* 0x0000000c0d077c10 */ /* 0x004fe4000ff3e0ff */
[C---:B------:R-:W-:Y:S01]  /*0d10*/  SHF.L.U64.HI R15, R14.reuse, 0x2, R15 ;  /* 0x000000020e0f7819 */ /* 0x040fe2000001020f */
[----:B------:R-:W-:Y:S01]  /*0d20*/  IMAD.SHL.U32 R14, R14, 0x4, RZ ;  /* 0x000000040e0e7824 */ /* 0x000fe200078e00ff */
[----:B------:R-:W-:Y:S01]  /*0d30*/  IADD3.X R11, PT, PT, R11, UR13, RZ, P1, !PT ;  /* 0x0000000d0b0b7c10 */ /* 0x000fe20008ffe4ff */
[----:B-1----:R-:W-:Y:S01]  /*0d40*/  ULEA UR7, UR8, UR7, 0x18 ;  /* 0x0000000708077291 */ /* 0x002fe2000f8ec0ff */
[-C--:B------:R-:W-:Y:S01]  /*0d50*/  IADD3 R22, P1, PT, R18, R9.reuse, RZ ;  /* 0x0000000912167210 */ /* 0x080fe20007f3e0ff */
[C---:B------:R-:W-:Y:S01]  /*0d60*/  IMAD.WIDE.U32 R14, R8.reuse, 0xc, R14 ;  /* 0x0000000c080e7825 */ /* 0x040fe200078e000e */
[----:B------:R-:W-:-:S03]  /*0d70*/  LEA R20, P0, R8, R9, 0x3 ;  /* 0x0000000908147211 */ /* 0x000fc600078018ff */
[----:B------:R-:W-:Y:S01]  /*0d80*/  VIADD R16, R13, UR7 ;  /* 0x000000070d107c36 */ /* 0x000fe20008000000 */
[----:B------:R-:W-:Y:S01]  /*0d90*/  LEA.HI.X R26, R8, R12, RZ, 0x3, P0 ;  /* 0x0000000c081a7211 */ /* 0x000fe200000f1cff */
[----:B------:R-:W-:Y:S02]  /*0da0*/  IMAD.X R28, R19, 0x1, R12, P1 ;  /* 0x00000001131c7824 */ /* 0x000fe400008e060c */
[----:B------:R-:W-:Y:S02]  /*0db0*/  IMAD R13, R29, 0x4, R16 ;  /* 0x000000041d0d7824 */ /* 0x000fe400078e0210 */
[----:B------:R-:W-:Y:S02]  /*0dc0*/  VIADD R23, R15, UR5 ;  /* 0x000000050f177c36 */ /* 0x000fe40008000000 */
[C-C-:B------:R-:W-:Y:S02]  /*0dd0*/  IMAD R21, R24.reuse, 0x4, R13.reuse ;  /* 0x0000000418157824 */ /* 0x140fe400078e020d */
[----:B------:R-:W-:-:S02]  /*0de0*/  IMAD R25, R24, 0x8, R13 ;  /* 0x0000000818197824 */ /* 0x000fc400078e020d */
[----:B------:R-:W-:-:S07]  /*0df0*/  IMAD R27, R24, 0xc, R13 ;  /* 0x0000000c181b7824 */ /* 0x000fce00078e020d */
.L_x_364:
[----:B------:R-:W-:-:S04]  /*0e00*/  IADD3 R16, P0, PT, R7, R9, RZ ;  /* 0x0000000907107210 */ /* 0x000fc80007f1e0ff */
[----:B------:R-:W-:-:S05]  /*0e10*/  IADD3.X R17, PT, PT, R11, R12, RZ, P0, !PT ;  /* 0x0000000c0b117210 */ /* 0x000fca00007fe4ff */
[----:B------:R-:W-:Y:S01]  /*0e20*/  @!PT LDS RZ, [RZ] ;  /* 0x00000000fffff984 */ /* 0x000fe20000000800 */
[----:B------:R-:W-:Y:S01]  /*0e30*/  @!PT LDS RZ, [RZ] ;  /* 0x00000000fffff984 */ /* 0x000fe20000000800 */
[----:B------:R-:W-:Y:S01]  /*0e40*/  @!PT LDS RZ, [RZ] ;  /* 0x00000000fffff984 */ /* 0x000fe20000000800 */
[----:B------:R1:W-:Y:S02]  /*0e50*/  LDGSTS.E [R13], desc[UR22][R16.64] ;  /* 0x00000000100d7fae */ /* 0x0003e4000b9a1016 */
[----:B-1----:R-:W-:Y:S01]  /*0e60*/  IADD3 R16, P0, PT, R7, R22, RZ ;  /* 0x0000001607107210 */ /* 0x002fe20007f1e0ff */
[----:B------:R-:W-:-:S04]  /*0e70*/  IMAD R13, R24, 0x10, R13 ;  /* 0x00000010180d7824 */ /* 0x000fc800078e020d */
[----:B------:R-:W-:-:S05]  /*0e80*/  IMAD.X R17, R11, 0x1, R28, P0 ;  /* 0x000000010b117824 */ /* 0x000fca00000e061c */
[----:B------:R1:W-:Y:S02]  /*0e90*/  LDGSTS.E [R21], desc[UR22][R16.64] ;  /* 0x0000000010157fae */ /* 0x0003e4000b9a1016 */
[----:B-1----:R-:W-:Y:S01]  /*0ea0*/  IADD3 R16, P0, PT, R7, R20, RZ ;  /* 0x0000001407107210 */ /* 0x002fe20007f1e0ff */
[----:B------:R-:W-:-:S04]  /*0eb0*/  IMAD R21, R24, 0x10, R21 ;  /* 0x0000001018157824 */ /* 0x000fc800078e0215 */
[----:B------:R-:W-:-:S05]  /*0ec0*/  IMAD.X R17, R11, 0x1, R26, P0 ;  /* 0x000000010b117824 */ /* 0x000fca00000e061a */
[----:B------:R1:W-:Y:S02]  /*0ed0*/  LDGSTS.E [R25], desc[UR22][R16.64] ;  /* 0x0000000010197fae */ /* 0x0003e4000b9a1016 */
[----:B-1----:R-:W-:Y:S01]  /*0ee0*/  IADD3 R16, P0, PT, R7, R14, RZ ;  /* 0x0000000e07107210 */ /* 0x002fe20007f1e0ff */
[----:B------:R-:W-:Y:S01]  /*0ef0*/  IMAD R25, R24, 0x10, R25 ;  /* 0x0000001018197824 */ /* 0x000fe200078e0219 */
[----:B------:R-:W-:-:S03]  /*0f00*/  LEA R7, P1, R8, R7, 0x4 ;  /* 0x0000000708077211 */ /* 0x000fc600078220ff */
[----:B------:R-:W-:Y:S01]  /*0f10*/  IMAD.X R17, R11, 0x1, R23, P0 ;  /* 0x000000010b117824 */ /* 0x000fe200000e0617 */
[----:B------:R-:W-:Y:S02]  /*0f20*/  IADD3 R29, P0, PT, R18, R29, RZ ;  /* 0x0000001d121d7210 */ /* 0x000fe40007f1e0ff */
[----:B------:R-:W-:Y:S02]  /*0f30*/  LEA.HI.X R11, R8, R11, RZ, 0x4, P1 ;  /* 0x0000000b080b7211 */ /* 0x000fe400008f24ff */
[----:B------:R1:W-:Y:S01]  /*0f40*/  LDGSTS.E [R27], desc[UR22][R16.64] ;  /* 0x00000000101b7fae */ /* 0x0003e2000b9a1016 */
[----:B------:R-:W-:Y:S01]  /*0f50*/  IMAD.X R10, R19, 0x1, R10, P0 ;  /* 0x00000001130a7824 */ /* 0x000fe200000e060a */
[----:B------:R-:W-:-:S04]  /*0f60*/  ISETP.GE.U32.AND P0, PT, R29, R4, PT ;  /* 0x000000041d00720c */ /* 0x000fc80003f06070 */
[----:B------:R-:W-:Y:S01]  /*0f70*/  ISETP.GE.U32.AND.EX P0, PT, R10, R5, PT, P0 ;  /* 0x000000050a00720c */ /* 0x000fe20003f06100 */
[----:B-1----:R-:W-:-:S12]  /*0f80*/  IMAD R27, R24, 0x10, R27 ;  /* 0x00000010181b7824 */ /* 0x002fd800078e021b */
[----:B------:R-:W-:Y:S05]  /*0f90*/  @!P0 BRA `(.L_x_364) ;  /* 0xfffffffc00988947 */ /* 0x000fea000383ffff */
.L_x_357:
[----:B------:R-:W-:Y:S05]  /*0fa0*/  BSYNC.RECONVERGENT B0 ;  /* 0x0000000000007941 */ /* 0x000fea0003800200 */
.L_x_356:
[----:B------:R-:W-:Y:S01]  /*0fb0*/  ISETP.GT.U32.AND P0, PT, R4, R3, PT ;  /* 0x000000030400720c */ /* 0x000fe20003f04070 */
[----:B------:R-:W0:Y:S01]  /*0fc0*/  LDGDEPBAR ;  /* 0x00000000000079af */ /* 0x000e220000000000 */
[----:B------:R-:W-:Y:S02]  /*0fd0*/  BSSY.RECONVERGENT B0, `(.L_x_365) ;  /* 0x000009c000007945 */ /* 0x000fe40003800200 */
[----:B------:R-:W-:-:S13]  /*0fe0*/  ISETP.GT.U32.AND.EX P0, PT, R5, R6, PT, P0 ;  /* 0x000000060500720c */ /* 0x000fda0003f04100 */
        /* <DEDUP_REMOVED lines=17> */
[----:B------:R-:W-:Y:S01]  /*1100*/  ISETP.NE.U32.AND P2, PT, R8, RZ, PT ;  /* 0x000000ff0800720c */ /* 0x000fe20003f45070 */
[----:B------:R-:W-:-:S05]  /*1110*/  IMAD.MOV.U32 R10, RZ, RZ, RZ ;  /* 0x000000ffff0a7224 */ /* 0x000fca00078e00ff */
[----:B-1----:R-:W1:Y:S02]  /*1120*/  MUFU.RCP R13, R13 ;  /* 0x0000000d000d7308 */ /* 0x002e640000001000 */
[----:B-1----:R-:W-:-:S06]  /*1130*/  IADD3 R11, PT, PT, R13, 0xffffffe, RZ ;  /* 0x0ffffffe0d0b7810 */ /* 0x002fcc0007ffe0ff */
[----:B------:R-:W1:Y:S02]  /*1140*/  F2I.FTZ.U32.TRUNC.NTZ R11, R11 ;  /* 0x0000000b000b7305 */ /* 0x000e64000021f000 */
[----:B-1----:R-:W-:-:S04]  /*1150*/  IMAD R9, R9, R11, RZ ;  /* 0x0000000b09097224 */ /* 0x002fc800078e02ff */
[----:B------:R-:W-:-:S04]  /*1160*/  IMAD.HI.U32 R9, R11, R9, R10 ;  /* 0x000000090b097227 */ /* 0x000fc800078e000a */
[----:B------:R-:W-:Y:S02]  /*1170*/  IMAD.MOV.U32 R11, RZ, RZ, RZ ;  /* 0x000000ffff0b7224 */ /* 0x000fe400078e00ff */
[----:B------:R-:W-:-:S04]  /*1180*/  IMAD.HI.U32 R10, R9, R12, RZ ;  /* 0x0000000c090a7227 */ /* 0x000fc800078e00ff */
[----:B------:R-:W-:-:S04]  /*1190*/  IMAD.MOV R9, RZ, RZ, -R10 ;  /* 0x000000ffff097224 */ /* 0x000fc800078e0a0a */
[----:B------:R-:W-:-:S05]  /*11a0*/  IMAD R9, R8, R9, R12 ;  /* 0x0000000908097224 */ /* 0x000fca00078e020c */
[----:B------:R-:W-:-:S13]  /*11b0*/  ISETP.GE.U32.AND P0, PT, R9, R8, PT ;  /* 0x000000080900720c */ /* 0x000fda0003f06070 */
[----:B------:R-:W-:Y:S02]  /*11c0*/  @P0 IMAD.IADD R9, R9, 0x1, -R8 ;  /* 0x0000000109090824 */ /* 0x000fe400078e0a08 */
[----:B------:R-:W-:-:S03]  /*11d0*/  @P0 VIADD R10, R10, 0x1 ;  /* 0x000000010a0a0836 */ /* 0x000fc60000000000 */
[----:B------:R-:W-:-:S13]  /*11e0*/  ISETP.GE.U32.AND P1, PT, R9, R8, PT ;  /* 0x000000080900720c */ /* 0x000fda0003f26070 */
[----:B------:R-:W-:Y:S01]  /*11f0*/  @P1 VIADD R10, R10, 0x1 ;  /* 0x000000010a0a1836 */ /* 0x000fe20000000000 */
[----:B------:R-:W-:Y:S01]  /*1200*/  @!P2 LOP3.LUT R10, RZ, R8, RZ, 0x33, !PT ;  /* 0x00000008ff0aa212 */ /* 0x000fe200078e33ff */
[----:B------:R-:W-:Y:S06]  /*1210*/  BRA `(.L_x_369) ;  /* 0x00000000000c7947 */ /* 0x000fec0003800000 */
.L_x_368:
[----:B------:R-:W-:Y:S01]  /*1220*/  IMAD.MOV.U32 R9, RZ, RZ, R12 ;  /* 0x000000ffff097224 */ /* 0x000fe200078e000c */
[----:B------:R-:W-:-:S07]  /*1230*/  MOV R14, 0x1250 ;  /* 0x00001250000e7802 */ /* 0x000fce0000000f00 */
[----:B------:R-:W-:Y:S05]  /*1240*/  CALL.REL.NOINC `($__internal_0_$__cuda_sm20_div_u64) ;  /* 0x0000000800f47944 */ /* 0x000fea0003c00000 */
.L_x_369:
[----:B------:R-:W-:Y:S05]  /*1250*/  BSYNC.RECONVERGENT B1 ;  /* 0x0000000000017941 */ /* 0x000fea0003800200 */
.L_x_367:
[----:B------:R-:W-:Y:S01]  /*1260*/  IADD3 R7, P0, PT, R10, R7, RZ ;  /* 0x000000070a077210 */ /* 0x000fe20007f1e0ff */
[----:B------:R-:W1:Y:S01]  /*1270*/  LDC R12, c[0x0][0x3b0] ;  /* 0x0000ec00ff0c7b82 */ /* 0x000e620000000800 */
[----:B------:R-:W-:Y:S02]  /*1280*/  BSSY.RECONVERGENT B1, `(.L_x_370) ;  /* 0x0000031000017945 */ /* 0x000fe40003800200 */
[C---:B------:R-:W-:Y:S01]  /*1290*/  LOP3.LUT R9, R7.reuse, 0x3, RZ, 0xc0, !PT ;  /* 0x0000000307097812 */ /* 0x040fe200078ec0ff */
[----:B------:R-:W-:Y:S01]  /*12a0*/  IMAD.X R10, RZ, RZ, R11, P0 ;  /* 0x000000ffff0a7224 */ /* 0x000fe200000e060b */
[----:B------:R-:W-:Y:S02]  /*12b0*/  ISETP.GE.U32.AND P0, PT, R7, 0x3, PT ;  /* 0x000000030700780c */ /* 0x000fe40003f06070 */
[----:B------:R-:W-:Y:S02]  /*12c0*/  ISETP.NE.U32.AND P1, PT, R9, 0x3, PT ;  /* 0x000000030900780c */ /* 0x000fe40003f25070 */
[----:B------:R-:W-:-:S02]  /*12d0*/  ISETP.GE.U32.AND.EX P0, PT, R10, RZ, PT, P0 ;  /* 0x000000ff0a00720c */ /* 0x000fc40003f06100 */
[----:B------:R-:W-:Y:S02]  /*12e0*/  ISETP.NE.AND.EX P1, PT, RZ, RZ, PT, P1 ;  /* 0x000000ffff00720c */ /* 0x000fe40003f25310 */
[----:B-1----:R-:W-:-:S11]  /*12f0*/  SHF.R.S32.HI R13, RZ, 0x1f, R12 ;  /* 0x0000001fff0d7819 */ /* 0x002fd6000001140c */
[----:B------:R-:W-:Y:S05]  /*1300*/  @!P1 BRA `(.L_x_371) ;  /* 0x0000000000a09947 */ /* 0x000fea0003800000 */
[----:B------:R-:W1:Y:S01]  /*1310*/  S2UR UR7, SR_CgaCtaId ;  /* 0x00000000000779c3 */ /* 0x000e620000008800 */
[----:B------:R-:W2:Y:S01]  /*1320*/  LDCU.64 UR12, c[0x0][0x3a8] ;  /* 0x00007500ff0c77ac */ /* 0x000ea20008000a00 */
[----:B------:R-:W-:Y:S01]  /*1330*/  IMAD.U32 R10, RZ, RZ, UR20 ;  /* 0x00000014ff0a7e24 */ /* 0x000fe2000f8e00ff */
[----:B------:R-:W-:Y:S01]  /*1340*/  SHF.L.U32 R15, R3, 0x2, RZ ;  /* 0x00000002030f7819 */ /* 0x000fe200000006ff */
[----:B------:R-:W-:Y:S01]  /*1350*/  VIADD R9, R7, 0x1 ;  /* 0x0000000107097836 */ /* 0x000fe20000000000 */
[----:B------:R-:W-:Y:S01]  /*1360*/  UMOV UR5, 0x400 ;  /* 0x0000040000057882 */ /* 0x000fe20000000000 */
[----:B------:R-:W-:Y:S01]  /*1370*/  IMAD.U32 R16, RZ, RZ, UR6 ;  /* 0x00000006ff107e24 */ /* 0x000fe2000f8e00ff */
[----:B------:R-:W-:Y:S01]  /*1380*/  UIADD3 UR5, UPT, UPT, UR5, 0x80, URZ ;  /* 0x0000008005057890 */ /* 0x000fe2000fffe0ff */
[----:B------:R-:W3:Y:S01]  /*1390*/  LDC R14, c[0x0][0x388] ;  /* 0x0000e200ff0e7b82 */ /* 0x000ee20000000800 */
[----:B------:R-:W-:Y:S01]  /*13a0*/  SHF.L.U64.HI R7, R3, 0x2, R6 ;  /* 0x0000000203077819 */ /* 0x000fe20000010206 */
[----:B------:R-:W-:Y:S01]  /*13b0*/  IMAD.U32 R11, RZ, RZ, UR21 ;  /* 0x00000015ff0b7e24 */ /* 0x000fe2000f8e00ff */
[----:B------:R-:W-:Y:S01]  /*13c0*/  LEA R15, P1, R10, R15, 0x2 ;  /* 0x0000000f0a0f7211 */ /* 0x000fe200078210ff */
[----:B------:R-:W-:Y:S01]  /*13d0*/  IMAD R11, R2, UR10, RZ ;  /* 0x0000000a020b7c24 */ /* 0x000fe2000f8e02ff */
[----:B------:R-:W-:-:S02]  /*13e0*/  LOP3.LUT R9, R9, 0x3, RZ, 0xc0, !PT ;  /* 0x0000000309097812 */ /* 0x000fc400078ec0ff */
[----:B------:R-:W-:Y:S01]  /*13f0*/  LEA.HI.X R16, R10, R7, R16, 0x2, P1 ;  /* 0x000000070a107211 */ /* 0x000fe200008f1410 */
[----:B------:R-:W-:Y:S01]  /*1400*/  IMAD R18, R11, UR9, RZ ;  /* 0x000000090b127c24 */ /* 0x000fe2000f8e02ff */
[----:B------:R-:W-:Y:S02]  /*1410*/  IADD3 R9, P3, PT, RZ, -R9, RZ ;  /* 0x80000009ff097210 */ /* 0x000fe40007f7e0ff */
[----:B--2---:R-:W-:-:S04]  /*1420*/  IADD3 R15, P1, P2, R15, UR12, R12 ;  /* 0x0000000c0f0f7c10 */ /* 0x004fc8000fa3e00c */
[----:B------:R-:W-:Y:S01]  /*1430*/  IADD3.X R16, PT, PT, R16, UR13, R13, P1, P2 ;  /* 0x0000000d10107c10 */ /* 0x000fe20008fe440d */
[----:B-1----:R-:W-:-:S06]  /*1440*/  ULEA UR5, UR7, UR5, 0x18 ;  /* 0x0000000507057291 */ /* 0x002fcc000f8ec0ff */
[----:B------:R-:W-:-:S04]  /*1450*/  VIADD R7, R12, UR5 ;  /* 0x000000050c077c36 */ /* 0x000fc80008000000 */
[----:B---3--:R-:W-:Y:S02]  /*1460*/  IMAD R10, R14, 0x200, R7 ;  /* 0x000002000e0a7824 */ /* 0x008fe400078e0207 */
[----:B------:R-:W-:Y:S02]  /*1470*/  IMAD.X R14, RZ, RZ, -0x1, P3 ;  /* 0xffffffffff0e7424 */ /* 0x000fe400018e06ff */
[----:B------:R-:W-:-:S07]  /*1480*/  IMAD R7, R3, 0x4, R10 ;  /* 0x0000000403077824 */ /* 0x000fce00078e020a */
.L_x_372:
[----:B------:R-:W-:Y:S01]  /*1490*/  IADD3 R9, P1, PT, R9, 0x1, RZ ;  /* 0x0000000109097810 */ /* 0x000fe20007f3e0ff */
[----:B------:R-:W-:Y:S01]  /*14a0*/  IMAD.MOV.U32 R10, RZ, RZ, R15 ;  /* 0x000000ffff0a7224 */ /* 0x000fe200078e000f */
[C---:B------:R-:W-:Y:S01]  /*14b0*/  IADD3 R3, P2, PT, R8.reuse, R3, RZ ;  /* 0x0000000308037210 */ /* 0x040fe20007f5e0ff */
[----:B------:R-:W-:Y:S01]  /*14c0*/  IMAD.MOV.U32 R11, RZ, RZ, R16 ;  /* 0x000000ffff0b7224 */ /* 0x000fe200078e0010 */
[----:B------:R-:W-:Y:S01]  /*14d0*/  LEA R15, P3, R8, R15, 0x2 ;  /* 0x0000000f080f7211 */ /* 0x000fe200078610ff */
[----:B------:R-:W-:Y:S01]  /*14e0*/  IMAD.X R14, RZ, RZ, R14, P1 ;  /* 0x000000ffff0e7224 */ /* 0x000fe200008e060e */
[----:B------:R-:W-:Y:S02]  /*14f0*/  ISETP.NE.U32.AND P1, PT, R9, RZ, PT ;  /* 0x000000ff0900720c */ /* 0x000fe40003f25070 */
[----:B------:R-:W-:Y:S01]  /*1500*/  @!PT LDS RZ, [RZ] ;  /* 0x00000000fffff984 */ /* 0x000fe20000000800 */
[----:B------:R-:W-:Y:S01]  /*1510*/  @!PT LDS RZ, [RZ] ;  /* 0x00000000fffff984 */ /* 0x000fe20000000800 */
[----:B------:R-:W-:Y:S01]  /*1520*/  @!PT LDS RZ, [RZ] ;  /* 0x00000000fffff984 */ /* 0x000fe20000000800 */
[----:B------:R1:W-:Y:S01]  /*1530*/  LDGSTS.E [R7+0x80], desc[UR22][R10.64] ;  /* 0x000800000a077fae */ /* 0x0003e2000b9a1016 */
[----:B------:R-:W-:Y:S02]  /*1540*/  IADD3.X R6, PT, PT, RZ, R6, RZ, P2, !PT ;  /* 0x00000006ff067210 */ /* 0x000fe400017fe4ff */
[----:B------:R-:W-:-:S02]  /*1550*/  ISETP.NE.AND.EX P1, PT, R14, RZ, PT, P1 ;  /* 0x000000ff0e00720c */ /* 0x000fc40003f25310 */
[----:B------:R-:W-:Y:S01]  /*1560*/  LEA.HI.X R16, R8, R16, RZ, 0x2, P3 ;  /* 0x0000001008107211 */ /* 0x000fe200018f14ff */
[----:B-1----:R-:W-:-:S10]  /*1570*/  IMAD R7, R18, 0x4, R7 ;  /* 0x0000000412077824 */ /* 0x002fd400078e0207 */
[----:B------:R-:W-:Y:S05]  /*1580*/  @P1 BRA `(.L_x_372) ;  /* 0xfffffffc00c01947 */ /* 0x000fea000383ffff */
.L_x_371:
[----:B------:R-:W-:Y:S05]  /*1590*/  BSYNC.RECONVERGENT B1 ;  /* 0x0000000000017941 */ /* 0x000fea0003800200 */
.L_x_370:
[----:B------:R-:W-:Y:S05]  /*15a0*/  @!P0 BRA `(.L_x_366) ;  /* 0x0000000000f88947 */ /* 0x000fea0003800000 */
[----:B------:R-:W1:Y:S01]  /*15b0*/  S2UR UR7, SR_CgaCtaId ;  /* 0x00000000000779c3 */ /* 0x000e620000008800 */
[----:B------:R-:W-:Y:S01]  /*15c0*/  UMOV UR5, 0x400 ;  /* 0x0000040000057882 */ /* 0x000fe20000000000 */
[----:B------:R-:W2:Y:S01]  /*15d0*/  LDCU.64 UR12, c[0x0][0x3a8] ;  /* 0x00007500ff0c77ac */ /* 0x000ea20008000a00 */
[C---:B------:R-:W-:Y:S01]  /*15e0*/  IADD3 R14, P0, PT, R3.reuse, UR20, RZ ;  /* 0x00000014030e7c10 */ /* 0x040fe2000ff1e0ff */
[C---:B------:R-:W-:Y:S01]  /*15f0*/  IMAD.SHL.U32 R9, R3.reuse, 0x4, RZ ;  /* 0x0000000403097824 */ /* 0x040fe200078e00ff */
[----:B------:R-:W-:Y:S01]  /*1600*/  UIADD3 UR5, UPT, UPT, UR5, 0x80, URZ ;  /* 0x0000008005057890 */ /* 0x000fe2000fffe0ff */
[----:B------:R-:W-:Y:S02]  /*1610*/  IMAD.U32 R10, RZ, RZ, UR20 ;  /* 0x00000014ff0a7e24 */ /* 0x000fe4000f8e00ff */
[----:B------:R-:W3:Y:S01]  /*1620*/  LDC R16, c[0x0][0x388] ;  /* 0x0000e200ff107b82 */ /* 0x000ee20000000800 */
[----:B------:R-:W-:Y:S01]  /*1630*/  IMAD.U32 R11, RZ, RZ, UR21 ;  /* 0x00000015ff0b7e24 */ /* 0x000fe2000f8e00ff */
[----:B------:R-:W-:Y:S01]  /*1640*/  SHF.L.U64.HI R11, R3, 0x2, R6 ;  /* 0x00000002030b7819 */ /* 0x000fe20000010206 */
[----:B------:R-:W-:Y:S01]  /*1650*/  IMAD.U32 R17, RZ, RZ, UR6 ;  /* 0x00000006ff117e24 */ /* 0x000fe2000f8e00ff */
[----:B------:R-:W-:Y:S01]  /*1660*/  LEA R9, P2, R10, R9, 0x2 ;  /* 0x000000090a097211 */ /* 0x000fe200078410ff */
[----:B------:R-:W-:-:S03]  /*1670*/  IMAD R21, R2, UR10, RZ ;  /* 0x0000000a02157c24 */ /* 0x000fc6000f8e02ff */
[----:B------:R-:W-:Y:S01]  /*1680*/  LEA.HI.X R10, R10, R11, R17, 0x2, P2 ;  /* 0x0000000b0a0a7211 */ /* 0x000fe200010f1411 */
[----:B------:R-:W-:Y:S01]  /*1690*/  IMAD R21, R21, UR9, RZ ;  /* 0x0000000915157c24 */ /* 0x000fe2000f8e02ff */
[----:B--2---:R-:W-:Y:S01]  /*16a0*/  IADD3 R7, P1, PT, R12, UR12, RZ ;  /* 0x0000000c0c077c10 */ /* 0x004fe2000ff3e0ff */
[----:B-1----:R-:W-:-:S03]  /*16b0*/  ULEA UR5, UR7, UR5, 0x18 ;  /* 0x0000000507057291 */ /* 0x002fc6000f8ec0ff */
[----:B------:R-:W-:Y:S02]  /*16c0*/  IADD3.X R11, PT, PT, R13, UR13, RZ, P1, !PT ;  /* 0x0000000d0d0b7c10 */ /* 0x000fe40008ffe4ff */
[----:B------:R-:W-:Y:S02]  /*16d0*/  SHF.R.U32.HI R13, RZ, 0x1e, R8 ;  /* 0x0000001eff0d7819 */ /* 0x000fe40000011608 */
[----:B------:R-:W-:Y:S01]  /*16e0*/  LEA R22, P1, R8, R9, 0x3 ;  /* 0x0000000908167211 */ /* 0x000fe200078218ff */
[----:B------:R-:W-:Y:S01]  /*16f0*/  VIADD R15, R12, UR5 ;  /* 0x000000050c0f7c36 */ /* 0x000fe20008000000 */
[----:B------:R-:W-:Y:S01]  /*1700*/  UMOV UR5, URZ ;  /* 0x000000ff00057c82 */ /* 0x000fe20008000000 */
[C---:B------:R-:W-:Y:S01]  /*1710*/  IMAD.SHL.U32 R12, R8.reuse, 0x4, RZ ;  /* 0x00000004080c7824 */ /* 0x040fe200078e00ff */
[----:B------:R-:W-:Y:S01]  /*1720*/  LEA.HI.X R28, R8, R10, RZ, 0x3, P1 ;  /* 0x0000000a081c7211 */ /* 0x000fe200008f1cff */
[----:B---3--:R-:W-:Y:S01]  /*1730*/  IMAD R16, R16, 0x200, R15 ;  /* 0x0000020010107824 */ /* 0x008fe200078e020f */
[----:B------:R-:W-:-:S02]  /*1740*/  IADD3.X R15, PT, PT, R6, UR6, RZ, P0, !PT ;  /* 0x00000006060f7c10 */ /* 0x000fc400087fe4ff */
[----:B------:R-:W-:Y:S01]  /*1750*/  IADD3 R20, P0, PT, R12, R9, RZ ;  /* 0x000000090c147210 */ /* 0x000fe20007f1e0ff */
[----:B------:R-:W-:Y:S01]  /*1760*/  IMAD R2, R3, 0x4, R16 ;  /* 0x0000000403027824 */ /* 0x000fe200078e0210 */
[C---:B------:R-:W-:Y:S01]  /*1770*/  SHF.L.U64.HI R15, R14.reuse, 0x2, R15 ;  /* 0x000000020e0f7819 */ /* 0x040fe2000001020f */
[----:B------:R-:W-:Y:S01]  /*1780*/  IMAD.SHL.U32 R14, R14, 0x4, RZ ;  /* 0x000000040e0e7824 */ /* 0x000fe200078e00ff */
[----:B------:R-:W-:Y:S01]  /*1790*/  IADD3.X R26, PT, PT, R13, R10, RZ, P0, !PT ;  /* 0x0000000a0d1a7210 */ /* 0x000fe200007fe4ff */
[----:B------:R-:W-:Y:S02]  /*17a0*/  IMAD R24, R21, 0x4, R2 ;  /* 0x0000000415187824 */ /* 0x000fe400078e0202 */
[----:B------:R-:W-:-:S04]  /*17b0*/  IMAD.WIDE.U32 R14, R8, 0xc, R14 ;  /* 0x0000000c080e7825 */ /* 0x000fc800078e000e */
[----:B------:R-:W-:Y:S02]  /*17c0*/  VIADD R23, R15, UR5 ;  /* 0x000000050f177c36 */ /* 0x000fe40008000000 */
[C-C-:B------:R-:W-:Y:S02]  /*17d0*/  IMAD R25, R21.reuse, 0x8, R2.reuse ;  /* 0x0000000815197824 */ /* 0x140fe400078e0202 */
[----:B------:R-:W-:-:S07]  /*17e0*/  IMAD R27, R21, 0xc, R2 ;  /* 0x0000000c151b7824 */ /* 0x000fce00078e0202 */
.L_x_373:
[----:B------:R-:W-:-:S05]  /*17f0*/  IADD3 R18, P0, PT, R7, R9, RZ ;  /* 0x0000000907127210 */ /* 0x000fca0007f1e0ff */
[----:B------:R-:W-:Y:S01]  /*1800*/  IMAD.X R19, R11, 0x1, R10, P0 ;  /* 0x000000010b137824 */ /* 0x000fe200000e060a */
[----:B------:R-:W-:-:S04]  /*1810*/  IADD3 R16, P0, PT, R7, R20, RZ ;  /* 0x0000001407107210 */ /* 0x000fc80007f1e0ff */
[----:B------:R-:W-:Y:S01]  /*1820*/  @!PT LDS RZ, [RZ] ;  /* 0x00000000fffff984 */ /* 0x000fe20000000800 */
[----:B------:R-:W-:Y:S01]  /*1830*/  @!PT LDS RZ, [RZ] ;  /* 0x00000000fffff984 */ /* 0x000fe20000000800 */
[----:B------:R-:W-:Y:S01]  /*1840*/  @!PT LDS RZ, [RZ] ;  /* 0x00000000fffff984 */ /* 0x000fe20000000800 */
[----:B------:R1:W-:Y:S01]  /*1850*/  LDGSTS.E [R2+0x80], desc[UR22][R18.64] ;  /* 0x0008000012027fae */ /* 0x0003e2000b9a1016 */
[----:B------:R-:W-:-:S05]  /*1860*/  IMAD.X R17, R11, 0x1, R26, P0 ;  /* 0x000000010b117824 */ /* 0x000fca00000e061a */
[----:B------:R2:W-:Y:S01]  /*1870*/  LDGSTS.E [R24+0x80], desc[UR22][R16.64] ;  /* 0x0008000010187fae */ /* 0x0005e2000b9a1016 */
[----:B-1----:R-:W-:Y:S01]  /*1880*/  IMAD R2, R21, 0x10, R2 ;  /* 0x0000001015027824 */ /* 0x002fe200078e0202 */
[----:B--2---:R-:W-:Y:S01]  /*1890*/  IADD3 R16, P0, PT, R7, R22, RZ ;  /* 0x0000001607107210 */ /* 0x004fe20007f1e0ff */
[----:B------:R-:W-:-:S04]  /*18a0*/  IMAD R24, R21, 0x10, R24 ;  /* 0x0000001015187824 */ /* 0x000fc800078e0218 */
[----:B------:R-:W-:Y:S01]  /*18b0*/  IMAD.X R17, R11, 0x1, R28, P0 ;  /* 0x000000010b117824 */ /* 0x000fe200000e061c */
[----:B------:R-:W-:Y:S02]  /*18c0*/  IADD3 R18, P0, PT, R7, R14, RZ ;  /* 0x0000000e07127210 */ /* 0x000fe40007f1e0ff */
[----:B------:R-:W-:Y:S02]  /*18d0*/  LEA R7, P1, R8, R7, 0x4 ;  /* 0x0000000708077211 */ /* 0x000fe400078220ff */
[----:B------:R1:W-:Y:S01]  /*18e0*/  LDGSTS.E [R25+0x80], desc[UR22][R16.64] ;  /* 0x0008000010197fae */ /* 0x0003e2000b9a1016 */
[----:B------:R-:W-:Y:S01]  /*18f0*/  IMAD.X R19, R11, 0x1, R23, P0 ;  /* 0x000000010b137824 */ /* 0x000fe200000e0617 */
[----:B------:R-:W-:Y:S02]  /*1900*/  IADD3 R3, P0, PT, R12, R3, RZ ;  /* 0x000000030c037210 */ /* 0x000fe40007f1e0ff */
[----:B------:R-:W-:Y:S02]  /*1910*/  LEA.HI.X R11, R8, R11, RZ, 0x4, P1 ;  /* 0x0000000b080b7211 */ /* 0x000fe400008f24ff */
[----:B------:R2:W-:Y:S01]  /*1920*/  LDGSTS.E [R27+0x80], desc[UR22][R18.64] ;  /* 0x00080000121b7fae */ /* 0x0005e2000b9a1016 */
[----:B------:R-:W-:Y:S01]  /*1930*/  IMAD.X R6, R13, 0x1, R6, P0 ;  /* 0x000000010d067824 */ /* 0x000fe200000e0606 */
[----:B------:R-:W-:-:S04]  /*1940*/  ISETP.GE.U32.AND P0, PT, R3, R4, PT ;  /* 0x000000040300720c */ /* 0x000fc80003f06070 */
[----:B------:R-:W-:Y:S02]  /*1950*/  ISETP.GE.U32.AND.EX P0, PT, R6, R5, PT, P0 ;  /* 0x000000050600720c */ /* 0x000fe40003f06100 */
[C---:B-1----:R-:W-:Y:S01]  /*1960*/  LEA R25, R21.reuse, R25, 0x4 ;  /* 0x0000001915197211 */ /* 0x042fe200078e20ff */
[----:B--2---:R-:W-:-:S10]  /*1970*/  IMAD R27, R21, 0x10, R27 ;  /* 0x00000010151b7824 */ /* 0x004fd400078e021b */
[----:B------:R-:W-:Y:S05]  /*1980*/  @!P0 BRA `(.L_x_373) ;  /* 0xfffffffc00988947 */ /* 0x000fea000383ffff */
.L_x_366:
[----:B------:R-:W-:Y:S05]  /*1990*/  BSYNC.RECONVERGENT B0 ;  /* 0x0000000000007941 */ /* 0x000fea0003800200 */
.L_x_365:
[----:B------:R-:W0:Y:S01]  /*19a0*/  LDGDEPBAR ;  /* 0x00000000000079af */ /* 0x000e220000000000 */
[----:B------:R-:W-:-:S04]  /*19b0*/  DEPBAR.LE SB0, 0x0 ;  /* 0x000080000000791a */ /* 0x000fc80000000000 */
[----:B------:R-:W-:Y:S06]  /*19c0*/  BAR.SYNC.DEFER_BLOCKING 0x0 ;  /* 0x0000000000007b1d */ /* 0x000fec0000010000 */
.L_x_355:
[----:B------:R-:W-:-:S13]  /*19d0*/  ISETP.NE.AND P0, PT, R0, UR19, PT ;  /* 0x0000001300007c0c */ /* 0x000fda000bf05270 */
[----:B------:R-:W-:Y:S05]  /*19e0*/  @!P0 BRA `(.L_x_374) ;  /* 0x0000000000888947 */ /* 0x000fea0003800000 */
[----:B------:R-:W1:Y:S02]  /*19f0*/  LDC R4, c[0x0][0x388] ;  /* 0x0000e200ff047b82 */ /* 0x000e640000000800 */
[----:B-1----:R-:W-:-:S13]  /*1a00*/  ISETP.GE.AND P0, PT, R4, 0x1, PT ;  /* 0x000000010400780c */ /* 0x002fda0003f06270 */
[----:B------:R-:W-:Y:S05]  /*1a10*/  @!P0 EXIT ;  /* 0x000000000000894d */ /* 0x000fea0003800000 */
[----:B------:R-:W1:Y:S01]  /*1a20*/  S2R R7, SR_CgaCtaId ;  /* 0x0000000000077919 */ /* 0x000e620000008800 */
[----:B------:R-:W2:Y:S01]  /*1a30*/  LDC R3, c[0x0][0x3b0] ;  /* 0x0000ec00ff037b82 */ /* 0x000ea20000000800 */
[----:B------:R-:W3:Y:S01]  /*1a40*/  LDCU UR7, c[0x0][0x3a0] ;  /* 0x00007400ff0777ac */ /* 0x000ee20008000800 */
[----:B------:R-:W-:Y:S01]  /*1a50*/  MOV R2, 0x400 ;  /* 0x0000040000027802 */ /* 0x000fe20000000f00 */
[----:B------:R-:W3:Y:S01]  /*1a60*/  S2R R5, SR_TID.X ;  /* 0x0000000000057919 */ /* 0x000ee20000002100 */
[----:B------:R-:W4:Y:S03]  /*1a70*/  LDCU.64 UR4, c[0x0][0x390] ;  /* 0x00007200ff0477ac */ /* 0x000f260008000a00 */
[----:B------:R-:W-:Y:S01]  /*1a80*/  VIADD R6, R2, 0x80 ;  /* 0x0000008002067836 */ /* 0x000fe20000000000 */
[----:B----4-:R-:W-:Y:S01]  /*1a90*/  ULEA UR4, UP0, UR20, UR4, 0x2 ;  /* 0x0000000414047291 */ /* 0x010fe2000f8010ff */
[----:B--2---:R-:W-:-:S02]  /*1aa0*/  IMAD R2, R4, 0x200, R3 ;  /* 0x0000020004027824 */ /* 0x004fc400078e0203 */
[----:B------:R-:W-:Y:S01]  /*1ab0*/  IMAD.MOV R4, RZ, RZ, -R4 ;  /* 0x000000ffff047224 */ /* 0x000fe200078e0a04 */
[----:B------:R-:W-:Y:S01]  /*1ac0*/  ULEA.HI.X UR5, UR20, UR5, UR6, 0x2, UP0 ;  /* 0x0000000514057291 */ /* 0x000fe200080f1406 */
[----:B-1----:R-:W-:Y:S02]  /*1ad0*/  LEA R6, R7, R6, 0x18 ;  /* 0x0000000607067211 */ /* 0x002fe400078ec0ff */
[C---:B---3--:R-:W-:Y:S01]  /*1ae0*/  LEA R3, R5.reuse, UR7, 0x2 ;  /* 0x0000000705037c11 */ /* 0x048fe2000f8e10ff */
[----:B------:R-:W-:-:S04]  /*1af0*/  IMAD R2, R5, 0x4, R2 ;  /* 0x0000000405027824 */ /* 0x000fc800078e0202 */
[----:B------:R-:W-:Y:S01]  /*1b00*/  IMAD.IADD R7, R6, 0x1, R3 ;  /* 0x0000000106077824 */ /* 0x000fe200078e0203 */
[----:B------:R-:W-:-:S07]  /*1b10*/  IADD3 R6, PT, PT, R2, 0x80, R6 ;  /* 0x0000008002067810 */ /* 0x000fce0007ffe006 */
.L_x_375:
[----:B------:R-:W-:Y:S01]  /*1b20*/  ISETP.GE.AND P0, PT, R5, R0, PT ;  /* 0x000000000500720c */ /* 0x000fe20003f06270 */
[----:B------:R-:W-:Y:S02]  /*1b30*/  IMAD.U32 R2, RZ, RZ, UR4 ;  /* 0x00000004ff027e24 */ /* 0x000fe4000f8e00ff */
[----:B------:R-:W-:Y:S02]  /*1b40*/  IMAD.U32 R3, RZ, RZ, UR5 ;  /* 0x00000005ff037e24 */ /* 0x000fe4000f8e00ff */
[----:B------:R-:W-:-:S08]  /*1b50*/  VIADD R4, R4, 0x1 ;  /* 0x0000000104047836 */ /* 0x000fd00000000000 */
[----:B------:R1:W-:Y:S01]  /*1b60*/  @!P0 LDS R8, [R7] ;  /* 0x0000000007088984 */ /* 0x0003e20000000800 */
[----:B------:R-:W-:-:S03]  /*1b70*/  @!P0 IMAD.WIDE R2, R5, 0x4, R2 ;  /* 0x0000000405028825 */ /* 0x000fc600078e0202 */
[----:B------:R2:W3:Y:S01]  /*1b80*/  @!P0 LDS R9, [R6] ;  /* 0x0000000006098984 */ /* 0x0004e20000000800 */
[----:B------:R-:W-:Y:S01]  /*1b90*/  VIADD R5, R5, 0x80 ;  /* 0x0000008005057836 */ /* 0x000fe20000000000 */
[----:B-1----:R-:W-:Y:S01]  /*1ba0*/  IADD3 R7, PT, PT, R7, 0x200, RZ ;  /* 0x0000020007077810 */ /* 0x002fe20007ffe0ff */
[----:B--2---:R-:W-:Y:S02]  /*1bb0*/  VIADD R6, R6, 0x200 ;  /* 0x0000020006067836 */ /* 0x004fe40000000000 */
[----:B---3--:R-:W-:-:S05]  /*1bc0*/  @!P0 FADD R9, R8, -R9 ;  /* 0x8000000908098221 */ /* 0x008fca0000000000 */
[----:B------:R1:W-:Y:S01]  /*1bd0*/  @!P0 STG.E desc[UR22][R2.64], R9 ;  /* 0x0000000902008986 */ /* 0x0003e2000c101916 */
[----:B------:R-:W-:-:S13]  /*1be0*/  ISETP.NE.AND P0, PT, R4, RZ, PT ;  /* 0x000000ff0400720c */ /* 0x000fda0003f05270 */
[----:B-1----:R-:W-:Y:S05]  /*1bf0*/  @P0 BRA `(.L_x_375) ;  /* 0xfffffffc00c80947 */ /* 0x002fea000383ffff */
[----:B------:R-:W-:Y:S05]  /*1c00*/  EXIT ;  /* 0x000000000000794d */ /* 0x000fea0003800000 */
.L_x_374:
        /* <DEDUP_REMOVED lines=19> */
.L_x_376:
[----:B-1----:R-:W-:Y:S01]  /*1d40*/  LDS R7, [R6] ;  /* 0x0000000006077984 */ /* 0x002fe20000000800 */
[----:B------:R-:W-:Y:S01]  /*1d50*/  IADD3 R0, PT, PT, R0, 0x1, RZ ;  /* 0x0000000100007810 */ /* 0x000fe20007ffe0ff */
[----:B------:R-:W-:Y:S02]  /*1d60*/  IMAD.U32 R2, RZ, RZ, UR4 ;  /* 0x00000004ff027e24 */ /* 0x000fe4000f8e00ff */
[----:B------:R-:W1:Y:S01]  /*1d70*/  LDS R8, [R4] ;  /* 0x0000000004087984 */ /* 0x000e620000000800 */
[----:B------:R-:W-:Y:S01]  /*1d80*/  ISETP.NE.AND P0, PT, R0, RZ, PT ;  /* 0x000000ff0000720c */ /* 0x000fe20003f05270 */
[----:B------:R-:W-:Y:S02]  /*1d90*/  IMAD.U32 R3, RZ, RZ, UR5 ;  /* 0x00000005ff037e24 */ /* 0x000fe4000f8e00ff */
[----:B------:R-:W-:-:S04]  /*1da0*/  IMAD.WIDE R2, R5, 0x4, R2 ;  /* 0x0000000405027825 */ /* 0x000fc800078e0202 */
[----:B-1----:R-:W-:-:S05]  /*1db0*/  FADD R7, R7, -R8 ;  /* 0x8000000807077221 */ /* 0x002fca0000000000 */
[----:B------:R1:W-:Y:S01]  /*1dc0*/  STG.E desc[UR22][R2.64], R7 ;  /* 0x0000000702007986 */ /* 0x0003e2000c101916 */
[----:B------:R-:W-:Y:S05]  /*1dd0*/  @!P0 EXIT ;  /* 0x000000000000894d */ /* 0x000fea0003800000 */
[----:B------:R-:W-:Y:S02]  /*1de0*/  VIADD R4, R4, 0x200 ;  /* 0x0000020004047836 */ /* 0x000fe40000000000 */
[----:B------:R-:W-:Y:S02]  /*1df0*/  VIADD R6, R6, 0x200 ;  /* 0x0000020006067836 */ /* 0x000fe40000000000 */
[----:B------:R-:W-:Y:S01]  /*1e00*/  VIADD R5, R5, 0x80 ;  /* 0x0000008005057836 */ /* 0x000fe20000000000 */
[----:B------:R-:W-:Y:S06]  /*1e10*/  BRA `(.L_x_376) ;  /* 0xfffffffc00c87947 */ /* 0x000fec000383ffff */
        .weak           $__internal_0_$__cuda_sm20_div_u64
        .type           $__internal_0_$__cuda_sm20_div_u64,@function
        .size           $__internal_0_$__cuda_sm20_div_u64,(.L_x_406 - $__internal_0_$__cuda_sm20_div_u64)
$__internal_0_$__cuda_sm20_div_u64:
[----:B------:R-:W-:Y:S02]  /*1e20*/  IMAD.MOV.U32 R16, RZ, RZ, R8 ;  /* 0x000000ffff107224 */ /* 0x000fe400078e0008 */
[----:B------:R-:W-:-:S04]  /*1e30*/  IMAD.U32 R17, RZ, RZ, UR4 ;  /* 0x00000004ff117e24 */ /* 0x000fc8000f8e00ff */
[----:B------:R-:W1:Y:S08]  /*1e40*/  I2F.U64.RP R16, R16 ;  /* 0x0000001000107312 */ /* 0x000e700000309000 */
[----:B-1----:R-:W1:Y:S02]  /*1e50*/  MUFU.RCP R10, R16 ;  /* 0x00000010000a7308 */ /* 0x002e640000001000 */
[----:B-1----:R-:W-:-:S06]  /*1e60*/  VIADD R10, R10, 0x1ffffffe ;  /* 0x1ffffffe0a0a7836 */ /* 0x002fcc0000000000 */
[----:B------:R-:W1:Y:S02]  /*1e70*/  F2I.U64.TRUNC R10, R10 ;  /* 0x0000000a000a7311 */ /* 0x000e64000020d800 */
[----:B-1----:R-:W-:-:S04]  /*1e80*/  IMAD.WIDE.U32 R12, R10, R8, RZ ;  /* 0x000000080a0c7225 */ /* 0x002fc800078e00ff */
[----:B------:R-:W-:Y:S01]  /*1e90*/  IMAD R13, R10, UR4, R13 ;  /* 0x000000040a0d7c24 */ /* 0x000fe2000f8e020d */
[----:B------:R-:W-:-:S03]  /*1ea0*/  IADD3 R19, P0, PT, RZ, -R12, RZ ;  /* 0x8000000cff137210 */ /* 0x000fc60007f1e0ff */
[----:B------:R-:W-:Y:S02]  /*1eb0*/  IMAD R13, R11, R8, R13 ;  /* 0x000000080b0d7224 */ /* 0x000fe400078e020d */
[----:B------:R-:W-:-:S04]  /*1ec0*/  IMAD.HI.U32 R12, R10, R19, RZ ;  /* 0x000000130a0c7227 */ /* 0x000fc800078e00ff */
[----:B------:R-:W-:Y:S02]  /*1ed0*/  IMAD.X R21, RZ, RZ, ~R13, P0 ;  /* 0x000000ffff157224 */ /* 0x000fe400000e0e0d */
[----:B------:R-:W-:Y:S02]  /*1ee0*/  IMAD.MOV.U32 R13, RZ, RZ, R10 ;  /* 0x000000ffff0d7224 */ /* 0x000fe400078e000a */
[-C--:B------:R-:W-:Y:S02]  /*1ef0*/  IMAD R17, R11, R21.reuse, RZ ;  /* 0x000000150b117224 */ /* 0x080fe400078e02ff */
[----:B------:R-:W-:-:S04]  /*1f00*/  IMAD.WIDE.U32 R12, P0, R10, R21, R12 ;  /* 0x000000150a0c7225 */ /* 0x000fc8000780000c */
[----:B------:R-:W-:-:S04]  /*1f10*/  IMAD.HI.U32 R21, R11, R21, RZ ;  /* 0x000000150b157227 */ /* 0x000fc800078e00ff */
[----:B------:R-:W-:-:S05]  /*1f20*/  IMAD.HI.U32 R12, P1, R11, R19, R12 ;  /* 0x000000130b0c7227 */ /* 0x000fca000782000c */
[----:B------:R-:W-:Y:S01]  /*1f30*/  IADD3 R13, P2, PT, R17, R12, RZ ;  /* 0x0000000c110d7210 */ /* 0x000fe20007f5e0ff */
[----:B------:R-:W-:-:S04]  /*1f40*/  IMAD.X R12, R21, 0x1, R11, P0 ;  /* 0x00000001150c7824 */ /* 0x000fc800000e060b */
[----:B------:R-:W-:Y:S01]  /*1f50*/  IMAD.WIDE.U32 R10, R13, R8, RZ ;  /* 0x000000080d0a7225 */ /* 0x000fe200078e00ff */
[----:B------:R-:W-:-:S03]  /*1f60*/  IADD3.X R17, PT, PT, RZ, RZ, R12, P2, P1 ;  /* 0x000000ffff117210 */ /* 0x000fc600017e240c */
[----:B------:R-:W-:Y:S01]  /*1f70*/  IMAD R11, R13, UR4, R11 ;  /* 0x000000040d0b7c24 */ /* 0x000fe2000f8e020b */
[----:B------:R-:W-:-:S03]  /*1f80*/  IADD3 R19, P0, PT, RZ, -R10, RZ ;  /* 0x8000000aff137210 */ /* 0x000fc60007f1e0ff */
[----:B------:R-:W-:Y:S02]  /*1f90*/  IMAD R11, R17, R8, R11 ;  /* 0x00000008110b7224 */ /* 0x000fe400078e020b */
[----:B------:R-:W-:-:S03]  /*1fa0*/  IMAD.HI.U32 R12, R13, R19, RZ ;  /* 0x000000130d0c7227 */ /* 0x000fc600078e00ff */
[----:B------:R-:W-:-:S05]  /*1fb0*/  IADD3.X R10, PT, PT, RZ, ~R11, RZ, P0, !PT ;  /* 0x8000000bff0a7210 */ /* 0x000fca00007fe4ff */
[----:B------:R-:W-:-:S04]  /*1fc0*/  IMAD.WIDE.U32 R12, P0, R13, R10, R12 ;  /* 0x0000000a0d0c7225 */ /* 0x000fc8000780000c */
[C---:B------:R-:W-:Y:S02]  /*1fd0*/  IMAD R11, R17.reuse, R10, RZ ;  /* 0x0000000a110b7224 */ /* 0x040fe400078e02ff */
[----:B------:R-:W-:-:S04]  /*1fe0*/  IMAD.HI.U32 R12, P1, R17, R19, R12 ;  /* 0x00000013110c7227 */ /* 0x000fc8000782000c */
[----:B------:R-:W-:Y:S01]  /*1ff0*/  IMAD.HI.U32 R10, R17, R10, RZ ;  /* 0x0000000a110a7227 */ /* 0x000fe200078e00ff */
[----:B------:R-:W-:-:S03]  /*2000*/  IADD3 R12, P2, PT, R11, R12, RZ ;  /* 0x0000000c0b0c7210 */ /* 0x000fc60007f5e0ff */
[----:B------:R-:W-:Y:S02]  /*2010*/  IMAD.X R17, R10, 0x1, R17, P0 ;  /* 0x000000010a117824 */ /* 0x000fe400000e0611 */
[----:B------:R-:W-:-:S03]  /*2020*/  IMAD.HI.U32 R10, R12, R9, RZ ;  /* 0x000000090c0a7227 */ /* 0x000fc600078e00ff */
[----:B------:R-:W-:Y:S01]  /*2030*/  IADD3.X R16, PT, PT, RZ, RZ, R17, P2, P1 ;  /* 0x000000ffff107210 */ /* 0x000fe200017e2411 */
[----:B------:R-:W-:Y:S02]  /*2040*/  IMAD.MOV.U32 R11, RZ, RZ, RZ ;  /* 0x000000ffff0b7224 */ /* 0x000fe400078e00ff */
[----:B------:R-:W-:-:S04]  /*2050*/  IMAD.WIDE.U32 R10, R12, R15, R10 ;  /* 0x0000000f0c0a7225 */ /* 0x000fc800078e000a */
[C---:B------:R-:W-:Y:S02]  /*2060*/  IMAD R13, R16.reuse, R15, RZ ;  /* 0x0000000f100d7224 */ /* 0x040fe400078e02ff */
[----:B------:R-:W-:-:S04]  /*2070*/  IMAD.HI.U32 R10, P0, R16, R9, R10 ;  /* 0x00000009100a7227 */ /* 0x000fc8000780000a */
[----:B------:R-:W-:Y:S01]  /*2080*/  IMAD.HI.U32 R12, R16, R15, RZ ;  /* 0x0000000f100c7227 */ /* 0x000fe200078e00ff */
[----:B------:R-:W-:-:S03]  /*2090*/  IADD3 R13, P1, PT, R13, R10, RZ ;  /* 0x0000000a0d0d7210 */ /* 0x000fc60007f3e0ff */
[----:B------:R-:W-:Y:S02]  /*20a0*/  IMAD.X R12, RZ, RZ, R12, P0 ;  /* 0x000000ffff0c7224 */ /* 0x000fe400000e060c */
[----:B------:R-:W-:-:S04]  /*20b0*/  IMAD.WIDE.U32 R10, R13, R8, RZ ;  /* 0x000000080d0a7225 */ /* 0x000fc800078e00ff */
[----:B------:R-:W-:Y:S01]  /*20c0*/  IMAD.X R17, RZ, RZ, R12, P1 ;  /* 0x000000ffff117224 */ /* 0x000fe200008e060c */
[----:B------:R-:W-:Y:S01]  /*20d0*/  IADD3 R19, P1, PT, -R10, R9, RZ ;  /* 0x000000090a137210 */ /* 0x000fe20007f3e1ff */
[----:B------:R-:W-:-:S03]  /*20e0*/  IMAD R11, R13, UR4, R11 ;  /* 0x000000040d0b7c24 */ /* 0x000fc6000f8e020b */
[-C--:B------:R-:W-:Y:S01]  /*20f0*/  ISETP.GE.U32.AND P0, PT, R19, R8.reuse, PT ;  /* 0x000000081300720c */ /* 0x080fe20003f06070 */
[----:B------:R-:W-:-:S04]  /*2100*/  IMAD R10, R17, R8, R11 ;  /* 0x00000008110a7224 */ /* 0x000fc800078e020b */
[----:B------:R-:W-:Y:S01]  /*2110*/  IMAD.X R16, R15, 0x1, ~R10, P1 ;  /* 0x000000010f107824 */ /* 0x000fe200008e0e0a */
[----:B------:R-:W-:Y:S01]  /*2120*/  IADD3 R10, P2, PT, R13, 0x1, RZ ;  /* 0x000000010d0a7810 */ /* 0x000fe20007f5e0ff */
[----:B------:R-:W-:Y:S01]  /*2130*/  IMAD.MOV.U32 R15, RZ, RZ, 0x0 ;  /* 0x00000000ff0f7424 */ /* 0x000fe200078e00ff */
[-C--:B------:R-:W-:Y:S02]  /*2140*/  IADD3 R9, P1, PT, -R8, R19.reuse, RZ ;  /* 0x0000001308097210 */ /* 0x080fe40007f3e1ff */
[C---:B------:R-:W-:Y:S01]  /*2150*/  ISETP.GE.U32.AND.EX P0, PT, R16.reuse, UR4, PT, P0 ;  /* 0x0000000410007c0c */ /* 0x040fe2000bf06100 */
[----:B------:R-:W-:Y:S01]  /*2160*/  IMAD.X R12, RZ, RZ, R17, P2 ;  /* 0x000000ffff0c7224 */ /* 0x000fe200010e0611 */
[----:B------:R-:W-:Y:S02]  /*2170*/  IADD3.X R11, PT, PT, R16, ~UR4, RZ, P1, !PT ;  /* 0x80000004100b7c10 */ /* 0x000fe40008ffe4ff */
[----:B------:R-:W-:Y:S02]  /*2180*/  SEL R9, R9, R19, P0 ;  /* 0x0000001309097207 */ /* 0x000fe40000000000 */
[----:B------:R-:W-:-:S02]  /*2190*/  SEL R13, R10, R13, P0 ;  /* 0x0000000d0a0d7207 */ /* 0x000fc40000000000 */
[----:B------:R-:W-:Y:S02]  /*21a0*/  SEL R11, R11, R16, P0 ;  /* 0x000000100b0b7207 */ /* 0x000fe40000000000 */
[----:B------:R-:W-:Y:S02]  /*21b0*/  SEL R12, R12, R17, P0 ;  /* 0x000000110c0c7207 */ /* 0x000fe40000000000 */
[----:B------:R-:W-:Y:S02]  /*21c0*/  ISETP.GE.U32.AND P0, PT, R9, R8, PT ;  /* 0x000000080900720c */ /* 0x000fe40003f06070 */
[----:B------:R-:W-:Y:S02]  /*21d0*/  IADD3 R10, P2, PT, R13, 0x1, RZ ;  /* 0x000000010d0a7810 */ /* 0x000fe40007f5e0ff */
[----:B------:R-:W-:Y:S02]  /*21e0*/  ISETP.GE.U32.AND.EX P0, PT, R11, UR4, PT, P0 ;  /* 0x000000040b007c0c */ /* 0x000fe4000bf06100 */
[----:B------:R-:W-:Y:S01]  /*21f0*/  ISETP.NE.U32.AND P1, PT, R8, RZ, PT ;  /* 0x000000ff0800720c */ /* 0x000fe20003f25070 */
[----:B------:R-:W-:Y:S01]  /*2200*/  IMAD.X R11, RZ, RZ, R12, P2 ;  /* 0x000000ffff0b7224 */ /* 0x000fe200010e060c */
[----:B------:R-:W-:-:S02]  /*2210*/  SEL R10, R10, R13, P0 ;  /* 0x0000000d0a0a7207 */ /* 0x000fc40000000000 */
[----:B------:R-:W-:Y:S02]  /*2220*/  ISETP.NE.AND.EX P1, PT, RZ, UR4, PT, P1 ;  /* 0x00000004ff007c0c */ /* 0x000fe4000bf25310 */
[----:B------:R-:W-:Y:S02]  /*2230*/  SEL R11, R11, R12, P0 ;  /* 0x0000000c0b0b7207 */ /* 0x000fe40000000000 */
[----:B------:R-:W-:Y:S02]  /*2240*/  SEL R10, R10, 0xffffffff, P1 ;  /* 0xffffffff0a0a7807 */ /* 0x000fe40000800000 */
[----:B------:R-:W-:Y:S01]  /*2250*/  SEL R11, R11, 0xffffffff, P1 ;  /* 0xffffffff0b0b7807 */ /* 0x000fe20000800000 */
[----:B------:R-:W-:Y:S06]  /*2260*/  RET.REL.NODEC R14 `(_ZN3cub18CUB_300001_SM_10006detail9transform16transform_kernelINS2_10policy_hubILb0EN4cuda3std3__45tupleIJN6thrust24THRUST_300001_SM_1000_NS6detail15normal_iteratorINSA_10device_ptrIfEEEESF_EEEE10policy1000ElNS7_5minusIfEESF_JPfSL_EEEvT0_iT1_T2_DpNS2_10kernel_argIT3_EE) ;  /* 0xffffffdc0e647950 */ /* 0x000fec0003c3ffff */
.L_x_377:
        /* <DEDUP_REMOVED lines=9> */
.L_x_406:


//--------------------- .text._ZN3cub18CUB_300001_SM_10006detail9transform16transform_kernelINS2_10policy_hubILb0EN4cuda3std3__45tupleIJN6thrust24THRUST_300001_SM_1000_NS6detail15normal_iteratorINSA_10device_ptrIfEEEESF_EEEE10policy1000EiNS7_5minusIfEESF_JPfSL_EEEvT0_iT1_T2_DpNS2_10kernel_argIT3_EE --------------------------
	.section	.text._ZN3cub18CUB_300001_SM_10006detail9transform16transform_kernelINS2_10policy_hubILb0EN4cuda3std3__45tupleIJN6thrust24THRUST_300001_SM_1000_NS6detail15normal_iteratorINSA_10device_ptrIfEEEESF_EEEE10policy1000EiNS7_5minusIfEESF_JPfSL_EEEvT0_iT1_T2_DpNS2_10kernel_argIT3_EE,"ax",@progbits
	.align	128
        .global         _ZN3cub18CUB_300001_SM_10006detail9transform16transform_kernelINS2_10policy_hubILb0EN4cuda3std3__45tupleIJN6thrust24THRUST_300001_SM_1000_NS6detail15normal_iteratorINSA_10device_ptrIfEEEESF_EEEE10policy1000EiNS7_5minusIfEESF_JPfSL_EEEvT0_iT1_T2_DpNS2_10kernel_argIT3_EE
        .type           _ZN3cub18CUB_300001_SM_10006detail9transform16transform_kernelINS2_10policy_hubILb0EN4cuda3std3__45tupleIJN6thrust24THRUST_300001_SM_1000_NS6detail15normal_iteratorINSA_10device_ptrIfEEEESF_EEEE10policy1000EiNS7_5minusIfEESF_JPfSL_EEEvT0_iT1_T2_DpNS2_10kernel_argIT3_EE,@function
        .size           _ZN3cub18CUB_300001_SM_10006detail9transform16transform_kernelINS2_10policy_hubILb0EN4cuda3std3__45tupleIJN6thrust24THRUST_300001_SM_1000_NS6detail15normal_iteratorINSA_10device_ptrIfEEEESF_EEEE10policy1000EiNS7_5minusIfEESF_JPfSL_EEEvT0_iT1_T2_DpNS2_10kernel_argIT3_EE,(.L_x_407 - _ZN3cub18CUB_300001_SM_10006detail9transform16transform_kernelINS2_10policy_hubILb0EN4cuda3std3__45tupleIJN6thrust24THRUST_300001_SM_1000_NS6detail15normal_iteratorINSA_10device_ptrIfEEEESF_EEEE10policy1000EiNS7_5minusIfEESF_JPfSL_EEEvT0_iT1_T2_DpNS2_10kernel_argIT3_EE)
        .other          _ZN3cub18CUB_300001_SM_10006detail9transform16transform_kernelINS2_10policy_hubILb0EN4cuda3std3__45tupleIJN6thrust24THRUST_300001_SM_1000_NS6detail15normal_iteratorINSA_10device_ptrIfEEEESF_EEEE10policy1000EiNS7_5minusIfEESF_JPfSL_EEEvT0_iT1_T2_DpNS2_10kernel_argIT3_EE,@"STO_CUDA_ENTRY STV_DEFAULT"
_ZN3cub18CUB_300001_SM_10006detail9transform16transform_kernelINS2_10policy_hubILb0EN4cuda3std3__45tupleIJN6thrust24THRUST_300001_SM_1000_NS6detail15normal_iteratorINSA_10device_ptrIfEEEESF_EEEE10policy1000EiNS7_5minusIfEESF_JPfSL_EEEvT0_iT1_T2_DpNS2_10kernel_argIT3_EE:
.text._ZN3cub18CUB_300001_SM_10006detail9transform16transform_kernelINS2_10policy_hubILb0EN4cuda3std3__45tupleIJN6thrust24THRUST_300001_SM_1000_NS6detail15normal_iteratorINSA_10device_ptrIfEEEESF_EEEE10policy1000EiNS7_5minusIfEESF_JPfSL_EEEvT0_iT1_T2_DpNS2_10kernel_argIT3_EE:
[----:B------:R-:W-:Y:S08]  /*0000*/  LDC R1, c[0x0][0x37c] ;  /* 0x0000df00ff017b82 */ /* 0x000ff00000000800 */
[----:B------:R-:W1:Y:S01]  /*0010*/  S2UR UR5, SR_CTAID.X ;  /* 0x00000000000579c3 */ /* 0x000e620000002500 */
[----:B------:R-:W2:Y:S01]  /*0020*/  LDCU UR7, c[0x0][0x370] ;  /* 0x00006e00ff0777ac */ /* 0x000ea20008000800 */
[----:B------:R-:W3:Y:S01]  /*0030*/  LDCU.64 UR16, c[0x0][0x380] ;  /* 0x00007000ff1077ac */ /* 0x000ee20008000a00 */
[----:B------:R-:W4:Y:S01]  /*0040*/  LDCU.64 UR20, c[0x0][0x358] ;  /* 0x00006b00ff1477ac */ /* 0x000f220008000a00 */
[----:B---3--:R-:W-:-:S02]  /*0050*/  USHF.L.U32 UR24, UR17, 0x7, URZ ;  /* 0x0000000711187899 */ /* 0x008fc400080006ff */
[----:B-1----:R-:W-:Y:S02]  /*0060*/  UIADD3 UR4, UPT, UPT, UR5, 0x2, URZ ;  /* 0x0000000205047890 */ /* 0x002fe4000fffe0ff */
[----:B------:R-:W-:Y:S02]  /*0070*/  UIMAD UR22, UR24, UR5, URZ ;  /* 0x00000005181672a4 */ /* 0x000fe4000f8e02ff */
[----:B--2---:R-:W-:Y:S02]  /*0080*/  UISETP.GE.U32.AND UP0, UPT, UR4, UR7, UPT ;  /* 0x000000070400728c */ /* 0x004fe4000bf06070 */
[----:B------:R-:W-:Y:S02]  /*0090*/  UIADD3 UR6, UPT, UPT, -UR22, UR16, URZ ;  /* 0x0000001016067290 */ /* 0x000fe4000fffe1ff */
[----:B------:R-:W-:Y:S02]  /*00a0*/  UISETP.EQ.OR UP0, UPT, UR5, URZ, UP0 ;  /* 0x000000ff0500728c */ /* 0x000fe40008702670 */
[----:B------:R-:W-:-:S04]  /*00b0*/  UISETP.LT.AND UP1, UPT, UR24, UR6, UPT ;  /* 0x000000061800728c */ /* 0x000fc8000bf21270 */
[----:B------:R-:W-:-:S03]  /*00c0*/  USEL UR23, UR24, UR6, UP1 ;  /* 0x0000000618177287 */ /* 0x000fc60008800000 */
[----:B----4-:R-:W-:Y:S09]  /*00d0*/  BRA.U UP0, `(.L_x_378) ;  /* 0x0000000100dc7547 */ /* 0x010ff2000b800000 */
        /* <DEDUP_REMOVED lines=20> */
[----:B------:R-:W-:Y:S02]  /*0220*/  ULOP3.LUT UR13, UR13, 0xfffffff0, URZ, 0xc0, !UPT ;  /* 0xfffffff00d0d7892 */ /* 0x000fe4000f8ec0ff */
[----:B------:R-:W-:Y:S02]  /*0230*/  ULOP3.LUT UR12, UR12, 0xfffffff0, URZ, 0xc0, !UPT ;  /* 0xfffffff00c0c7892 */ /* 0x000fe4000f8ec0ff */
[----:B------:R-:W-:Y:S02]  /*0240*/  ULEA UR14, UR16, UR14, 0x18 ;  /* 0x0000000e100e7291 */ /* 0x000fe4000f8ec0ff */
[----:B------:R-:W-:Y:S01]  /*0250*/  USHF.R.U32.HI UR7, URZ, 0x4, UR13 ;  /* 0x00000004ff077899 */ /* 0x000fe2000801160d */
        /* <DEDUP_REMOVED lines=8> */
[----:B------:R-:W-:-:S02]  /*02e0*/  UIADD3 UR13, UPT, UPT, UR13, UR12, URZ ;  /* 0x0000000c0d0d7290 */ /* 0x000fc4000fffe0ff */
[----:B------:R-:W-:Y:S02]  /*02f0*/  ULEA UR16, UR17, UR14, 0x9 ;  /* 0x0000000e11107291 */ /* 0x000fe4000f8e48ff */
[----:B------:R-:W-:Y:S02]  /*0300*/  USHF.R.U32.HI UR12, URZ, 0x4, UR12 ;  /* 0x00000004ff0c7899 */ /* 0x000fe4000801160c */
[----:B----4-:R-:W-:Y:S01]  /*0310*/  UIMAD.WIDE UR4, UR22, 0x4, UR4 ;  /* 0x00000004160478a5 */ /* 0x010fe2000f8e0204 */
[----:B------:R-:W-:Y:S01]  /*0320*/  IMAD.U32 R0, RZ, RZ, UR13 ;  /* 0x0000000dff007e24 */ /* 0x000fe2000f8e00ff */
[----:B------:R-:W-:Y:S02]  /*0330*/  UPRMT UR7, UR7, 0x5410, URZ ;  /* 0x0000541007077896 */ /* 0x000fe400080000ff */
[----:B--2---:R-:W-:Y:S02]  /*0340*/  UIMAD.WIDE UR8, UR22, 0x4, UR8 ;  /* 0x00000004160878a5 */ /* 0x004fe4000f8e0208 */
[----:B------:R-:W-:-:S02]  /*0350*/  UIADD3 UR18, UPT, UPT, UR16, 0x80, URZ ;  /* 0x0000008010127890 */ /* 0x000fc4000fffe0ff */
[----:B------:R-:W-:Y:S01]  /*0360*/  UPRMT UR12, UR12, 0x5410, URZ ;  /* 0x000054100c0c7896 */ /* 0x000fe200080000ff */
[----:B------:R-:W-:Y:S02]  /*0370*/  UMOV UR19, UR15 ;  /* 0x0000000f00137c82 */ /* 0x000fe40008000000 */
[----:B---3--:R1:W-:Y:S06]  /*0380*/  UBLKCP.S.G [UR14], [UR4], UR7 ;  /* 0x0000000e040073ba */ /* 0x0083ec0008000207 */
[----:B------:R1:W-:Y:S01]  /*0390*/  UBLKCP.S.G [UR18], [UR8], UR12 ;  /* 0x00000012080073ba */ /* 0x0003e2000800020c */
[----:B------:R1:W-:Y:S01]  /*03a0*/  SYNCS.ARRIVE.TRANS64 RZ, [UR15], R0 ;  /* 0x00000000ffff79a7 */ /* 0x0003e2000800000f */
[----:B------:R-:W-:Y:S01]  /*03b0*/  NOP ;  /* 0x0000000000007918 */ /* 0x000fe20000000000 */
.L_x_380:
[----:B-1----:R-:W-:Y:S05]  /*03c0*/  BSYNC.RECONVERGENT B0 ;  /* 0x0000000000007941 */ /* 0x002fea0003800200 */
.L_x_379:
[----:B------:R-:W1:Y:S08]  /*03d0*/  S2UR UR5, SR_CgaCtaId ;  /* 0x00000000000579c3 */ /* 0x000e700000008800 */
[----:B------:R-:W-:Y:S01]  /*03e0*/  BAR.SYNC.DEFER_BLOCKING 0x0 ;  /* 0x0000000000007b1d */ /* 0x000fe20000010000 */
[----:B------:R-:W-:-:S05]  /*03f0*/  SHF.L.U32 R0, RZ, 0x1f, RZ ;  /* 0x0000001fff007819 */ /* 0x000fca00000006ff */
[----:B------:R-:W-:Y:S02]  /*0400*/  UMOV UR4, 0x400 ;  /* 0x0000040000047882 */ /* 0x000fe40000000000 */
[----:B-1----:R-:W-:-:S12]  /*0410*/  ULEA UR4, UR5, UR4, 0x18 ;  /* 0x0000000405047291 */ /* 0x002fd8000f8ec0ff */
.L_x_381:
[----:B------:R-:W1:Y:S02]  /*0420*/  SYNCS.PHASECHK.TRANS64.TRYWAIT P0, [UR4], R0 ;  /* 0x00000000ff0075a7 */ /* 0x000e640008001104 */
[----:B-1----:R-:W-:Y:S05]  /*0430*/  @!P0 BRA `(.L_x_381) ;  /* 0xfffffffc00f88947 */ /* 0x002fea000383ffff */
[----:B------:R-:W-:Y:S05]  /*0440*/  BRA `(.L_x_382) ;  /* 0x0000001400687947 */ /* 0x000fea0003800000 */
.L_x_378:
[----:B------:R-:W1:Y:S01]  /*0450*/  S2R R2, SR_TID.Y ;  /* 0x0000000000027919 */ /* 0x000e620000002200 */
[----:B------:R-:W2:Y:S01]  /*0460*/  LDCU UR10, c[0x0][0x360] ;  /* 0x00006c00ff0a77ac */ /* 0x000ea20008000800 */
[----:B------:R-:W-:Y:S01]  /*0470*/  BSSY.RECONVERGENT B0, `(.L_x_383) ;  /* 0x00000b1000007945 */ /* 0x000fe20003800200 */
[----:B------:R-:W1:Y:S01]  /*0480*/  S2R R3, SR_TID.Z ;  /* 0x0000000000037919 */ /* 0x000e620000002300 */
[----:B------:R-:W2:Y:S01]  /*0490*/  LDCU UR11, c[0x0][0x364] ;  /* 0x00006c80ff0b77ac */ /* 0x000ea20008000800 */
[----:B------:R-:W3:Y:S01]  /*04a0*/  LDC R0, c[0x0][0x368] ;  /* 0x0000da00ff007b82 */ /* 0x000ee20000000800 */
[----:B------:R-:W4:Y:S01]  /*04b0*/  S2R R5, SR_TID.X ;  /* 0x0000000000057919 */ /* 0x000f220000002100 */
[----:B------:R-:W-:Y:S02]  /*04c0*/  USHF.L.U32 UR4, UR23, 0x2, URZ ;  /* 0x0000000217047899 */ /* 0x000fe400080006ff */
[----:B------:R-:W-:Y:S02]  /*04d0*/  USHF.R.S32.HI UR12, URZ, 0x1f, UR22 ;  /* 0x0000001fff0c7899 */ /* 0x000fe40008011416 */
[----:B------:R-:W-:-:S04]  /*04e0*/  USHF.R.S32.HI UR5, URZ, 0x1f, UR4 ;  /* 0x0000001fff057899 */ /* 0x000fc80008011404 */
[----:B------:R-:W-:Y:S02]  /*04f0*/  USHF.R.U32.HI UR13, URZ, 0x2, UR5 ;  /* 0x00000002ff0d7899 */ /* 0x000fe40008011605 */
[----:B------:R-:W-:Y:S02]  /*0500*/  USHF.R.U64 UR7, UR4, 0x2, UR5 ;  /* 0x0000000204077899 */ /* 0x000fe40008001205 */
[----:B--2---:R-:W-:Y:S02]  /*0510*/  UIMAD UR4, UR10, UR11, URZ ;  /* 0x0000000b0a0472a4 */ /* 0x004fe4000f8e02ff */
[----:B-1----:R-:W-:Y:S02]  /*0520*/  IMAD R2, R3, UR11, R2 ;  /* 0x0000000b03027c24 */ /* 0x002fe4000f8e0202 */
[----:B------:R-:W-:Y:S02]  /*0530*/  IMAD.U32 R3, RZ, RZ, UR13 ;  /* 0x0000000dff037e24 */ /* 0x000fe4000f8e00ff */
[----:B----4-:R-:W-:-:S02]  /*0540*/  IMAD R2, R2, UR10, R5 ;  /* 0x0000000a02027c24 */ /* 0x010fc4000f8e0205 */
[----:B---3--:R-:W-:Y:S01]  /*0550*/  IMAD R5, R0, UR4, RZ ;  /* 0x0000000400057c24 */ /* 0x008fe2000f8e02ff */
[----:B------:R-:W-:Y:S02]  /*0560*/  UMOV UR4, URZ ;  /* 0x000000ff00047c82 */ /* 0x000fe40008000000 */
[----:B------:R-:W-:-:S04]  /*0570*/  ISETP.LT.U32.AND P0, PT, R2, UR7, PT ;  /* 0x0000000702007c0c */ /* 0x000fc8000bf01070 */
[----:B------:R-:W-:Y:S01]  /*0580*/  ISETP.GT.U32.AND.EX P0, PT, R3, RZ, PT, P0 ;  /* 0x000000ff0300720c */ /* 0x000fe20003f04100 */
[----:B------:R-:W-:-:S12]  /*0590*/  IMAD.MOV.U32 R3, RZ, RZ, RZ ;  /* 0x000000ffff037224 */ /* 0x000fd800078e00ff */
[----:B------:R-:W-:Y:S05]  /*05a0*/  @!P0 BRA `(.L_x_384) ;  /* 0x0000000800748947 */ /* 0x000fea0003800000 */
[----:B------:R-:W-:Y:S01]  /*05b0*/  IMAD.IADD R7, R5, 0x1, R2 ;  /* 0x0000000105077824 */ /* 0x000fe200078e0202 */
[----:B------:R-:W-:Y:S01]  /*05c0*/  MOV R6, UR7 ;  /* 0x0000000700067c02 */ /* 0x000fe20008000f00 */
[----:B------:R-:W-:Y:S01]  /*05d0*/  IMAD.U32 R4, RZ, RZ, UR13 ;  /* 0x0000000dff047e24 */ /* 0x000fe2000f8e00ff */
[----:B------:R-:W-:Y:S01]  /*05e0*/  BSSY.RECONVERGENT B1, `(.L_x_385) ;  /* 0x0000029000017945 */ /* 0x000fe20003800200 */
[----:B------:R-:W-:Y:S01]  /*05f0*/  IMAD.U32 R8, RZ, RZ, UR13 ;  /* 0x0000000dff087e24 */ /* 0x000fe2000f8e00ff */
[C---:B------:R-:W-:Y:S01]  /*0600*/  ISETP.LT.U32.AND P1, PT, R7.reuse, UR7, PT ;  /* 0x0000000707007c0c */ /* 0x040fe2000bf21070 */
[----:B------:R-:W-:Y:S01]  /*0610*/  IMAD.MOV.U32 R9, RZ, RZ, -0x1 ;  /* 0xffffffffff097424 */ /* 0x000fe200078e00ff */
[----:B------:R-:W-:Y:S02]  /*0620*/  ISETP.LT.U32.AND P0, PT, R7, UR7, PT ;  /* 0x0000000707007c0c */ /* 0x000fe4000bf01070 */
[----:B------:R-:W-:Y:S02]  /*0630*/  ISETP.GT.U32.AND.EX P1, PT, R4, RZ, PT, P1 ;  /* 0x000000ff0400720c */ /* 0x000fe40003f24110 */
[----:B------:R-:W-:Y:S01]  /*0640*/  ISETP.GT.U32.AND.EX P0, PT, R8, RZ, PT, P0 ;  /* 0x000000ff0800720c */ /* 0x000fe20003f04100 */
[----:B------:R-:W-:Y:S01]  /*0650*/  IMAD.U32 R8, RZ, RZ, UR13 ;  /* 0x0000000dff087e24 */ /* 0x000fe2000f8e00ff */
[----:B------:R-:W-:-:S02]  /*0660*/  SEL R6, R6, R7, P1 ;  /* 0x0000000706067207 */ /* 0x000fc40000800000 */
[----:B------:R-:W-:Y:S02]  /*0670*/  SEL R4, RZ, 0x1, !P0 ;  /* 0x00000001ff047807 */ /* 0x000fe40004000000 */
        /* <DEDUP_REMOVED lines=13> */
[----:B------:R-:W-:-:S04]  /*0750*/  IMAD.HI.U32 R7, R7, R9, R6 ;  /* 0x0000000907077227 */ /* 0x000fc800078e0006 */
[----:B------:R-:W-:Y:S02]  /*0760*/  IMAD.MOV.U32 R9, RZ, RZ, RZ ;  /* 0x000000ffff097224 */ /* 0x000fe400078e00ff */
[----:B------:R-:W-:-:S04]  /*0770*/  IMAD.HI.U32 R7, R7, R12, RZ ;  /* 0x0000000c07077227 */ /* 0x000fc800078e00ff */
[----:B------:R-:W-:-:S04]  /*0780*/  IMAD.MOV R10, RZ, RZ, -R7 ;  /* 0x000000ffff0a7224 */ /* 0x000fc800078e0a07 */
[----:B------:R-:W-:-:S05]  /*0790*/  IMAD R10, R5, R10, R12 ;  /* 0x0000000a050a7224 */ /* 0x000fca00078e020c */
[----:B------:R-:W-:-:S13]  /*07a0*/  ISETP.GE.U32.AND P0, PT, R10, R5, PT ;  /* 0x000000050a00720c */ /* 0x000fda0003f06070 */
[----:B------:R-:W-:Y:S01]  /*07b0*/  @P0 IADD3 R10, PT, PT, -R5, R10, RZ ;  /* 0x0000000a050a0210 */ /* 0x000fe20007ffe1ff */
[----:B------:R-:W-:-:S03]  /*07c0*/  @P0 VIADD R7, R7, 0x1 ;  /* 0x0000000107070836 */ /* 0x000fc60000000000 */
[----:B------:R-:W-:-:S13]  /*07d0*/  ISETP.GE.U32.AND P1, PT, R10, R5, PT ;  /* 0x000000050a00720c */ /* 0x000fda0003f26070 */
[----:B------:R-:W-:Y:S01]  /*07e0*/  @P1 VIADD R7, R7, 0x1 ;  /* 0x0000000107071836 */ /* 0x000fe20000000000 */
[----:B------:R-:W-:-:S05]  /*07f0*/  @!P2 LOP3.LUT R7, RZ, R5, RZ, 0x33, !PT ;  /* 0x00000005ff07a212 */ /* 0x000fca00078e33ff */
[----:B------:R-:W-:Y:S01]  /*0800*/  IMAD.MOV.U32 R8, RZ, RZ, R7 ;  /* 0x000000ffff087224 */ /* 0x000fe200078e0007 */
[----:B------:R-:W-:Y:S06]  /*0810*/  BRA `(.L_x_387) ;  /* 0x0000000000147947 */ /* 0x000fec0003800000 */
.L_x_386:
[----:B------:R-:W-:Y:S01]  /*0820*/  IMAD.MOV.U32 R9, RZ, RZ, R12 ;  /* 0x000000ffff097224 */ /* 0x000fe200078e000c */
[----:B------:R-:W-:-:S07]  /*0830*/  MOV R8, 0x850 ;  /* 0x0000085000087802 */ /* 0x000fce0000000f00 */
[----:B------:R-:W-:Y:S05]  /*0840*/  CALL.REL.NOINC `($__internal_1_$__cuda_sm20_div_u64) ;  /* 0x0000001400747944 */ /* 0x000fea0003c00000 */
[----:B------:R-:W-:Y:S01]  /*0850*/  IMAD.MOV.U32 R8, RZ, RZ, R6 ;  /* 0x000000ffff087224 */ /* 0x000fe200078e0006 */
[----:B------:R-:W-:-:S07]  /*0860*/  MOV R9, R7 ;  /* 0x0000000700097202 */ /* 0x000fce0000000f00 */
.L_x_387:
[----:B------:R-:W-:Y:S05]  /*0870*/  BSYNC.RECONVERGENT B1 ;  /* 0x0000000000017941 */ /* 0x000fea0003800200 */
.L_x_385:
[----:B------:R-:W-:Y:S01]  /*0880*/  IADD3 R12, P0, PT, R8, R4, RZ ;  /* 0x00000004080c7210 */ /* 0x000fe20007f1e0ff */
[----:B------:R-:W1:Y:S01]  /*0890*/  LDC R6, c[0x0][0x3a0] ;  /* 0x0000e800ff067b82 */ /* 0x000e620000000800 */
[----:B------:R-:W-:Y:S01]  /*08a0*/  BSSY.RECONVERGENT B1, `(.L_x_388) ;  /* 0x0000030000017945 */ /* 0x000fe20003800200 */
[----:B------:R-:W-:Y:S01]  /*08b0*/  IMAD.MOV.U32 R27, RZ, RZ, R2 ;  /* 0x000000ffff1b7224 */ /* 0x000fe200078e0002 */
[C---:B------:R-:W-:Y:S01]  /*08c0*/  LOP3.LUT R4, R12.reuse, 0x3, RZ, 0xc0, !PT ;  /* 0x000000030c047812 */ /* 0x040fe200078ec0ff */
[----:B------:R-:W-:Y:S01]  /*08d0*/  IMAD.X R8, RZ, RZ, R9, P0 ;  /* 0x000000ffff087224 */ /* 0x000fe200000e0609 */
[----:B------:R-:W-:Y:S02]  /*08e0*/  ISETP.GE.U32.AND P0, PT, R12, 0x3, PT ;  /* 0x000000030c00780c */ /* 0x000fe40003f06070 */
[----:B------:R-:W-:Y:S01]  /*08f0*/  ISETP.NE.U32.AND P1, PT, R4, 0x3, PT ;  /* 0x000000030400780c */ /* 0x000fe20003f25070 */
[----:B------:R-:W-:Y:S01]  /*0900*/  IMAD.MOV.U32 R4, RZ, RZ, R3 ;  /* 0x000000ffff047224 */ /* 0x000fe200078e0003 */
[----:B------:R-:W-:-:S02]  /*0910*/  ISETP.GE.U32.AND.EX P0, PT, R8, RZ, PT, P0 ;  /* 0x000000ff0800720c */ /* 0x000fc40003f06100 */
[----:B------:R-:W-:Y:S02]  /*0920*/  ISETP.NE.AND.EX P1, PT, RZ, RZ, PT, P1 ;  /* 0x000000ffff00720c */ /* 0x000fe40003f25310 */
[----:B-1----:R-:W-:-:S11]  /*0930*/  SHF.R.S32.HI R11, RZ, 0x1f, R6 ;  /* 0x0000001fff0b7819 */ /* 0x002fd60000011406 */
[----:B------:R-:W-:Y:S05]  /*0940*/  @!P1 BRA `(.L_x_389) ;  /* 0x0000000000949947 */ /* 0x000fea0003800000 */
[----:B------:R-:W1:Y:S01]  /*0950*/  S2UR UR8, SR_CgaCtaId ;  /* 0x00000000000879c3 */ /* 0x000e620000008800 */
[----:B------:R-:W2:Y:S01]  /*0960*/  LDCU.64 UR14, c[0x0][0x398] ;  /* 0x00007300ff0e77ac */ /* 0x000ea20008000a00 */
[----:B------:R-:W-:Y:S02]  /*0970*/  VIADD R12, R12, 0x1 ;  /* 0x000000010c0c7836 */ /* 0x000fe40000000000 */
[----:B------:R-:W-:Y:S01]  /*0980*/  IMAD R8, R0, UR11, RZ ;  /* 0x0000000b00087c24 */ /* 0x000fe2000f8e02ff */
[----:B------:R-:W-:Y:S01]  /*0990*/  USHF.L.U32 UR5, UR22, 0x2, URZ ;  /* 0x0000000216057899 */ /* 0x000fe200080006ff */
[----:B------:R-:W-:Y:S01]  /*09a0*/  IMAD.MOV.U32 R27, RZ, RZ, R2 ;  /* 0x000000ffff1b7224 */ /* 0x000fe200078e0002 */
[----:B------:R-:W-:Y:S01]  /*09b0*/  USHF.L.U64.HI UR9, UR22, 0x2, UR12 ;  /* 0x0000000216097899 */ /* 0x000fe2000801020c */
[----:B------:R-:W-:Y:S01]  /*09c0*/  LOP3.LUT R12, R12, 0x3, RZ, 0xc0, !PT ;  /* 0x000000030c0c7812 */ /* 0x000fe200078ec0ff */
[----:B------:R-:W-:Y:S02]  /*09d0*/  IMAD R10, R8, UR10, RZ ;  /* 0x0000000a080a7c24 */ /* 0x000fe4000f8e02ff */
[----:B------:R-:W-:Y:S01]  /*09e0*/  LEA R7, P1, R2, UR5, 0x2 ;  /* 0x0000000502077c11 */ /* 0x000fe2000f8210ff */
[----:B------:R-:W-:-:S02]  /*09f0*/  UMOV UR5, 0x400 ;  /* 0x0000040000057882 */ /* 0x000fc40000000000 */
[----:B------:R-:W-:Y:S01]  /*0a00*/  UIADD3 UR5, UPT, UPT, UR5, 0x80, URZ ;  /* 0x0000008005057890 */ /* 0x000fe2000fffe0ff */
[----:B------:R-:W-:Y:S02]  /*0a10*/  LEA.HI.X R4, R2, UR9, R3, 0x2, P1 ;  /* 0x0000000902047c11 */ /* 0x000fe400088f1403 */
[----:B------:R-:W-:Y:S02]  /*0a20*/  IADD3 R12, P1, PT, RZ, -R12, RZ ;  /* 0x8000000cff0c7210 */ /* 0x000fe40007f3e0ff */
[----:B--2---:R-:W-:-:S03]  /*0a30*/  IADD3 R14, P2, P3, R7, UR14, R6 ;  /* 0x0000000e070e7c10 */ /* 0x004fc6000fb5e006 */
[----:B------:R-:W-:Y:S01]  /*0a40*/  IMAD.X R13, RZ, RZ, -0x1, P1 ;  /* 0xffffffffff0d7424 */ /* 0x000fe200008e06ff */
[----:B------:R-:W-:Y:S01]  /*0a50*/  IADD3.X R15, PT, PT, R4, UR15, R11, P2, P3 ;  /* 0x0000000f040f7c10 */ /* 0x000fe200097e640b */
[----:B-1----:R-:W-:Y:S01]  /*0a60*/  ULEA UR5, UR8, UR5, 0x18 ;  /* 0x0000000508057291 */ /* 0x002fe2000f8ec0ff */
[----:B------:R-:W-:-:S05]  /*0a70*/  MOV R4, R3 ;  /* 0x0000000300047202 */ /* 0x000fca0000000f00 */
[----:B------:R-:W-:-:S04]  /*0a80*/  VIADD R7, R6, UR5 ;  /* 0x0000000506077c36 */ /* 0x000fc80008000000 */
[----:B------:R-:W-:-:S07]  /*0a90*/  IMAD R7, R2, 0x4, R7 ;  /* 0x0000000402077824 */ /* 0x000fce00078e0207 */
.L_x_390:
        /* <DEDUP_REMOVED lines=13> */
[----:B------:R-:W-:-:S02]  /*0b70*/  ISETP.NE.AND.EX P1, PT, R13, RZ, PT, P1 ;  /* 0x000000ff0d00720c */ /* 0x000fc40003f25310 */
[----:B-1----:R-:W-:-:S11]  /*0b80*/  LEA R7, R10, R7, 0x2 ;  /* 0x000000070a077211 */ /* 0x002fd600078e10ff */
[----:B------:R-:W-:Y:S05]  /*0b90*/  @P1 BRA `(.L_x_390) ;  /* 0xfffffffc00c01947 */ /* 0x000fea000383ffff */
.L_x_389:
[----:B------:R-:W-:Y:S05]  /*0ba0*/  BSYNC.RECONVERGENT B1 ;  /* 0x0000000000017941 */ /* 0x000fea0003800200 */
.L_x_388:
[----:B------:R-:W-:Y:S05]  /*0bb0*/  @!P0 BRA `(.L_x_384) ;  /* 0x0000000000f08947 */ /* 0x000fea0003800000 */
[----:B------:R-:W1:Y:S01]  /*0bc0*/  LDCU.64 UR14, c[0x0][0x398] ;  /* 0x00007300ff0e77ac */ /* 0x000e620008000a00 */
[----:B------:R-:W2:Y:S01]  /*0bd0*/  S2UR UR9, SR_CgaCtaId ;  /* 0x00000000000979c3 */ /* 0x000ea20000008800 */
[----:B------:R-:W-:Y:S01]  /*0be0*/  IMAD.SHL.U32 R9, R5, 0x4, RZ ;  /* 0x0000000405097824 */ /* 0x000fe200078e00ff */
[----:B------:R-:W-:Y:S01]  /*0bf0*/  UMOV UR8, 0x400 ;  /* 0x0000040000087882 */ /* 0x000fe20000000000 */
[----:B------:R-:W-:Y:S01]  /*0c00*/  IMAD R21, R0, UR11, RZ ;  /* 0x0000000b00157c24 */ /* 0x000fe2000f8e02ff */
[----:B------:R-:W-:Y:S01]  /*0c10*/  UIADD3 UR8, UPT, UPT, UR8, 0x80, URZ ;  /* 0x0000008008087890 */ /* 0x000fe2000fffe0ff */
[----:B------:R-:W-:Y:S02]  /*0c20*/  UMOV UR5, URZ ;  /* 0x000000ff00057c82 */ /* 0x000fe40008000000 */
[----:B------:R-:W-:Y:S01]  /*0c30*/  IMAD R21, R21, UR10, RZ ;  /* 0x0000000a15157c24 */ /* 0x000fe2000f8e02ff */
[----:B-1----:R-:W-:Y:S01]  /*0c40*/  IADD3 R25, P0, PT, R6, UR14, RZ ;  /* 0x0000000e06197c10 */ /* 0x002fe2000ff1e0ff */
[----:B------:R-:W-:-:S03]  /*0c50*/  USHF.L.U64.HI UR14, UR22, 0x2, UR12 ;  /* 0x00000002160e7899 */ /* 0x000fc6000801020c */
[----:B------:R-:W-:Y:S01]  /*0c60*/  IADD3.X R7, PT, PT, R11, UR15, RZ, P0, !PT ;  /* 0x0000000f0b077c10 */ /* 0x000fe200087fe4ff */
[----:B------:R-:W-:Y:S02]  /*0c70*/  USHF.L.U32 UR15, UR22, 0x2, URZ ;  /* 0x00000002160f7899 */ /* 0x000fe400080006ff */
[C---:B------:R-:W-:Y:S01]  /*0c80*/  IADD3 R8, P0, PT, R27.reuse, UR22, RZ ;  /* 0x000000161b087c10 */ /* 0x040fe2000ff1e0ff */
[----:B--2---:R-:W-:Y:S01]  /*0c90*/  ULEA UR8, UR9, UR8, 0x18 ;  /* 0x0000000809087291 */ /* 0x004fe2000f8ec0ff */
[----:B------:R-:W-:Y:S02]  /*0ca0*/  SHF.R.U32.HI R11, RZ, 0x1e, R5 ;  /* 0x0000001eff0b7819 */ /* 0x000fe40000011605 */
[----:B------:R-:W-:Y:S01]  /*0cb0*/  IADD3.X R15, PT, PT, R4, UR12, RZ, P0, !PT ;  /* 0x0000000c040f7c10 */ /* 0x000fe200087fe4ff */
[----:B------:R-:W-:Y:S01]  /*0cc0*/  IMAD.SHL.U32 R14, R8, 0x4, RZ ;  /* 0x00000004080e7824 */ /* 0x000fe200078e00ff */
[----:B------:R-:W-:Y:S01]  /*0cd0*/  LEA R10, P0, R27, UR15, 0x2 ;  /* 0x0000000f1b0a7c11 */ /* 0x000fe2000f8010ff */
[----:B------:R-:W-:Y:S01]  /*0ce0*/  VIADD R6, R6, UR8 ;  /* 0x0000000806067c36 */ /* 0x000fe20008000000 */
[----:B------:R-:W-:-:S02]  /*0cf0*/  SHF.L.U64.HI R15, R8, 0x2, R15 ;  /* 0x00000002080f7819 */ /* 0x000fc4000001020f */
[C---:B------:R-:W-:Y:S01]  /*0d00*/  LEA.HI.X R12, R27.reuse, UR14, R4, 0x2, P0 ;  /* 0x0000000e1b0c7c11 */ /* 0x040fe200080f1404 */
[----:B------:R-:W-:Y:S01]  /*0d10*/  IMAD R8, R27, 0x4, R6 ;  /* 0x000000041b087824 */ /* 0x000fe200078e0206 */
[-C--:B------:R-:W-:Y:S01]  /*0d20*/  IADD3 R20, P1, PT, R9, R10.reuse, RZ ;  /* 0x0000000a09147210 */ /* 0x080fe20007f3e0ff */
[C---:B------:R-:W-:Y:S01]  /*0d30*/  IMAD.WIDE.U32 R14, R5.reuse, 0xc, R14 ;  /* 0x0000000c050e7825 */ /* 0x040fe200078e000e */
[----:B------:R-:W-:Y:S02]  /*0d40*/  LEA R13, P0, R5, R10, 0x3 ;  /* 0x0000000a050d7211 */ /* 0x000fe400078018ff */
[----:B------:R-:W-:Y:S01]  /*0d50*/  LEA R22, R21, R8, 0x2 ;  /* 0x0000000815167211 */ /* 0x000fe200078e10ff */
[----:B------:R-:W-:Y:S01]  /*0d60*/  IMAD.X R26, R11, 0x1, R12, P1 ;  /* 0x000000010b1a7824 */ /* 0x000fe200008e060c */
[----:B------:R-:W-:Y:S01]  /*0d70*/  LEA.HI.X R24, R5, R12, RZ, 0x3, P0 ;  /* 0x0000000c05187211 */ /* 0x000fe200000f1cff */
[----:B------:R-:W-:Y:S02]  /*0d80*/  VIADD R28, R15, UR5 ;  /* 0x000000050f1c7c36 */ /* 0x000fe40008000000 */
[----:B------:R-:W-:-:S02]  /*0d90*/  IMAD R23, R21, 0x8, R8 ;  /* 0x0000000815177824 */ /* 0x000fc400078e0208 */
[----:B------:R-:W-:-:S07]  /*0da0*/  IMAD R6, R21, 0xc, R8 ;  /* 0x0000000c15067824 */ /* 0x000fce00078e0208 */
.L_x_391:
[----:B------:R-:W-:-:S05]  /*0db0*/  IADD3 R18, P0, PT, R25, R10, RZ ;  /* 0x0000000a19127210 */ /* 0x000fca0007f1e0ff */
[----:B------:R-:W-:Y:S01]  /*0dc0*/  IMAD.X R19, R7, 0x1, R12, P0 ;  /* 0x0000000107137824 */ /* 0x000fe200000e060c */
[----:B------:R-:W-:-:S04]  /*0dd0*/  IADD3 R16, P0, PT, R25, R20, RZ ;  /* 0x0000001419107210 */ /* 0x000fc80007f1e0ff */
[----:B------:R-:W-:Y:S01]  /*0de0*/  @!PT LDS RZ, [RZ] ;  /* 0x00000000fffff984 */ /* 0x000fe20000000800 */
[----:B------:R-:W-:Y:S01]  /*0df0*/  @!PT LDS RZ, [RZ] ;  /* 0x00000000fffff984 */ /* 0x000fe20000000800 */
[----:B------:R-:W-:Y:S01]  /*0e00*/  @!PT LDS RZ, [RZ] ;  /* 0x00000000fffff984 */ /* 0x000fe20000000800 */
[----:B------:R1:W-:Y:S01]  /*0e10*/  LDGSTS.E [R8], desc[UR20][R18.64] ;  /* 0x0000000012087fae */ /* 0x0003e2000b9a1014 */
[----:B------:R-:W-:-:S05]  /*0e20*/  IMAD.X R17, R7, 0x1, R26, P0 ;  /* 0x0000000107117824 */ /* 0x000fca00000e061a */
[----:B------:R2:W-:Y:S01]  /*0e30*/  LDGSTS.E [R22], desc[UR20][R16.64] ;  /* 0x0000000010167fae */ /* 0x0005e2000b9a1014 */
[----:B-1----:R-:W-:Y:S01]  /*0e40*/  IMAD R8, R21, 0x10, R8 ;  /* 0x0000001015087824 */ /* 0x002fe200078e0208 */
[----:B--2---:R-:W-:Y:S01]  /*0e50*/  IADD3 R16, P0, PT, R25, R13, RZ ;  /* 0x0000000d19107210 */ /* 0x004fe20007f1e0ff */
[----:B------:R-:W-:-:S04]  /*0e60*/  IMAD R22, R21, 0x10, R22 ;  /* 0x0000001015167824 */ /* 0x000fc800078e0216 */
[----:B------:R-:W-:Y:S01]  /*0e70*/  IMAD.X R17, R7, 0x1, R24, P0 ;  /* 0x0000000107117824 */ /* 0x000fe200000e0618 */
[----:B------:R-:W-:-:S04]  /*0e80*/  IADD3 R18, P0, PT, R25, R14, RZ ;  /* 0x0000000e19127210 */ /* 0x000fc80007f1e0ff */
[----:B------:R1:W-:Y:S01]  /*0e90*/  LDGSTS.E [R23], desc[UR20][R16.64] ;  /* 0x0000000010177fae */ /* 0x0003e2000b9a1014 */
[----:B------:R-:W-:Y:S01]  /*0ea0*/  IMAD.X R19, R7, 0x1, R28, P0 ;  /* 0x0000000107137824 */ /* 0x000fe200000e061c */
[----:B------:R-:W-:-:S04]  /*0eb0*/  IADD3 R27, P0, PT, R9, R27, RZ ;  /* 0x0000001b091b7210 */ /* 0x000fc80007f1e0ff */
[----:B------:R2:W-:Y:S01]  /*0ec0*/  LDGSTS.E [R6], desc[UR20][R18.64] ;  /* 0x0000000012067fae */ /* 0x0005e2000b9a1014 */
[----:B------:R-:W-:Y:S01]  /*0ed0*/  IMAD.X R4, R11, 0x1, R4, P0 ;  /* 0x000000010b047824 */ /* 0x000fe200000e0604 */
[----:B------:R-:W-:-:S04]  /*0ee0*/  ISETP.GE.U32.AND P0, PT, R27, UR7, PT ;  /* 0x000000071b007c0c */ /* 0x000fc8000bf06070 */
[----:B------:R-:W-:Y:S01]  /*0ef0*/  ISETP.GE.U32.AND.EX P0, PT, R4, UR13, PT, P0 ;  /* 0x0000000d04007c0c */ /* 0x000fe2000bf06100 */
[----:B-1----:R-:W-:Y:S01]  /*0f00*/  IMAD.MOV.U32 R16, RZ, RZ, R25 ;  /* 0x000000ffff107224 */ /* 0x002fe200078e0019 */
[----:B------:R-:W-:Y:S02]  /*0f10*/  MOV R17, R7 ;  /* 0x0000000700117202 */ /* 0x000fe40000000f00 */
[C---:B------:R-:W-:Y:S01]  /*0f20*/  LEA R23, R21.reuse, R23, 0x4 ;  /* 0x0000001715177211 */ /* 0x040fe200078e20ff */
[----:B--2---:R-:W-:Y:S02]  /*0f30*/  IMAD R6, R21, 0x10, R6 ;  /* 0x0000001015067824 */ /* 0x004fe400078e0206 */
[----:B------:R-:W-:-:S04]  /*0f40*/  IMAD.WIDE.U32 R16, R5, 0x10, R16 ;  /* 0x0000001005107825 */ /* 0x000fc800078e0010 */
[----:B------:R-:W-:Y:S02]  /*0f50*/  IMAD.MOV.U32 R25, RZ, RZ, R16 ;  /* 0x000000ffff197224 */ /* 0x000fe400078e0010 */
[----:B------:R-:W-:Y:S01]  /*0f60*/  IMAD.MOV.U32 R7, RZ, RZ, R17 ;  /* 0x000000ffff077224 */ /* 0x000fe200078e0011 */
[----:B------:R-:W-:Y:S06]  /*0f70*/  @!P0 BRA `(.L_x_391) ;  /* 0xfffffffc008c8947 */ /* 0x000fec000383ffff */
.L_x_384:
[----:B------:R-:W-:Y:S05]  /*0f80*/  BSYNC.RECONVERGENT B0 ;  /* 0x0000000000007941 */ /* 0x000fea0003800200 */
.L_x_383:
[----:B------:R-:W-:Y:S01]  /*0f90*/  IMAD.U32 R4, RZ, RZ, UR13 ;  /* 0x0000000dff047e24 */ /* 0x000fe2000f8e00ff */
[----:B------:R-:W-:Y:S01]  /*0fa0*/  ISETP.LT.U32.AND P0, PT, R2, UR7, PT ;  /* 0x0000000702007c0c */ /* 0x000fe2000bf01070 */
[----:B------:R-:W0:Y:S01]  /*0fb0*/  LDGDEPBAR ;  /* 0x00000000000079af */ /* 0x000e220000000000 */
[----:B------:R-:W-:Y:S02]  /*0fc0*/  BSSY.RECONVERGENT B0, `(.L_x_392) ;  /* 0x000009f000007945 */ /* 0x000fe40003800200 */
[----:B------:R-:W-:-:S13]  /*0fd0*/  ISETP.GT.U32.AND.EX P0, PT, R4, R3, PT, P0 ;  /* 0x000000030400720c */ /* 0x000fda0003f04100 */
[----:B------:R-:W-:Y:S05]  /*0fe0*/  @!P0 BRA `(.L_x_393) ;  /* 0x0000000800708947 */ /* 0x000fea0003800000 */
[----:B------:R-:W-:Y:S01]  /*0ff0*/  IMAD.IADD R9, R5, 0x1, R2 ;  /* 0x0000000105097824 */ /* 0x000fe200078e0202 */
[----:B------:R-:W-:Y:S01]  /*1000*/  MOV R6, UR7 ;  /* 0x0000000700067c02 */ /* 0x000fe20008000f00 */
[----:B------:R-:W-:Y:S01]  /*1010*/  IMAD.U32 R4, RZ, RZ, UR13 ;  /* 0x0000000dff047e24 */ /* 0x000fe2000f8e00ff */
[----:B------:R-:W-:Y:S01]  /*1020*/  BSSY.RECONVERGENT B1, `(.L_x_394) ;  /* 0x0000027000017945 */ /* 0x000fe20003800200 */
[----:B------:R-:W-:Y:S01]  /*1030*/  IMAD.U32 R7, RZ, RZ, UR13 ;  /* 0x0000000dff077e24 */ /* 0x000fe2000f8e00ff */
[C---:B------:R-:W-:Y:S01]  /*1040*/  ISETP.LT.U32.AND P0, PT, R9.reuse, UR7, PT ;  /* 0x0000000709007c0c */ /* 0x040fe2000bf01070 */
[----:B------:R-:W-:Y:S01]  /*1050*/  IMAD.U32 R10, RZ, RZ, UR13 ;  /* 0x0000000dff0a7e24 */ /* 0x000fe2000f8e00ff */
[----:B------:R-:W-:Y:S02]  /*1060*/  ISETP.LT.U32.AND P1, PT, R9, UR7, PT ;  /* 0x0000000709007c0c */ /* 0x000fe4000bf21070 */
[----:B------:R-:W-:Y:S02]  /*1070*/  ISETP.GT.U32.AND.EX P0, PT, R4, RZ, PT, P0 ;  /* 0x000000ff0400720c */ /* 0x000fe40003f04100 */
[----:B------:R-:W-:Y:S01]  /*1080*/  ISETP.GT.U32.AND.EX P1, PT, R7, RZ, PT, P1 ;  /* 0x000000ff0700720c */ /* 0x000fe20003f24110 */
[----:B------:R-:W-:Y:S01]  /*1090*/  IMAD.MOV.U32 R7, RZ, RZ, -0x1 ;  /* 0xffffffffff077424 */ /* 0x000fe200078e00ff */
        /* <DEDUP_REMOVED lines=12> */
[----:B-1----:R-:W-:-:S06]  /*1160*/  VIADD R7, R10, 0xffffffe ;  /* 0x0ffffffe0a077836 */ /* 0x002fcc0000000000 */
[----:B------:R-:W1:Y:S02]  /*1170*/  F2I.FTZ.U32.TRUNC.NTZ R7, R7 ;  /* 0x0000000700077305 */ /* 0x000e64000021f000 */
[----:B-1----:R-:W-:-:S04]  /*1180*/  IMAD R11, R11, R7, RZ ;  /* 0x000000070b0b7224 */ /* 0x002fc800078e02ff */
[----:B------:R-:W-:-:S06]  /*1190*/  IMAD.HI.U32 R6, R7, R11, R6 ;  /* 0x0000000b07067227 */ /* 0x000fcc00078e0006 */
[----:B------:R-:W-:-:S05]  /*11a0*/  IMAD.HI.U32 R8, R6, R9, RZ ;  /* 0x0000000906087227 */ /* 0x000fca00078e00ff */
[----:B------:R-:W-:-:S05]  /*11b0*/  IADD3 R6, PT, PT, -R8, RZ, RZ ;  /* 0x000000ff08067210 */ /* 0x000fca0007ffe1ff */
[----:B------:R-:W-:Y:S02]  /*11c0*/  IMAD R6, R5, R6, R9 ;  /* 0x0000000605067224 */ /* 0x000fe400078e0209 */
[----:B------:R-:W-:-:S03]  /*11d0*/  IMAD.MOV.U32 R9, RZ, RZ, RZ ;  /* 0x000000ffff097224 */ /* 0x000fc600078e00ff */
[----:B------:R-:W-:-:S13]  /*11e0*/  ISETP.GE.U32.AND P0, PT, R6, R5, PT ;  /* 0x000000050600720c */ /* 0x000fda0003f06070 */
[----:B------:R-:W-:Y:S02]  /*11f0*/  @P0 IMAD.IADD R6, R6, 0x1, -R5 ;  /* 0x0000000106060824 */ /* 0x000fe400078e0a05 */
[----:B------:R-:W-:-:S03]  /*1200*/  @P0 VIADD R8, R8, 0x1 ;  /* 0x0000000108080836 */ /* 0x000fc60000000000 */
[----:B------:R-:W-:-:S13]  /*1210*/  ISETP.GE.U32.AND P1, PT, R6, R5, PT ;  /* 0x000000050600720c */ /* 0x000fda0003f26070 */
[----:B------:R-:W-:Y:S01]  /*1220*/  @P1 VIADD R8, R8, 0x1 ;  /* 0x0000000108081836 */ /* 0x000fe20000000000 */
[----:B------:R-:W-:Y:S01]  /*1230*/  @!P2 LOP3.LUT R8, RZ, R5, RZ, 0x33, !PT ;  /* 0x00000005ff08a212 */ /* 0x000fe200078e33ff */
[----:B------:R-:W-:Y:S06]  /*1240*/  BRA `(.L_x_396) ;  /* 0x0000000000107947 */ /* 0x000fec0003800000 */
.L_x_395:
[----:B------:R-:W-:-:S07]  /*1250*/  MOV R8, 0x1270 ;  /* 0x0000127000087802 */ /* 0x000fce0000000f00 */
[----:B------:R-:W-:Y:S05]  /*1260*/  CALL.REL.NOINC `($__internal_1_$__cuda_sm20_div_u64) ;  /* 0x0000000800ec7944 */ /* 0x000fea0003c00000 */
[----:B------:R-:W-:Y:S01]  /*1270*/  IMAD.MOV.U32 R8, RZ, RZ, R6 ;  /* 0x000000ffff087224 */ /* 0x000fe200078e0006 */
[----:B------:R-:W-:-:S07]  /*1280*/  MOV R9, R7 ;  /* 0x0000000700097202 */ /* 0x000fce0000000f00 */
.L_x_396:
[----:B------:R-:W-:Y:S05]  /*1290*/  BSYNC.RECONVERGENT B1 ;  /* 0x0000000000017941 */ /* 0x000fea0003800200 */
.L_x_394:
[----:B------:R-:W-:Y:S01]  /*12a0*/  IADD3 R4, P0, PT, R8, R4, RZ ;  /* 0x0000000408047210 */ /* 0x000fe20007f1e0ff */
[----:B------:R-:W1:Y:S01]  /*12b0*/  LDC R6, c[0x0][0x3b0] ;  /* 0x0000ec00ff067b82 */ /* 0x000e620000000800 */
[----:B------:R-:W-:Y:S02]  /*12c0*/  BSSY.RECONVERGENT B1, `(.L_x_397) ;  /* 0x0000031000017945 */ /* 0x000fe40003800200 */
[C---:B------:R-:W-:Y:S01]  /*12d0*/  LOP3.LUT R7, R4.reuse, 0x3, RZ, 0xc0, !PT ;  /* 0x0000000304077812 */ /* 0x040fe200078ec0ff */
[----:B------:R-:W-:Y:S01]  /*12e0*/  IMAD.X R8, RZ, RZ, R9, P0 ;  /* 0x000000ffff087224 */ /* 0x000fe200000e0609 */
[----:B------:R-:W-:Y:S02]  /*12f0*/  ISETP.GE.U32.AND P0, PT, R4, 0x3, PT ;  /* 0x000000030400780c */ /* 0x000fe40003f06070 */
[----:B------:R-:W-:Y:S02]  /*1300*/  ISETP.NE.U32.AND P1, PT, R7, 0x3, PT ;  /* 0x000000030700780c */ /* 0x000fe40003f25070 */
[----:B------:R-:W-:Y:S01]  /*1310*/  ISETP.GE.U32.AND.EX P0, PT, R8, RZ, PT, P0 ;  /* 0x000000ff0800720c */ /* 0x000fe20003f06100 */
[----:B------:R-:W-:Y:S01]  /*1320*/  IMAD.U32 R8, RZ, RZ, UR22 ;  /* 0x00000016ff087e24 */ /* 0x000fe2000f8e00ff */
[----:B------:R-:W-:-:S04]  /*1330*/  ISETP.NE.AND.EX P1, PT, RZ, RZ, PT, P1 ;  /* 0x000000ffff00720c */ /* 0x000fc80003f25310 */
[----:B------:R-:W-:Y:S02]  /*1340*/  SHF.R.S32.HI R8, RZ, 0x1f, R8 ;  /* 0x0000001fff087819 */ /* 0x000fe40000011408 */
[----:B-1----:R-:W-:-:S07]  /*1350*/  SHF.R.S32.HI R16, RZ, 0x1f, R6 ;  /* 0x0000001fff107819 */ /* 0x002fce0000011406 */
[----:B------:R-:W-:Y:S05]  /*1360*/  @!P1 BRA `(.L_x_398) ;  /* 0x0000000000989947 */ /* 0x000fea0003800000 */
[----:B------:R-:W1:Y:S01]  /*1370*/  S2UR UR8, SR_CgaCtaId ;  /* 0x00000000000879c3 */ /* 0x000e620000008800 */
[----:B------:R-:W2:Y:S01]  /*1380*/  LDCU.64 UR14, c[0x0][0x3a8] ;  /* 0x00007500ff0e77ac */ /* 0x000ea20008000a00 */
[----:B------:R-:W-:Y:S02]  /*1390*/  IMAD.U32 R7, RZ, RZ, UR22 ;  /* 0x00000016ff077e24 */ /* 0x000fe4000f8e00ff */
[----:B------:R-:W-:Y:S01]  /*13a0*/  VIADD R9, R4, 0x1 ;  /* 0x0000000104097836 */ /* 0x000fe20000000000 */
[----:B------:R-:W-:Y:S01]  /*13b0*/  UMOV UR5, 0x400 ;  /* 0x0000040000057882 */ /* 0x000fe20000000000 */
[----:B------:R-:W-:Y:S01]  /*13c0*/  USHF.L.U32 UR9, UR22, 0x2, URZ ;  /* 0x0000000216097899 */ /* 0x000fe200080006ff */
[----:B------:R-:W-:Y:S01]  /*13d0*/  SHF.L.U64.HI R4, R7, 0x2, R8 ;  /* 0x0000000207047819 */ /* 0x000fe20000010208 */
[----:B------:R-:W3:Y:S01]  /*13e0*/  LDC R11, c[0x0][0x384] ;  /* 0x0000e100ff0b7b82 */ /* 0x000ee20000000800 */
[----:B------:R-:W-:Y:S01]  /*13f0*/  UIADD3 UR5, UPT, UPT, UR5, 0x80, URZ ;  /* 0x0000008005057890 */ /* 0x000fe2000fffe0ff */
[----:B------:R-:W-:Y:S01]  /*1400*/  LOP3.LUT R9, R9, 0x3, RZ, 0xc0, !PT ;  /* 0x0000000309097812 */ /* 0x000fe200078ec0ff */
[----:B------:R-:W-:Y:S01]  /*1410*/  IMAD R10, R0, UR11, RZ ;  /* 0x0000000b000a7c24 */ /* 0x000fe2000f8e02ff */
[----:B------:R-:W-:-:S02]  /*1420*/  LEA R7, P1, R2, UR9, 0x2 ;  /* 0x0000000902077c11 */ /* 0x000fc4000f8210ff */
[----:B------:R-:W-:Y:S01]  /*1430*/  IADD3 R9, P3, PT, RZ, -R9, RZ ;  /* 0x80000009ff097210 */ /* 0x000fe20007f7e0ff */
[----:B------:R-:W-:Y:S01]  /*1440*/  IMAD R14, R10, UR10, RZ ;  /* 0x0000000a0a0e7c24 */ /* 0x000fe2000f8e02ff */
[----:B------:R-:W-:Y:S02]  /*1450*/  LEA.HI.X R13, R2, R4, R3, 0x2, P1 ;  /* 0x00000004020d7211 */ /* 0x000fe400008f1403 */
[----:B--2---:R-:W-:-:S04]  /*1460*/  IADD3 R12, P1, P2, R7, UR14, R6 ;  /* 0x0000000e070c7c10 */ /* 0x004fc8000fa3e006 */
[----:B------:R-:W-:Y:S01]  /*1470*/  IADD3.X R13, PT, PT, R13, UR15, R16, P1, P2 ;  /* 0x0000000f0d0d7c10 */ /* 0x000fe20008fe4410 */
[----:B-1----:R-:W-:-:S06]  /*1480*/  ULEA UR5, UR8, UR5, 0x18 ;  /* 0x0000000508057291 */ /* 0x002fcc000f8ec0ff */
[----:B------:R-:W-:-:S05]  /*1490*/  VIADD R4, R6, UR5 ;  /* 0x0000000506047c36 */ /* 0x000fca0008000000 */
[----:B---3--:R-:W-:Y:S01]  /*14a0*/  LEA R7, R11, R4, 0x9 ;  /* 0x000000040b077211 */ /* 0x008fe200078e48ff */
[----:B------:R-:W-:-:S04]  /*14b0*/  IMAD.X R4, RZ, RZ, -0x1, P3 ;  /* 0xffffffffff047424 */ /* 0x000fc800018e06ff */
[----:B------:R-:W-:-:S07]  /*14c0*/  IMAD R7, R2, 0x4, R7 ;  /* 0x0000000402077824 */ /* 0x000fce00078e0207 */
.L_x_399:
        /* <DEDUP_REMOVED lines=16> */
.L_x_398:
[----:B------:R-:W-:Y:S05]  /*15d0*/  BSYNC.RECONVERGENT B1 ;  /* 0x0000000000017941 */ /* 0x000fea0003800200 */
.L_x_397:
[----:B------:R-:W-:Y:S05]  /*15e0*/  @!P0 BRA `(.L_x_393) ;  /* 0x0000000000f08947 */ /* 0x000fea0003800000 */
[----:B------:R-:W1:Y:S01]  /*15f0*/  S2UR UR8, SR_CgaCtaId ;  /* 0x00000000000879c3 */ /* 0x000e620000008800 */
[----:B------:R-:W2:Y:S01]  /*1600*/  LDCU.64 UR14, c[0x0][0x3a8] ;  /* 0x00007500ff0e77ac */ /* 0x000ea20008000a00 */
[----:B------:R-:W-:Y:S01]  /*1610*/  IMAD.U32 R9, RZ, RZ, UR22 ;  /* 0x00000016ff097e24 */ /* 0x000fe2000f8e00ff */
[----:B------:R-:W-:Y:S01]  /*1620*/  SHF.L.U32 R17, R5, 0x2, RZ ;  /* 0x0000000205117819 */ /* 0x000fe200000006ff */
[----:B------:R-:W-:Y:S01]  /*1630*/  IMAD R22, R0, UR11, RZ ;  /* 0x0000000b00167c24 */ /* 0x000fe2000f8e02ff */
[----:B------:R-:W-:Y:S01]  /*1640*/  UMOV UR5, 0x400 ;  /* 0x0000040000057882 */ /* 0x000fe20000000000 */
[----:B------:R-:W-:Y:S01]  /*1650*/  SHF.R.U32.HI R20, RZ, 0x1e, R5 ;  /* 0x0000001eff147819 */ /* 0x000fe20000011605 */
[----:B------:R-:W-:Y:S01]  /*1660*/  UIADD3 UR5, UPT, UPT, UR5, 0x80, URZ ;  /* 0x0000008005057890 */ /* 0x000fe2000fffe0ff */
[----:B------:R-:W3:Y:S01]  /*1670*/  LDC R7, c[0x0][0x384] ;  /* 0x0000e100ff077b82 */ /* 0x000ee20000000800 */
[----:B------:R-:W-:Y:S01]  /*1680*/  SHF.L.U64.HI R18, R9, 0x2, R8 ;  /* 0x0000000209127819 */ /* 0x000fe20000010208 */
[----:B------:R-:W-:Y:S01]  /*1690*/  IMAD R22, R22, UR10, RZ ;  /* 0x0000000a16167c24 */ /* 0x000fe2000f8e02ff */
[----:B--2---:R-:W-:-:S04]  /*16a0*/  IADD3 R4, P0, PT, R6, UR14, RZ ;  /* 0x0000000e06047c10 */ /* 0x004fc8000ff1e0ff */
[----:B------:R-:W-:Y:S01]  /*16b0*/  IADD3.X R16, PT, PT, R16, UR15, RZ, P0, !PT ;  /* 0x0000000f10107c10 */ /* 0x000fe200087fe4ff */
[----:B-1----:R-:W-:Y:S02]  /*16c0*/  ULEA UR5, UR8, UR5, 0x18 ;  /* 0x0000000508057291 */ /* 0x002fe4000f8ec0ff */
[----:B------:R-:W-:-:S04]  /*16d0*/  USHF.L.U32 UR8, UR22, 0x2, URZ ;  /* 0x0000000216087899 */ /* 0x000fc800080006ff */
[----:B------:R-:W-:Y:S01]  /*16e0*/  VIADD R6, R6, UR5 ;  /* 0x0000000506067c36 */ /* 0x000fe20008000000 */
[----:B------:R-:W-:-:S03]  /*16f0*/  UMOV UR5, URZ ;  /* 0x000000ff00057c82 */ /* 0x000fc60008000000 */
[----:B---3--:R-:W-:Y:S01]  /*1700*/  IMAD R23, R7, 0x200, R6 ;  /* 0x0000020007177824 */ /* 0x008fe200078e0206 */
[----:B------:R-:W-:-:S03]  /*1710*/  IADD3 R6, P0, PT, R2, UR22, RZ ;  /* 0x0000001602067c10 */ /* 0x000fc6000ff1e0ff */
[----:B------:R-:W-:Y:S02]  /*1720*/  IMAD R23, R2, 0x4, R23 ;  /* 0x0000000402177824 */ /* 0x000fe400078e0217 */
[----:B------:R-:W-:Y:S01]  /*1730*/  IMAD.X R7, R8, 0x1, R3, P0 ;  /* 0x0000000108077824 */ /* 0x000fe200000e0603 */
[----:B------:R-:W-:Y:S01]  /*1740*/  LEA R0, P0, R2, UR8, 0x2 ;  /* 0x0000000802007c11 */ /* 0x000fe2000f8010ff */
[C-C-:B------:R-:W-:Y:S01]  /*1750*/  IMAD R25, R22.reuse, 0x4, R23.reuse ;  /* 0x0000000416197824 */ /* 0x140fe200078e0217 */
[C---:B------:R-:W-:Y:S01]  /*1760*/  LEA R27, R22.reuse, R23, 0x3 ;  /* 0x00000017161b7211 */ /* 0x040fe200078e18ff */
[----:B------:R-:W-:Y:S01]  /*1770*/  IMAD R29, R22, 0xc, R23 ;  /* 0x0000000c161d7824 */ /* 0x000fe200078e0217 */
[C---:B------:R-:W-:Y:S01]  /*1780*/  SHF.L.U64.HI R7, R6.reuse, 0x2, R7 ;  /* 0x0000000206077819 */ /* 0x040fe20000010207 */
[----:B------:R-:W-:Y:S01]  /*1790*/  IMAD.SHL.U32 R6, R6, 0x4, RZ ;  /* 0x0000000406067824 */ /* 0x000fe200078e00ff */
[----:B------:R-:W-:Y:S02]  /*17a0*/  LEA.HI.X R18, R2, R18, R3, 0x2, P0 ;  /* 0x0000001202127211 */ /* 0x000fe400000f1403 */
[-C--:B------:R-:W-:Y:S01]  /*17b0*/  IADD3 R21, P0, PT, R17, R0.reuse, RZ ;  /* 0x0000000011157210 */ /* 0x080fe20007f1e0ff */
[C---:B------:R-:W-:Y:S01]  /*17c0*/  IMAD.WIDE.U32 R6, R5.reuse, 0xc, R6 ;  /* 0x0000000c05067825 */ /* 0x040fe200078e0006 */
[----:B------:R-:W-:-:S03]  /*17d0*/  LEA R19, P1, R5, R0, 0x3 ;  /* 0x0000000005137211 */ /* 0x000fc600078218ff */
[----:B------:R-:W-:Y:S01]  /*17e0*/  IMAD.X R24, R20, 0x1, R18, P0 ;  /* 0x0000000114187824 */ /* 0x000fe200000e0612 */
[----:B------:R-:W-:Y:S01]  /*17f0*/  LEA.HI.X R26, R5, R18, RZ, 0x3, P1 ;  /* 0x00000012051a7211 */ /* 0x000fe200008f1cff */
[----:B------:R-:W-:-:S08]  /*1800*/  VIADD R28, R7, UR5 ;  /* 0x00000005071c7c36 */ /* 0x000fd00008000000 */
.L_x_400:
[C---:B------:R-:W-:Y:S02]  /*1810*/  IADD3 R12, P0, PT, R4.reuse, R0, RZ ;  /* 0x00000000040c7210 */ /* 0x040fe40007f1e0ff */
[----:B------:R-:W-:-:S03]  /*1820*/  IADD3 R8, P1, PT, R4, R21, RZ ;  /* 0x0000001504087210 */ /* 0x000fc60007f3e0ff */
[----:B------:R-:W-:Y:S01]  /*1830*/  IMAD.X R13, R16, 0x1, R18, P0 ;  /* 0x00000001100d7824 */ /* 0x000fe200000e0612 */
[----:B------:R-:W-:Y:S01]  /*1840*/  IADD3 R10, P0, PT, R4, R19, RZ ;  /* 0x00000013040a7210 */ /* 0x000fe20007f1e0ff */
[----:B------:R-:W-:Y:S01]  /*1850*/  IMAD.X R9, R16, 0x1, R24, P1 ;  /* 0x0000000110097824 */ /* 0x000fe200008e0618 */
[----:B------:R-:W-:Y:S02]  /*1860*/  IADD3 R14, P1, PT, R4, R6, RZ ;  /* 0x00000006040e7210 */ /* 0x000fe40007f3e0ff */
[----:B------:R-:W-:Y:S01]  /*1870*/  @!PT LDS RZ, [RZ] ;  /* 0x00000000fffff984 */ /* 0x000fe20000000800 */
[----:B------:R-:W-:Y:S01]  /*1880*/  @!PT LDS RZ, [RZ] ;  /* 0x00000000fffff984 */ /* 0x000fe20000000800 */
[----:B------:R-:W-:Y:S01]  /*1890*/  @!PT LDS RZ, [RZ] ;  /* 0x00000000fffff984 */ /* 0x000fe20000000800 */
[----:B------:R1:W-:Y:S01]  /*18a0*/  LDGSTS.E [R23+0x80], desc[UR20][R12.64] ;  /* 0x000800000c177fae */ /* 0x0003e2000b9a1014 */
[C---:B------:R-:W-:Y:S01]  /*18b0*/  IMAD.X R11, R16.reuse, 0x1, R26, P0 ;  /* 0x00000001100b7824 */ /* 0x040fe200000e061a */
[----:B------:R-:W-:Y:S01]  /*18c0*/  IADD3 R2, P0, PT, R17, R2, RZ ;  /* 0x0000000211027210 */ /* 0x000fe20007f1e0ff */
[----:B------:R-:W-:Y:S01]  /*18d0*/  IMAD.X R15, R16, 0x1, R28, P1 ;  /* 0x00000001100f7824 */ /* 0x000fe200008e061c */
[C---:B------:R-:W-:Y:S01]  /*18e0*/  LEA R4, P1, R5.reuse, R4, 0x4 ;  /* 0x0000000405047211 */ /* 0x040fe200078220ff */
[----:B------:R2:W-:Y:S02]  /*18f0*/  LDGSTS.E [R25+0x80], desc[UR20][R8.64] ;  /* 0x0008000008197fae */ /* 0x0005e4000b9a1014 */
[----:B------:R-:W-:Y:S01]  /*1900*/  IMAD.X R3, R20, 0x1, R3, P0 ;  /* 0x0000000114037824 */ /* 0x000fe200000e0603 */
[----:B------:R-:W-:Y:S01]  /*1910*/  ISETP.GE.U32.AND P0, PT, R2, UR7, PT ;  /* 0x0000000702007c0c */ /* 0x000fe2000bf06070 */
[----:B------:R3:W-:Y:S01]  /*1920*/  LDGSTS.E [R27+0x80], desc[UR20][R10.64] ;  /* 0x000800000a1b7fae */ /* 0x0007e2000b9a1014 */
[----:B------:R-:W-:-:S02]  /*1930*/  LEA.HI.X R16, R5, R16, RZ, 0x4, P1 ;  /* 0x0000001005107211 */ /* 0x000fc400008f24ff */
[----:B------:R-:W-:Y:S01]  /*1940*/  ISETP.GE.U32.AND.EX P0, PT, R3, UR13, PT, P0 ;  /* 0x0000000d03007c0c */ /* 0x000fe2000bf06100 */
[----:B------:R4:W-:Y:S01]  /*1950*/  LDGSTS.E [R29+0x80], desc[UR20][R14.64] ;  /* 0x000800000e1d7fae */ /* 0x0009e2000b9a1014 */
[C---:B-1----:R-:W-:Y:S01]  /*1960*/  LEA R23, R22.reuse, R23, 0x4 ;  /* 0x0000001716177211 */ /* 0x042fe200078e20ff */
[C---:B--2---:R-:W-:Y:S02]  /*1970*/  IMAD R25, R22.reuse, 0x10, R25 ;  /* 0x0000001016197824 */ /* 0x044fe400078e0219 */
[C---:B---3--:R-:W-:Y:S02]  /*1980*/  IMAD R27, R22.reuse, 0x10, R27 ;  /* 0x00000010161b7824 */ /* 0x048fe400078e021b */
[----:B----4-:R-:W-:-:S06]  /*1990*/  IMAD R29, R22, 0x10, R29 ;  /* 0x00000010161d7824 */ /* 0x010fcc00078e021d */
[----:B------:R-:W-:Y:S05]  /*19a0*/  @!P0 BRA `(.L_x_400) ;  /* 0xfffffffc00988947 */ /* 0x000fea000383ffff */
.L_x_393:
[----:B------:R-:W-:Y:S05]  /*19b0*/  BSYNC.RECONVERGENT B0 ;  /* 0x0000000000007941 */ /* 0x000fea0003800200 */
.L_x_392:
[----:B------:R-:W0:Y:S01]  /*19c0*/  LDGDEPBAR ;  /* 0x00000000000079af */ /* 0x000e220000000000 */
[----:B------:R-:W-:-:S04]  /*19d0*/  DEPBAR.LE SB0, 0x0 ;  /* 0x000080000000791a */ /* 0x000fc80000000000 */
[----:B------:R-:W-:Y:S06]  /*19e0*/  BAR.SYNC.DEFER_BLOCKING 0x0 ;  /* 0x0000000000007b1d */ /* 0x000fec0000010000 */
.L_x_382:
[----:B------:R-:W-:-:S09]  /*19f0*/  UISETP.GT.AND UP0, UPT, UR24, UR6, UPT ;  /* 0x000000061800728c */ /* 0x000fd2000bf04270 */
[----:B------:R-:W-:Y:S05]  /*1a00*/  BRA.U UP0, `(.L_x_401) ;  /* 0x0000000100807547 */ /* 0x000fea000b800000 */
        /* <DEDUP_REMOVED lines=10> */
[----:B----4-:R-:W-:Y:S01]  /*1ab0*/  UIMAD.WIDE UR4, UR22, 0x4, UR4 ;  /* 0x00000004160478a5 */ /* 0x010fe2000f8e0204 */
[----:B--2---:R-:W-:-:S03]  /*1ac0*/  IMAD R0, R3, 0x200, R0 ;  /* 0x0000020003007824 */ /* 0x004fc600078e0200 */
[----:B-1----:R-:W-:Y:S02]  /*1ad0*/  LEA R7, R7, R2, 0x18 ;  /* 0x0000000207077211 */ /* 0x002fe400078ec0ff */
[C---:B---3--:R-:W-:Y:S02]  /*1ae0*/  LEA R2, R5.reuse, UR6, 0x2 ;  /* 0x0000000605027c11 */ /* 0x048fe4000f8e10ff */
[----:B------:R-:W-:-:S03]  /*1af0*/  LEA R0, R5, R0, 0x2 ;  /* 0x0000000005007211 */ /* 0x000fc600078e10ff */
[----:B------:R-:W-:Y:S01]  /*1b00*/  IMAD.IADD R6, R7, 0x1, R2 ;  /* 0x0000000107067824 */ /* 0x000fe200078e0202 */
[----:B------:R-:W-:Y:S01]  /*1b10*/  IADD3 R4, PT, PT, R0, 0x80, R7 ;  /* 0x0000008000047810 */ /* 0x000fe20007ffe007 */
[----:B------:R-:W-:-:S07]  /*1b20*/  IMAD.MOV R0, RZ, RZ, -R3 ;  /* 0x000000ffff007224 */ /* 0x000fce00078e0a03 */
.L_x_402:
[----:B-1----:R-:W-:Y:S01]  /*1b30*/  LDS R7, [R6] ;  /* 0x0000000006077984 */ /* 0x002fe20000000800 */
[----:B------:R-:W-:Y:S02]  /*1b40*/  VIADD R0, R0, 0x1 ;  /* 0x0000000100007836 */ /* 0x000fe40000000000 */
[----:B------:R-:W-:Y:S01]  /*1b50*/  IMAD.U32 R2, RZ, RZ, UR4 ;  /* 0x00000004ff027e24 */ /* 0x000fe2000f8e00ff */
[----:B------:R-:W1:Y:S01]  /*1b60*/  LDS R8, [R4] ;  /* 0x0000000004087984 */ /* 0x000e620000000800 */
[----:B------:R-:W-:Y:S01]  /*1b70*/  IMAD.U32 R3, RZ, RZ, UR5 ;  /* 0x00000005ff037e24 */ /* 0x000fe2000f8e00ff */
[----:B------:R-:W-:Y:S01]  /*1b80*/  ISETP.NE.AND P0, PT, R0, RZ, PT ;  /* 0x000000ff0000720c */ /* 0x000fe20003f05270 */
[----:B------:R-:W-:-:S04]  /*1b90*/  IMAD.WIDE R2, R5, 0x4, R2 ;  /* 0x0000000405027825 */ /* 0x000fc800078e0202 */
[----:B-1----:R-:W-:-:S05]  /*1ba0*/  FADD R7, R7, -R8 ;  /* 0x8000000807077221 */ /* 0x002fca0000000000 */
[----:B------:R1:W-:Y:S03]  /*1bb0*/  STG.E desc[UR20][R2.64], R7 ;  /* 0x0000000702007986 */ /* 0x0003e6000c101914 */
[----:B------:R-:W-:Y:S05]  /*1bc0*/  @!P0 EXIT ;  /* 0x000000000000894d */ /* 0x000fea0003800000 */
[----:B------:R-:W-:Y:S01]  /*1bd0*/  IADD3 R4, PT, PT, R4, 0x200, RZ ;  /* 0x0000020004047810 */ /* 0x000fe20007ffe0ff */
[----:B------:R-:W-:Y:S02]  /*1be0*/  VIADD R6, R6, 0x200 ;  /* 0x0000020006067836 */ /* 0x000fe40000000000 */
[----:B------:R-:W-:Y:S01]  /*1bf0*/  VIADD R5, R5, 0x80 ;  /* 0x0000008005057836 */ /* 0x000fe20000000000 */
[----:B------:R-:W-:Y:S06]  /*1c00*/  BRA `(.L_x_402) ;  /* 0xfffffffc00c87947 */ /* 0x000fec000383ffff */
.L_x_401:
[----:B------:R-:W1:Y:S02]  /*1c10*/  LDC R0, c[0x0][0x384] ;  /* 0x0000e100ff007b82 */ /* 0x000e640000000800 */
[----:B-1----:R-:W-:-:S13]  /*1c20*/  ISETP.GE.AND P0, PT, R0, 0x1, PT ;  /* 0x000000010000780c */ /* 0x002fda0003f06270 */
[----:B------:R-:W-:Y:S05]  /*1c30*/  @!P0 EXIT ;  /* 0x000000000000894d */ /* 0x000fea0003800000 */
[----:B------:R-:W1:Y:S01]  /*1c40*/  S2R R5, SR_TID.X ;  /* 0x0000000000057919 */ /* 0x000e620000002100 */
[----:B------:R-:W2:Y:S01]  /*1c50*/  LDC R3, c[0x0][0x3b0] ;  /* 0x0000ec00ff037b82 */ /* 0x000ea20000000800 */
[----:B------:R-:W3:Y:S01]  /*1c60*/  LDCU UR6, c[0x0][0x3a0] ;  /* 0x00007400ff0677ac */ /* 0x000ee20008000800 */
[----:B------:R-:W-:Y:S01]  /*1c70*/  MOV R2, 0x400 ;  /* 0x0000040000027802 */ /* 0x000fe20000000f00 */
[----:B------:R-:W4:Y:S01]  /*1c80*/  S2R R7, SR_CgaCtaId ;  /* 0x0000000000077919 */ /* 0x000f220000008800 */
[----:B------:R-:W5:Y:S03]  /*1c90*/  LDCU.64 UR4, c[0x0][0x390] ;  /* 0x00007200ff0477ac */ /* 0x000f660008000a00 */
[----:B------:R-:W-:Y:S01]  /*1ca0*/  VIADD R4, R2, 0x80 ;  /* 0x0000008002047836 */ /* 0x000fe20000000000 */
[----:B-----5:R-:W-:Y:S01]  /*1cb0*/  UIMAD.WIDE UR4, UR22, 0x4, UR4 ;  /* 0x00000004160478a5 */ /* 0x020fe2000f8e0204 */
[----:B--2---:R-:W-:-:S02]  /*1cc0*/  IMAD R2, R0, 0x200, R3 ;  /* 0x0000020000027824 */ /* 0x004fc400078e0203 */
[----:B------:R-:W-:Y:S02]  /*1cd0*/  IMAD.MOV R0, RZ, RZ, -R0 ;  /* 0x000000ffff007224 */ /* 0x000fe400078e0a00 */
[C---:B-1----:R-:W-:Y:S01]  /*1ce0*/  IMAD R2, R5.reuse, 0x4, R2 ;  /* 0x0000000405027824 */ /* 0x042fe200078e0202 */
[----:B---3--:R-:W-:Y:S02]  /*1cf0*/  LEA R6, R5, UR6, 0x2 ;  /* 0x0000000605067c11 */ /* 0x008fe4000f8e10ff */
[----:B----4-:R-:W-:-:S04]  /*1d00*/  LEA R7, R7, R4, 0x18 ;  /* 0x0000000407077211 */ /* 0x010fc800078ec0ff */
[----:B------:R-:W-:Y:S02]  /*1d10*/  IADD3 R6, PT, PT, R7, R6, RZ ;  /* 0x0000000607067210 */ /* 0x000fe40007ffe0ff */
[----:B------:R-:W-:-:S07]  /*1d20*/  IADD3 R4, PT, PT, R2, 0x80, R7 ;  /* 0x0000008002047810 */ /* 0x000fce0007ffe007 */
.L_x_403:
[----:B------:R-:W-:Y:S01]  /*1d30*/  ISETP.GE.AND P0, PT, R5, UR23, PT ;  /* 0x0000001705007c0c */ /* 0x000fe2000bf06270 */
        /* <DEDUP_REMOVED lines=14> */
        .weak           $__internal_1_$__cuda_sm20_div_u64
        .type           $__internal_1_$__cuda_sm20_div_u64,@function
        .size           $__internal_1_$__cuda_sm20_div_u64,(.L_x_407 - $__internal_1_$__cuda_sm20_div_u64)
$__internal_1_$__cuda_sm20_div_u64:
[----:B------:R-:W-:Y:S02]  /*1e20*/  IMAD.U32 R15, RZ, RZ, UR4 ;  /* 0x00000004ff0f7e24 */ /* 0x000fe4000f8e00ff */
[----:B------:R-:W-:-:S04]  /*1e30*/  IMAD.MOV.U32 R14, RZ, RZ, R5 ;  /* 0x000000ffff0e7224 */ /* 0x000fc800078e0005 */
        /* <DEDUP_REMOVED lines=9> */
[----:B------:R-:W-:Y:S01]  /*1ed0*/  IMAD.X R19, RZ, RZ, ~R13, P0 ;  /* 0x000000ffff137224 */ /* 0x000fe200000e0e0d */
[----:B------:R-:W-:-:S03]  /*1ee0*/  MOV R13, R6 ;  /* 0x00000006000d7202 */ /* 0x000fc60000000f00 */
[-C--:B------:R-:W-:Y:S02]  /*1ef0*/  IMAD R15, R7, R19.reuse, RZ ;  /* 0x00000013070f7224 */ /* 0x080fe400078e02ff */
[----:B------:R-:W-:-:S04]  /*1f00*/  IMAD.WIDE.U32 R12, P0, R6, R19, R12 ;  /* 0x00000013060c7225 */ /* 0x000fc8000780000c */
[----:B------:R-:W-:-:S04]  /*1f10*/  IMAD.HI.U32 R11, R7, R19, RZ ;  /* 0x00000013070b7227 */ /* 0x000fc800078e00ff */
[----:B------:R-:W-:-:S04]  /*1f20*/  IMAD.HI.U32 R12, P1, R7, R17, R12 ;  /* 0x00000011070c7227 */ /* 0x000fc8000782000c */
[----:B------:R-:W-:Y:S01]  /*1f30*/  IMAD.X R11, R11, 0x1, R7, P0 ;  /* 0x000000010b0b7824 */ /* 0x000fe200000e0607 */
[----:B------:R-:W-:-:S04]  /*1f40*/  IADD3 R13, P2, PT, R15, R12, RZ ;  /* 0x0000000c0f0d7210 */ /* 0x000fc80007f5e0ff */
[----:B------:R-:W-:Y:S01]  /*1f50*/  IADD3.X R11, PT, PT, RZ, RZ, R11, P2, P1 ;  /* 0x000000ffff0b7210 */ /* 0x000fe200017e240b */
[----:B------:R-:W-:-:S04]  /*1f60*/  IMAD.WIDE.U32 R6, R13, R5, RZ ;  /* 0x000000050d067225 */ /* 0x000fc800078e00ff */
[----:B------:R-:W-:Y:S01]  /*1f70*/  IMAD R12, R13, UR4, R7 ;  /* 0x000000040d0c7c24 */ /* 0x000fe2000f8e0207 */
[----:B------:R-:W-:-:S03]  /*1f80*/  IADD3 R7, P0, PT, RZ, -R6, RZ ;  /* 0x80000006ff077210 */ /* 0x000fc60007f1e0ff */
[----:B------:R-:W-:Y:S02]  /*1f90*/  IMAD R6, R11, R5, R12 ;  /* 0x000000050b067224 */ /* 0x000fe400078e020c */
[----:B------:R-:W-:-:S04]  /*1fa0*/  IMAD.HI.U32 R12, R13, R7, RZ ;  /* 0x000000070d0c7227 */ /* 0x000fc800078e00ff */
[----:B------:R-:W-:-:S04]  /*1fb0*/  IMAD.X R6, RZ, RZ, ~R6, P0 ;  /* 0x000000ffff067224 */ /* 0x000fc800000e0e06 */
        /* <DEDUP_REMOVED lines=15> */
[----:B------:R-:W-:-:S03]  /*20b0*/  IMAD.WIDE.U32 R6, R12, R5, RZ ;  /* 0x000000050c067225 */ /* 0x000fc600078e00ff */
[----:B------:R-:W-:Y:S01]  /*20c0*/  IADD3.X R14, PT, PT, RZ, R11, RZ, P1, !PT ;  /* 0x0000000bff0e7210 */ /* 0x000fe20000ffe4ff */
[----:B------:R-:W-:Y:S01]  /*20d0*/  IMAD R7, R12, UR4, R7 ;  /* 0x000000040c077c24 */ /* 0x000fe2000f8e0207 */
[----:B------:R-:W-:Y:S02]  /*20e0*/  IADD3 R16, P1, PT, -R6, R9, RZ ;  /* 0x0000000906107210 */ /* 0x000fe40007f3e1ff */
[----:B------:R-:W-:Y:S01]  /*20f0*/  IADD3 R9, P2, PT, R12, 0x1, RZ ;  /* 0x000000010c097810 */ /* 0x000fe20007f5e0ff */
[-C--:B------:R-:W-:Y:S01]  /*2100*/  IMAD R7, R14, R5.reuse, R7 ;  /* 0x000000050e077224 */ /* 0x080fe200078e0207 */
[----:B------:R-:W-:-:S03]  /*2110*/  ISETP.GE.U32.AND P0, PT, R16, R5, PT ;  /* 0x000000051000720c */ /* 0x000fc60003f06070 */
[----:B------:R-:W-:Y:S01]  /*2120*/  IMAD.X R11, R10, 0x1, ~R7, P1 ;  /* 0x000000010a0b7824 */ /* 0x000fe200008e0e07 */
[----:B------:R-:W-:Y:S01]  /*2130*/  IADD3 R6, P1, PT, -R5, R16, RZ ;  /* 0x0000001005067210 */ /* 0x000fe20007f3e1ff */
[----:B------:R-:W-:-:S03]  /*2140*/  IMAD.X R7, RZ, RZ, R14, P2 ;  /* 0x000000ffff077224 */ /* 0x000fc600010e060e */
[C---:B------:R-:W-:Y:S02]  /*2150*/  ISETP.GE.U32.AND.EX P0, PT, R11.reuse, UR4, PT, P0 ;  /* 0x000000040b007c0c */ /* 0x040fe4000bf06100 */
[----:B------:R-:W-:Y:S02]  /*2160*/  IADD3.X R10, PT, PT, R11, ~UR4, RZ, P1, !PT ;  /* 0x800000040b0a7c10 */ /* 0x000fe40008ffe4ff */
[----:B------:R-:W-:Y:S02]  /*2170*/  SEL R6, R6, R16, P0 ;  /* 0x0000001006067207 */ /* 0x000fe40000000000 */
[----:B------:R-:W-:Y:S02]  /*2180*/  SEL R9, R9, R12, P0 ;  /* 0x0000000c09097207 */ /* 0x000fe40000000000 */
[----:B------:R-:W-:Y:S02]  /*2190*/  SEL R10, R10, R11, P0 ;  /* 0x0000000b0a0a7207 */ /* 0x000fe40000000000 */
[----:B------:R-:W-:-:S02]  /*21a0*/  SEL R14, R7, R14, P0 ;  /* 0x0000000e070e7207 */ /* 0x000fc40000000000 */
[----:B------:R-:W-:Y:S02]  /*21b0*/  ISETP.GE.U32.AND P0, PT, R6, R5, PT ;  /* 0x000000050600720c */ /* 0x000fe40003f06070 */
[----:B------:R-:W-:Y:S02]  /*21c0*/  IADD3 R6, P2, PT, R9, 0x1, RZ ;  /* 0x0000000109067810 */ /* 0x000fe40007f5e0ff */
[----:B------:R-:W-:Y:S02]  /*21d0*/  ISETP.GE.U32.AND.EX P0, PT, R10, UR4, PT, P0 ;  /* 0x000000040a007c0c */ /* 0x000fe4000bf06100 */
[----:B------:R-:W-:Y:S01]  /*21e0*/  ISETP.NE.U32.AND P1, PT, R5, RZ, PT ;  /* 0x000000ff0500720c */ /* 0x000fe20003f25070 */
[----:B------:R-:W-:Y:S01]  /*21f0*/  IMAD.X R7, RZ, RZ, R14, P2 ;  /* 0x000000ffff077224 */ /* 0x000fe200010e060e */
[----:B------:R-:W-:Y:S01]  /*2200*/  SEL R6, R6, R9, P0 ;  /* 0x0000000906067207 */ /* 0x000fe20000000000 */
[----:B------:R-:W-:Y:S01]  /*2210*/  IMAD.MOV.U32 R9, RZ, RZ, 0x0 ;  /* 0x00000000ff097424 */ /* 0x000fe200078e00ff */
[----:B------:R-:W-:-:S02]  /*2220*/  ISETP.NE.AND.EX P1, PT, RZ, UR4, PT, P1 ;  /* 0x00000004ff007c0c */ /* 0x000fc4000bf25310 */
[----:B------:R-:W-:Y:S02]  /*2230*/  SEL R7, R7, R14, P0 ;  /* 0x0000000e07077207 */ /* 0x000fe40000000000 */
[----:B------:R-:W-:Y:S02]  /*2240*/  SEL R6, R6, 0xffffffff, P1 ;  /* 0xffffffff06067807 */ /* 0x000fe40000800000 */
[----:B------:R-:W-:Y:S01]  /*2250*/  SEL R7, R7, 0xffffffff, P1 ;  /* 0xffffffff07077807 */ /* 0x000fe20000800000 */
[----:B------:R-:W-:Y:S06]  /*2260*/  RET.REL.NODEC R8 `(_ZN3cub18CUB_300001_SM_10006detail9transform16transform_kernelINS2_10policy_hubILb0EN4cuda3std3__45tupleIJN6thrust24THRUST_300001_SM_1000_NS6detail15normal_iteratorINSA_10device_ptrIfEEEESF_EEEE10policy1000EiNS7_5minusIfEESF_JPfSL_EEEvT0_iT1_T2_DpNS2_10kernel_argIT3_EE) ;  /* 0xffffffdc08647950 */ /* 0x000fec0003c3ffff */
.L_x_404:
        /* <DEDUP_REMOVED lines=9> */
.L_x_407:


//--------------------- .text._ZN3cub18CUB_300001_SM_10006detail11EmptyKernelIvEEvv --------------------------
	.section	.text._ZN3cub18CUB_300001_SM_10006detail11EmptyKernelIvEEvv,"ax",@progbits
	.align	128
        .global         _ZN3cub18CUB_300001_SM_10006detail11EmptyKernelIvEEvv
        .type           _ZN3cub18CUB_300001_SM_10006detail11EmptyKernelIvEEvv,@function
        .size           _ZN3cub18CUB_300001_SM_10006detail11EmptyKernelIvEEvv,(.L_x_420 - _ZN3cub18CUB_300001_SM_10006detail11EmptyKernelIvEEvv)
        .other          _ZN3cub18CUB_300001_SM_10006detail11EmptyKernelIvEEvv,@"STO_CUDA_ENTRY STV_DEFAULT"
_ZN3cub18CUB_300001_SM_10006detail11EmptyKernelIvEEvv:
.text._ZN3cub18CUB_300001_SM_10006detail11EmptyKernelIvEEvv:
[----:B------:R-:W-:Y:S01]  /*0000*/  LDC R1, c[0x0][0x37c] ;  /* 0x0000df00ff017b82 */ /* 0x000fe20000000800 */
[----:B------:R-:W-:Y:S05]  /*0010*/  EXIT ;  /* 0x000000000000794d */ /* 0x000fea0003800000 */
.L_x_405:
        /* <DEDUP_REMOVED lines=14> */
.L_x_420:


//--------------------- .nv.shared._ZN3cub18CUB_300001_SM_10006detail6reduce28DeviceReduceSingleTileKernelINS2_10policy_hubIfyN4cuda3__47maximumIfEEE10Policy1000EPfPdiS8_dfNS5_3std3__410__identityEEEvT0_T1_T2_T3_T4_T6_ --------------------------
	.section	.nv.shared._ZN3cub18CUB_300001_SM_10006detail6reduce28DeviceReduceSingleTileKernelINS2_10policy_hubIfyN4cuda3__47maximumIfEEE10Policy1000EPfPdiS8_dfNS5_3std3__410__identityEEEvT0_T1_T2_T3_T4_T6_,"aw",@nobits
	.sectionflags	@""
	.align	128
.nv.shared._ZN3cub18CUB_300001_SM_10006detail6reduce28DeviceReduceSingleTileKernelINS2_10policy_hubIfyN4cuda3__47maximumIfEEE10Policy1000EPfPdiS8_dfNS5_3std3__410__identityEEEvT0_T1_T2_T3_T4_T6_:
	.zero		1152


//--------------------- .nv.shared.reserved.0     --------------------------
	.section	.nv.shared.reserved.0,"aw",@nobits
	.weak		__nv_reservedSMEM_offset_0_alias
	.size		__nv_reservedSMEM_offset_0_alias, 0, 64
	.other		__nv_reservedSMEM_offset_0_alias,@"STO_CUDA_RESERVED_SHARED STV_DEFAULT"
__nv_reservedSMEM_offset_0_alias:
	.zero		0
	.zero		64


//--------------------- .nv.global                --------------------------
	.section	.nv.global,"aw",@nobits
.nv.global:
	.type		_ZN34_INTERNAL_acfa4f7b_4_k_cu_214087b36thrust24THRUST_300001_SM_1000_NS3seqE,@object
	.size		_ZN34_INTERNAL_acfa4f7b_4_k_cu_214087b36thrust24THRUST_300001_SM_1000_NS3seqE,(_ZN34_INTERNAL_acfa4f7b_4_k_cu_214087b34cuda3std3__48in_placeE - _ZN34_INTERNAL_acfa4f7b_4_k_cu_214087b36thrust24THRUST_300001_SM_1000_NS3seqE)
_ZN34_INTERNAL_acfa4f7b_4_k_cu_214087b36thrust24THRUST_300001_SM_1000_NS3seqE:
	.zero		1
	.type		_ZN34_INTERNAL_acfa4f7b_4_k_cu_214087b34cuda3std3__48in_placeE,@object
	.size		_ZN34_INTERNAL_acfa4f7b_4_k_cu_214087b34cuda3std3__48in_placeE,(_ZN34_INTERNAL_acfa4f7b_4_k_cu_214087b34cuda3std6ranges3__45__cpo4sizeE - _ZN34_INTERNAL_acfa4f7b_4_k_cu_214087b34cuda3std3__48in_placeE)
_ZN34_INTERNAL_acfa4f7b_4_k_cu_214087b34cuda3std3__48in_placeE:
	.zero		1
	.type		_ZN34_INTERNAL_acfa4f7b_4_k_cu_214087b34cuda3std6ranges3__45__cpo4sizeE,@object
	.size		_ZN34_INTERNAL_acfa4f7b_4_k_cu_214087b34cuda3std6ranges3__45__cpo4sizeE,(_ZN34_INTERNAL_acfa4f7b_4_k_cu_214087b36thrust24THRUST_300001_SM_1000_NS12placeholders2_3E - _ZN34_INTERNAL_acfa4f7b_4_k_cu_214087b34cuda3std6ranges3__45__cpo4sizeE)
_ZN34_INTERNAL_acfa4f7b_4_k_cu_214087b34cuda3std6ranges3__45__cpo4sizeE:
	.zero		1
	.type		_ZN34_INTERNAL_acfa4f7b_4_k_cu_214087b36thrust24THRUST_300001_SM_1000_NS12placeholders2_3E,@object
	.size		_ZN34_INTERNAL_acfa4f7b_4_k_cu_214087b36thrust24THRUST_300001_SM_1000_NS12placeholders2_3E,(_ZN34_INTERNAL_acfa4f7b_4_k_cu_214087b34cuda3std3__45__cpo6cbeginE - _ZN34_INTERNAL_acfa4f7b_4_k_cu_214087b36thrust24THRUST_300001_SM_1000_NS12placeholders2_3E)
_ZN34_INTERNAL_acfa4f7b_4_k_cu_214087b36thrust24THRUST_300001_SM_1000_NS12placeholders2_3E:
	.zero		1
	.type		_ZN34_INTERNAL_acfa4f7b_4_k_cu_214087b34cuda3std3__45__cpo6cbeginE,@object
	.size		_ZN34_INTERNAL_acfa4f7b_4_k_cu_214087b34cuda3std3__45__cpo6cbeginE,(_ZN34_INTERNAL_acfa4f7b_4_k_cu_214087b34cuda3std6ranges3__45__cpo6cbeginE - _ZN34_INTERNAL_acfa4f7b_4_k_cu_214087b34cuda3std3__45__cpo6cbeginE)
_ZN34_INTERNAL_acfa4f7b_4_k_cu_214087b34cuda3std3__45__cpo6cbeginE:
	.zero		1
	.type		_ZN34_INTERNAL_acfa4f7b_4_k_cu_214087b34cuda3std6ranges3__45__cpo6cbeginE,@object
	.size		_ZN34_INTERNAL_acfa4f7b_4_k_cu_214087b34cuda3std6ranges3__45__cpo6cbeginE,(_ZN34_INTERNAL_acfa4f7b_4_k_cu_214087b36thrust24THRUST_300001_SM_1000_NS12placeholders2_7E - _ZN34_INTERNAL_acfa4f7b_4_k_cu_214087b34cuda3std6ranges3__45__cpo6cbeginE)
_ZN34_INTERNAL_acfa4f7b_4_k_cu_214087b34cuda3std6ranges3__45__cpo6cbeginE:
	.zero		1
	.type		_ZN34_INTERNAL_acfa4f7b_4_k_cu_214087b36thrust24THRUST_300001_SM_1000_NS12placeholders2_7E,@object
	.size		_ZN34_INTERNAL_acfa4f7b_4_k_cu_214087b36thrust24THRUST_300001_SM_1000_NS12placeholders2_7E,(_ZN34_INTERNAL_acfa4f7b_4_k_cu_214087b34cuda3std3__45__cpo7crbeginE - _ZN34_INTERNAL_acfa4f7b_4_k_cu_214087b36thrust24THRUST_300001_SM_1000_NS12placeholders2_7E)
_ZN34_INTERNAL_acfa4f7b_4_k_cu_214087b36thrust24THRUST_300001_SM_1000_NS12placeholders2_7E:
	.zero		1
	.type		_ZN34_INTERNAL_acfa4f7b_4_k_cu_214087b34cuda3std3__45__cpo7crbeginE,@object
	.size		_ZN34_INTERNAL_acfa4f7b_4_k_cu_214087b34cuda3std3__45__cpo7crbeginE,(_ZN34_INTERNAL_acfa4f7b_4_k_cu_214087b34cuda3std6ranges3__45__cpo4nextE - _ZN34_INTERNAL_acfa4f7b_4_k_cu_214087b34cuda3std3__45__cpo7crbeginE)
_ZN34_INTERNAL_acfa4f7b_4_k_cu_214087b34cuda3std3__45__cpo7crbeginE:
	.zero		1
	.type		_ZN34_INTERNAL_acfa4f7b_4_k_cu_214087b34cuda3std6ranges3__45__cpo4nextE,@object
	.size		_ZN34_INTERNAL_acfa4f7b_4_k_cu_214087b34cuda3std6ranges3__45__cpo4nextE,(_ZN34_INTERNAL_acfa4f7b_4_k_cu_214087b34cuda3std6ranges3__45__cpo4swapE - _ZN34_INTERNAL_acfa4f7b_4_k_cu_214087b34cuda3std6ranges3__45__cpo4nextE)
_ZN34_INTERNAL_acfa4f7b_4_k_cu_214087b34cuda3std6ranges3__45__cpo4nextE:
	.zero		1
	.type		_ZN34_INTERNAL_acfa4f7b_4_k_cu_214087b34cuda3std6ranges3__45__cpo4swapE,@object
	.size		_ZN34_INTERNAL_acfa4f7b_4_k_cu_214087b34cuda3std6ranges3__45__cpo4swapE,(_ZN34_INTERNAL_acfa4f7b_4_k_cu_214087b36thrust24THRUST_300001_SM_1000_NS8cuda_cub10par_nosyncE - _ZN34_INTERNAL_acfa4f7b_4_k_cu_214087b34cuda3std6ranges3__45__cpo4swapE)
_ZN34_INTERNAL_acfa4f7b_4_k_cu_214087b34cuda3std6ranges3__45__cpo4swapE:
	.zero		1
	.type		_ZN34_INTERNAL_acfa4f7b_4_k_cu_214087b36thrust24THRUST_300001_SM_1000_NS8cuda_cub10par_nosyncE,@object
	.size		_ZN34_INTERNAL_acfa4f7b_4_k_cu_214087b36thrust24THRUST_300001_SM_1000_NS8cuda_cub10par_nosyncE,(_ZN34_INTERNAL_acfa4f7b_4_k_cu_214087b36thrust24THRUST_300001_SM_1000_NS12placeholders2_9E - _ZN34_INTERNAL_acfa4f7b_4_k_cu_214087b36thrust24THRUST_300001_SM_1000_NS8cuda_cub10par_nosyncE)
_ZN34_INTERNAL_acfa4f7b_4_k_cu_214087b36thrust24THRUST_300001_SM_1000_NS8cuda_cub10par_nosyncE:
	.zero		1
	.type		_ZN34_INTERNAL_acfa4f7b_4_k_cu_214087b36thrust24THRUST_300001_SM_1000_NS12placeholders2_9E,@object
	.size		_ZN34_INTERNAL_acfa4f7b_4_k_cu_214087b36thrust24THRUST_300001_SM_1000_NS12placeholders2_9E,(_ZN34_INTERNAL_acfa4f7b_4_k_cu_214087b34cuda3std3__436_GLOBAL__N__acfa4f7b_4_k_cu_214087b36ignoreE - _ZN34_INTERNAL_acfa4f7b_4_k_cu_214087b36thrust24THRUST_300001_SM_1000_NS12placeholders2_9E)
_ZN34_INTERNAL_acfa4f7b_4_k_cu_214087b36thrust24THRUST_300001_SM_1000_NS12placeholders2_9E:
	.zero		1
	.type		_ZN34_INTERNAL_acfa4f7b_4_k_cu_214087b34cuda3std3__436_GLOBAL__N__acfa4f7b_4_k_cu_214087b36ignoreE,@object
	.size		_ZN34_INTERNAL_acfa4f7b_4_k_cu_214087b34cuda3std3__436_GLOBAL__N__acfa4f7b_4_k_cu_214087b36ignoreE,(_ZN34_INTERNAL_acfa4f7b_4_k_cu_214087b34cuda3std6ranges3__45__cpo4dataE - _ZN34_INTERNAL_acfa4f7b_4_k_cu_214087b34cuda3std3__436_GLOBAL__N__acfa4f7b_4_k_cu_214087b36ignoreE)
_ZN34_INTERNAL_acfa4f7b_4_k_cu_214087b34cuda3std3__436_GLOBAL__N__acfa4f7b_4_k_cu_214087b36ignoreE:
	.zero		1
	.type		_ZN34_INTERNAL_acfa4f7b_4_k_cu_214087b34cuda3std6ranges3__45__cpo4dataE,@object
	.size		_ZN34_INTERNAL_acfa4f7b_4_k_cu_214087b34cuda3std6ranges3__45__cpo4dataE,(_ZN34_INTERNAL_acfa4f7b_4_k_cu_214087b36thrust24THRUST_300001_SM_1000_NS12placeholders2_1E - _ZN34_INTERNAL_acfa4f7b_4_k_cu_214087b34cuda3std6ranges3__45__cpo4dataE)
_ZN34_INTERNAL_acfa4f7b_4_k_cu_214087b34cuda3std6ranges3__45__cpo4dataE:
	.zero		1
	.type		_ZN34_INTERNAL_acfa4f7b_4_k_cu_214087b36thrust24THRUST_300001_SM_1000_NS12placeholders2_1E,@object
	.size		_ZN34_INTERNAL_acfa4f7b_4_k_cu_214087b36thrust24THRUST_300001_SM_1000_NS12placeholders2_1E,(_ZN34_INTERNAL_acfa4f7b_4_k_cu_214087b34cuda3std3__45__cpo5beginE - _ZN34_INTERNAL_acfa4f7b_4_k_cu_214087b36thrust24THRUST_300001_SM_1000_NS12placeholders2_1E)
_ZN34_INTERNAL_acfa4f7b_4_k_cu_214087b36thrust24THRUST_300001_SM_1000_NS12placeholders2_1E:
	.zero		1
	.type		_ZN34_INTERNAL_acfa4f7b_4_k_cu_214087b34cuda3std3__45__cpo5beginE,@object
	.size		_ZN34_INTERNAL_acfa4f7b_4_k_cu_214087b34cuda3std3__45__cpo5beginE,(_ZN34_INTERNAL_acfa4f7b_4_k_cu_214087b34cuda3std6ranges3__45__cpo5beginE - _ZN34_INTERNAL_acfa4f7b_4_k_cu_214087b34cuda3std3__45__cpo5beginE)
_ZN34_INTERNAL_acfa4f7b_4_k_cu_214087b34cuda3std3__45__cpo5beginE:
	.zero		1
	.type		_ZN34_INTERNAL_acfa4f7b_4_k_cu_214087b34cuda3std6ranges3__45__cpo5beginE,@object
	.size		_ZN34_INTERNAL_acfa4f7b_4_k_cu_214087b34cuda3std6ranges3__45__cpo5beginE,(_ZN34_INTERNAL_acfa4f7b_4_k_cu_214087b36thrust24THRUST_300001_SM_1000_NS12placeholders2_5E - _ZN34_INTERNAL_acfa4f7b_4_k_cu_214087b34cuda3std6ranges3__45__cpo5beginE)
_ZN34_INTERNAL_acfa4f7b_4_k_cu_214087b34cuda3std6ranges3__45__cpo5beginE:
	.zero		1
	.type		_ZN34_INTERNAL_acfa4f7b_4_k_cu_214087b36thrust24THRUST_300001_SM_1000_NS12placeholders2_5E,@object
	.size		_ZN34_INTERNAL_acfa4f7b_4_k_cu_214087b36thrust24THRUST_300001_SM_1000_NS12placeholders2_5E,(_ZN34_INTERNAL_acfa4f7b_4_k_cu_214087b34cuda3std3__45__cpo6rbeginE - _ZN34_INTERNAL_acfa4f7b_4_k_cu_214087b36thrust24THRUST_300001_SM_1000_NS12placeholders2_5E)
_ZN34_INTERNAL_acfa4f7b_4_k_cu_214087b36thrust24THRUST_300001_SM_1000_NS12placeholders2_5E:
	.zero		1
	.type		_ZN34_INTERNAL_acfa4f7b_4_k_cu_214087b34cuda3std3__45__cpo6rbeginE,@object
	.size		_ZN34_INTERNAL_acfa4f7b_4_k_cu_214087b34cuda3std3__45__cpo6rbeginE,(_ZN34_INTERNAL_acfa4f7b_4_k_cu_214087b34cuda3std6ranges3__45__cpo7advanceE - _ZN34_INTERNAL_acfa4f7b_4_k_cu_214087b34cuda3std3__45__cpo6rbeginE)
_ZN34_INTERNAL_acfa4f7b_4_k_cu_214087b34cuda3std3__45__cpo6rbeginE:
	.zero		1
	.type		_ZN34_INTERNAL_acfa4f7b_4_k_cu_214087b34cuda3std6ranges3__45__cpo7advanceE,@object
	.size		_ZN34_INTERNAL_acfa4f7b_4_k_cu_214087b34cuda3std6ranges3__45__cpo7advanceE,(_ZN34_INTERNAL_acfa4f7b_4_k_cu_214087b34cuda3std3__47nulloptE - _ZN34_INTERNAL_acfa4f7b_4_k_cu_214087b34cuda3std6ranges3__45__cpo7advanceE)
_ZN34_INTERNAL_acfa4f7b_4_k_cu_214087b34cuda3std6ranges3__45__cpo7advanceE:
	.zero		1
	.type		_ZN34_INTERNAL_acfa4f7b_4_k_cu_214087b34cuda3std3__47nulloptE,@object
	.size		_ZN34_INTERNAL_acfa4f7b_4_k_cu_214087b34cuda3std3__47nulloptE,(_ZN34_INTERNAL_acfa4f7b_4_k_cu_214087b34cuda3std6ranges3__45__cpo8distanceE - _ZN34_INTERNAL_acfa4f7b_4_k_cu_214087b34cuda3std3__47nulloptE)
_ZN34_INTERNAL_acfa4f7b_4_k_cu_214087b34cuda3std3__47nulloptE:
	.zero		1
	.type		_ZN34_INTERNAL_acfa4f7b_4_k_cu_214087b34cuda3std6ranges3__45__cpo8distanceE,@object
	.size		_ZN34_INTERNAL_acfa4f7b_4_k_cu_214087b34cuda3std6ranges3__45__cpo8distanceE,(_ZN34_INTERNAL_acfa4f7b_4_k_cu_214087b36thrust24THRUST_300001_SM_1000_NS12placeholders3_10E - _ZN34_INTERNAL_acfa4f7b_4_k_cu_214087b34cuda3std6ranges3__45__cpo8distanceE)
_ZN34_INTERNAL_acfa4f7b_4_k_cu_214087b34cuda3std6ranges3__45__cpo8distanceE:
	.zero		1
	.type		_ZN34_INTERNAL_acfa4f7b_4_k_cu_214087b36thrust24THRUST_300001_SM_1000_NS12placeholders3_10E,@object
	.size		_ZN34_INTERNAL_acfa4f7b_4_k_cu_214087b36thrust24THRUST_300001_SM_1000_NS12placeholders3_10E,(_ZN34_INTERNAL_acfa4f7b_4_k_cu_214087b34cuda3std3__419piecewise_constructE - _ZN34_INTERNAL_acfa4f7b_4_k_cu_214087b36thrust24THRUST_300001_SM_1000_NS12placeholders3_10E)
_ZN34_INTERNAL_acfa4f7b_4_k_cu_214087b36thrust24THRUST_300001_SM_1000_NS12placeholders3_10E:
	.zero		1
	.type		_ZN34_INTERNAL_acfa4f7b_4_k_cu_214087b34cuda3std3__419piecewise_constructE,@object
	.size		_ZN34_INTERNAL_acfa4f7b_4_k_cu_214087b34cuda3std3__419piecewise_constructE,(_ZN34_INTERNAL_acfa4f7b_4_k_cu_214087b34cuda3std6ranges3__45__cpo5cdataE - _ZN34_INTERNAL_acfa4f7b_4_k_cu_214087b34cuda3std3__419piecewise_constructE)
_ZN34_INTERNAL_acfa4f7b_4_k_cu_214087b34cuda3std3__419piecewise_constructE:
	.zero		1
	.type		_ZN34_INTERNAL_acfa4f7b_4_k_cu_214087b34cuda3std6ranges3__45__cpo5cdataE,@object
	.size		_ZN34_INTERNAL_acfa4f7b_4_k_cu_214087b34cuda3std6ranges3__45__cpo5cdataE,(_ZN34_INTERNAL_acfa4f7b_4_k_cu_214087b36thrust24THRUST_300001_SM_1000_NS12placeholders2_2E - _ZN34_INTERNAL_acfa4f7b_4_k_cu_214087b34cuda3std6ranges3__45__cpo5cdataE)
_ZN34_INTERNAL_acfa4f7b_4_k_cu_214087b34cuda3std6ranges3__45__cpo5cdataE:
	.zero		1
	.type		_ZN34_INTERNAL_acfa4f7b_4_k_cu_214087b36thrust24THRUST_300001_SM_1000_NS12placeholders2_2E,@object
	.size		_ZN34_INTERNAL_acfa4f7b_4_k_cu_214087b36thrust24THRUST_300001_SM_1000_NS12placeholders2_2E,(_ZN34_INTERNAL_acfa4f7b_4_k_cu_214087b34cuda3std3__45__cpo3endE - _ZN34_INTERNAL_acfa4f7b_4_k_cu_214087b36thrust24THRUST_300001_SM_1000_NS12placeholders2_2E)
_ZN34_INTERNAL_acfa4f7b_4_k_cu_214087b36thrust24THRUST_300001_SM_1000_NS12placeholders2_2E:
	.zero		1
	.type		_ZN34_INTERNAL_acfa4f7b_4_k_cu_214087b34cuda3std3__45__cpo3endE,@object
	.size		_ZN34_INTERNAL_acfa4f7b_4_k_cu_214087b34cuda3std3__45__cpo3endE,(_ZN34_INTERNAL_acfa4f7b_4_k_cu_214087b34cuda3std6ranges3__45__cpo3endE - _ZN34_INTERNAL_acfa4f7b_4_k_cu_214087b34cuda3std3__45__cpo3endE)
_ZN34_INTERNAL_acfa4f7b_4_k_cu_214087b34cuda3std3__45__cpo3endE:
	.zero		1
	.type		_ZN34_INTERNAL_acfa4f7b_4_k_cu_214087b34cuda3std6ranges3__45__cpo3endE,@object
	.size		_ZN34_INTERNAL_acfa4f7b_4_k_cu_214087b34cuda3std6ranges3__45__cpo3endE,(_ZN34_INTERNAL_acfa4f7b_4_k_cu_214087b36thrust24THRUST_300001_SM_1000_NS12placeholders2_6E - _ZN34_INTERNAL_acfa4f7b_4_k_cu_214087b34cuda3std6ranges3__45__cpo3endE)
_ZN34_INTERNAL_acfa4f7b_4_k_cu_214087b34cuda3std6ranges3__45__cpo3endE:
	.zero		1
	.type		_ZN34_INTERNAL_acfa4f7b_4_k_cu_214087b36thrust24THRUST_300001_SM_1000_NS12placeholders2_6E,@object
	.size		_ZN34_INTERNAL_acfa4f7b_4_k_cu_214087b36thrust24THRUST_300001_SM_1000_NS12placeholders2_6E,(_ZN34_INTERNAL_acfa4f7b_4_k_cu_214087b34cuda3std3__45__cpo4rendE - _ZN34_INTERNAL_acfa4f7b_4_k_cu_214087b36thrust24THRUST_300001_SM_1000_NS12placeholders2_6E)
_ZN34_INTERNAL_acfa4f7b_4_k_cu_214087b36thrust24THRUST_300001_SM_1000_NS12placeholders2_6E:
	.zero		1
	.type		_ZN34_INTERNAL_acfa4f7b_4_k_cu_214087b34cuda3std3__45__cpo4rendE,@object
	.size		_ZN34_INTERNAL_acfa4f7b_4_k_cu_214087b34cuda3std3__45__cpo4rendE,(_ZN34_INTERNAL_acfa4f7b_4_k_cu_214087b34cuda3std6ranges3__45__cpo9iter_swapE - _ZN34_INTERNAL_acfa4f7b_4_k_cu_214087b34cuda3std3__45__cpo4rendE)
_ZN34_INTERNAL_acfa4f7b_4_k_cu_214087b34cuda3std3__45__cpo4rendE:
	.zero		1
	.type		_ZN34_INTERNAL_acfa4f7b_4_k_cu_214087b34cuda3std6ranges3__45__cpo9iter_swapE,@object
	.size		_ZN34_INTERNAL_acfa4f7b_4_k_cu_214087b34cuda3std6ranges3__45__cpo9iter_swapE,(_ZN34_INTERNAL_acfa4f7b_4_k_cu_214087b34cuda3std3__48unexpectE - _ZN34_INTERNAL_acfa4f7b_4_k_cu_214087b34cuda3std6ranges3__45__cpo9iter_swapE)
_ZN34_INTERNAL_acfa4f7b_4_k_cu_214087b34cuda3std6ranges3__45__cpo9iter_swapE:
	.zero		1
	.type		_ZN34_INTERNAL_acfa4f7b_4_k_cu_214087b34cuda3std3__48unexpectE,@object
	.size		_ZN34_INTERNAL_acfa4f7b_4_k_cu_214087b34cuda3std3__48unexpectE,(_ZN34_INTERNAL_acfa4f7b_4_k_cu_214087b36thrust24THRUST_300001_SM_1000_NS8cuda_cub3parE - _ZN34_INTERNAL_acfa4f7b_4_k_cu_214087b34cuda3std3__48unexpectE)
_ZN34_INTERNAL_acfa4f7b_4_k_cu_214087b34cuda3std3__48unexpectE:
	.zero		1
	.type		_ZN34_INTERNAL_acfa4f7b_4_k_cu_214087b36thrust24THRUST_300001_SM_1000_NS8cuda_cub3parE,@object
	.size		_ZN34_INTERNAL_acfa4f7b_4_k_cu_214087b36thrust24THRUST_300001_SM_1000_NS8cuda_cub3parE,(_ZN34_INTERNAL_acfa4f7b_4_k_cu_214087b36thrust24THRUST_300001_SM_1000_NS12placeholders2_4E - _ZN34_INTERNAL_acfa4f7b_4_k_cu_214087b36thrust24THRUST_300001_SM_1000_NS8cuda_cub3parE)
_ZN34_INTERNAL_acfa4f7b_4_k_cu_214087b36thrust24THRUST_300001_SM_1000_NS8cuda_cub3parE:
	.zero		1
	.type		_ZN34_INTERNAL_acfa4f7b_4_k_cu_214087b36thrust24THRUST_300001_SM_1000_NS12placeholders2_4E,@object
	.size		_ZN34_INTERNAL_acfa4f7b_4_k_cu_214087b36thrust24THRUST_300001_SM_1000_NS12placeholders2_4E,(_ZN34_INTERNAL_acfa4f7b_4_k_cu_214087b34cuda3std3__45__cpo4cendE - _ZN34_INTERNAL_acfa4f7b_4_k_cu_214087b36thrust24THRUST_300001_SM_1000_NS12placeholders2_4E)
_ZN34_INTERNAL_acfa4f7b_4_k_cu_214087b36thrust24THRUST_300001_SM_1000_NS12placeholders2_4E:
	.zero		1
	.type		_ZN34_INTERNAL_acfa4f7b_4_k_cu_214087b34cuda3std3__45__cpo4cendE,@object
	.size		_ZN34_INTERNAL_acfa4f7b_4_k_cu_214087b34cuda3std3__45__cpo4cendE,(_ZN34_INTERNAL_acfa4f7b_4_k_cu_214087b34cuda3std6ranges3__45__cpo4cendE - _ZN34_INTERNAL_acfa4f7b_4_k_cu_214087b34cuda3std3__45__cpo4cendE)
_ZN34_INTERNAL_acfa4f7b_4_k_cu_214087b34cuda3std3__45__cpo4cendE:
	.zero		1
	.type		_ZN34_INTERNAL_acfa4f7b_4_k_cu_214087b34cuda3std6ranges3__45__cpo4cendE,@object
	.size		_ZN34_INTERNAL_acfa4f7b_4_k_cu_214087b34cuda3std6ranges3__45__cpo4cendE,(_ZN34_INTERNAL_acfa4f7b_4_k_cu_214087b34cuda3std3__420unreachable_sentinelE - _ZN34_INTERNAL_acfa4f7b_4_k_cu_214087b34cuda3std6ranges3__45__cpo4cendE)
_ZN34_INTERNAL_acfa4f7b_4_k_cu_214087b34cuda3std6ranges3__45__cpo4cendE:
	.zero		1
	.type		_ZN34_INTERNAL_acfa4f7b_4_k_cu_214087b34cuda3std3__420unreachable_sentinelE,@object
	.size		_ZN34_INTERNAL_acfa4f7b_4_k_cu_214087b34cuda3std3__420unreachable_sentinelE,(_ZN34_INTERNAL_acfa4f7b_4_k_cu_214087b34cuda3std6ranges3__45__cpo5ssizeE - _ZN34_INTERNAL_acfa4f7b_4_k_cu_214087b34cuda3std3__420unreachable_sentinelE)
_ZN34_INTERNAL_acfa4f7b_4_k_cu_214087b34cuda3std3__420unreachable_sentinelE:
	.zero		1
	.type		_ZN34_INTERNAL_acfa4f7b_4_k_cu_214087b34cuda3std6ranges3__45__cpo5ssizeE,@object
	.size		_ZN34_INTERNAL_acfa4f7b_4_k_cu_214087b34cuda3std6ranges3__45__cpo5ssizeE,(_ZN34_INTERNAL_acfa4f7b_4_k_cu_214087b36thrust24THRUST_300001_SM_1000_NS12placeholders2_8E - _ZN34_INTERNAL_acfa4f7b_4_k_cu_214087b34cuda3std6ranges3__45__cpo5ssizeE)
_ZN34_INTERNAL_acfa4f7b_4_k_cu_214087b34cuda3std6ranges3__45__cpo5ssizeE:
	.zero		1
	.type		_ZN34_INTERNAL_acfa4f7b_4_k_cu_214087b36thrust24THRUST_300001_SM_1000_NS12placeholders2_8E,@object
	.size		_ZN34_INTERNAL_acfa4f7b_4_k_cu_214087b36thrust24THRUST_300001_SM_1000_NS12placeholders2_8E,(_ZN34_INTERNAL_acfa4f7b_4_k_cu_214087b34cuda3std3__45__cpo5crendE - _ZN34_INTERNAL_acfa4f7b_4_k_cu_214087b36thrust24THRUST_300001_SM_1000_NS12placeholders2_8E)
_ZN34_INTERNAL_acfa4f7b_4_k_cu_214087b36thrust24THRUST_300001_SM_1000_NS12placeholders2_8E:
	.zero		1
	.type		_ZN34_INTERNAL_acfa4f7b_4_k_cu_214087b34cuda3std3__45__cpo5crendE,@object
	.size		_ZN34_INTERNAL_acfa4f7b_4_k_cu_214087b34cuda3std3__45__cpo5crendE,(_ZN34_INTERNAL_acfa4f7b_4_k_cu_214087b34cuda3std6ranges3__45__cpo4prevE - _ZN34_INTERNAL_acfa4f7b_4_k_cu_214087b34cuda3std3__45__cpo5crendE)
_ZN34_INTERNAL_acfa4f7b_4_k_cu_214087b34cuda3std3__45__cpo5crendE:
	.zero		1
	.type		_ZN34_INTERNAL_acfa4f7b_4_k_cu_214087b34cuda3std6ranges3__45__cpo4prevE,@object
	.size		_ZN34_INTERNAL_acfa4f7b_4_k_cu_214087b34cuda3std6ranges3__45__cpo4prevE,(_ZN34_INTERNAL_acfa4f7b_4_k_cu_214087b34cuda3std6ranges3__45__cpo9iter_moveE - _ZN34_INTERNAL_acfa4f7b_4_k_cu_214087b34cuda3std6ranges3__45__cpo4prevE)
_ZN34_INTERNAL_acfa4f7b_4_k_cu_214087b34cuda3std6ranges3__45__cpo4prevE:
	.zero		1
	.type		_ZN34_INTERNAL_acfa4f7b_4_k_cu_214087b34cuda3std6ranges3__45__cpo9iter_moveE,@object
	.size		_ZN34_INTERNAL_acfa4f7b_4_k_cu_214087b34cuda3std6ranges3__45__cpo9iter_moveE,(_ZN34_INTERNAL_acfa4f7b_4_k_cu_214087b36thrust24THRUST_300001_SM_1000_NS6system6detail10sequential3seqE - _ZN34_INTERNAL_acfa4f7b_4_k_cu_214087b34cuda3std6ranges3__45__cpo9iter_moveE)
_ZN34_INTERNAL_acfa4f7b_4_k_cu_214087b34cuda3std6ranges3__45__cpo9iter_moveE:
	.zero		1
	.type		_ZN34_INTERNAL_acfa4f7b_4_k_cu_214087b36thrust24THRUST_300001_SM_1000_NS6system6detail10sequential3seqE,@object
	.size		_ZN34_INTERNAL_acfa4f7b_4_k_cu_214087b36thrust24THRUST_300001_SM_1000_NS6system6detail10sequential3seqE,(.L_31 - _ZN34_INTERNAL_acfa4f7b_4_k_cu_214087b36thrust24THRUST_300001_SM_1000_NS6system6detail10sequential3seqE)
_ZN34_INTERNAL_acfa4f7b_4_k_cu_214087b36thrust24THRUST_300001_SM_1000_NS6system6detail10sequential3seqE:
	.zero		1
.L_31:


//--------------------- .nv.shared._ZN3cub18CUB_300001_SM_10006detail6reduce18DeviceReduceKernelINS2_10policy_hubIfyN4cuda3__47maximumIfEEE10Policy1000EN6thrust24THRUST_300001_SM_1000_NS6detail15normal_iteratorINSC_10device_ptrIfEEEEyS8_f14absolute_valueEEvT0_PT3_T1_NS0_13GridEvenShareISM_EET2_T4_ --------------------------
	.section	.nv.shared._ZN3cub18CUB_300001_SM_10006detail6reduce18DeviceReduceKernelINS2_10policy_hubIfyN4cuda3__47maximumIfEEE10Policy1000EN6thrust24THRUST_300001_SM_1000_NS6detail15normal_iteratorINSC_10device_ptrIfEEEEyS8_f14absolute_valueEEvT0_PT3_T1_NS0_13GridEvenShareISM_EET2_T4_,"aw",@nobits
	.sectionflags	@""
	.align	128
.nv.shared._ZN3cub18CUB_300001_SM_10006detail6reduce18DeviceReduceKernelINS2_10policy_hubIfyN4cuda3__47maximumIfEEE10Policy1000EN6thrust24THRUST_300001_SM_1000_NS6detail15normal_iteratorINSC_10device_ptrIfEEEEyS8_f14absolute_valueEEvT0_PT3_T1_NS0_13GridEvenShareISM_EET2_T4_:
	.zero		1152


//--------------------- .nv.shared._ZN3cub18CUB_300001_SM_10006detail6reduce28DeviceReduceSingleTileKernelINS2_10policy_hubIfyN4cuda3__47maximumIfEEE10Policy1000EN6thrust24THRUST_300001_SM_1000_NS6detail15normal_iteratorINSC_10device_ptrIfEEEEPdyS8_df14absolute_valueEEvT0_T1_T2_T3_T4_T6_ --------------------------
	.section	.nv.shared._ZN3cub18CUB_300001_SM_10006detail6reduce28DeviceReduceSingleTileKernelINS2_10policy_hubIfyN4cuda3__47maximumIfEEE10Policy1000EN6thrust24THRUST_300001_SM_1000_NS6detail15normal_iteratorINSC_10device_ptrIfEEEEPdyS8_df14absolute_valueEEvT0_T1_T2_T3_T4_T6_,"aw",@nobits
	.sectionflags	@""
	.align	128
.nv.shared._ZN3cub18CUB_300001_SM_10006detail6reduce28DeviceReduceSingleTileKernelINS2_10policy_hubIfyN4cuda3__47maximumIfEEE10Policy1000EN6thrust24THRUST_300001_SM_1000_NS6detail15normal_iteratorINSC_10device_ptrIfEEEEPdyS8_df14absolute_valueEEvT0_T1_T2_T3_T4_T6_:
	.zero		1152


//--------------------- .nv.shared._ZN3cub18CUB_300001_SM_10006detail6reduce28DeviceReduceSingleTileKernelINS2_10policy_hubIfjN4cuda3__47maximumIfEEE10Policy1000EPfPdiS8_dfNS5_3std3__410__identityEEEvT0_T1_T2_T3_T4_T6_ --------------------------
	.section	.nv.shared._ZN3cub18CUB_300001_SM_10006detail6reduce28DeviceReduceSingleTileKernelINS2_10policy_hubIfjN4cuda3__47maximumIfEEE10Policy1000EPfPdiS8_dfNS5_3std3__410__identityEEEvT0_T1_T2_T3_T4_T6_,"aw",@nobits
	.sectionflags	@""
	.align	128
.nv.shared._ZN3cub18CUB_300001_SM_10006detail6reduce28DeviceReduceSingleTileKernelINS2_10policy_hubIfjN4cuda3__47maximumIfEEE10Policy1000EPfPdiS8_dfNS5_3std3__410__identityEEEvT0_T1_T2_T3_T4_T6_:
	.zero		1152


//--------------------- .nv.shared._ZN3cub18CUB_300001_SM_10006detail6reduce18DeviceReduceKernelINS2_10policy_hubIfjN4cuda3__47maximumIfEEE10Policy1000EN6thrust24THRUST_300001_SM_1000_NS6detail15normal_iteratorINSC_10device_ptrIfEEEEjS8_f14absolute_valueEEvT0_PT3_T1_NS0_13GridEvenShareISM_EET2_T4_ --------------------------
	.section	.nv.shared._ZN3cub18CUB_300001_SM_10006detail6reduce18DeviceReduceKernelINS2_10policy_hubIfjN4cuda3__47maximumIfEEE10Policy1000EN6thrust24THRUST_300001_SM_1000_NS6detail15normal_iteratorINSC_10device_ptrIfEEEEjS8_f14absolute_valueEEvT0_PT3_T1_NS0_13GridEvenShareISM_EET2_T4_,"aw",@nobits
	.sectionflags	@""
	.align	128
.nv.shared._ZN3cub18CUB_300001_SM_10006detail6reduce18DeviceReduceKernelINS2_10policy_hubIfjN4cuda3__47maximumIfEEE10Policy1000EN6thrust24THRUST_300001_SM_1000_NS6detail15normal_iteratorINSC_10device_ptrIfEEEEjS8_f14absolute_valueEEvT0_PT3_T1_NS0_13GridEvenShareISM_EET2_T4_:
	.zero		1152


//--------------------- .nv.shared._ZN3cub18CUB_300001_SM_10006detail6reduce28DeviceReduceSingleTileKernelINS2_10policy_hubIfjN4cuda3__47maximumIfEEE10Policy1000EN6thrust24THRUST_300001_SM_1000_NS6detail15normal_iteratorINSC_10device_ptrIfEEEEPdjS8_df14absolute_valueEEvT0_T1_T2_T3_T4_T6_ --------------------------
	.section	.nv.shared._ZN3cub18CUB_300001_SM_10006detail6reduce28DeviceReduceSingleTileKernelINS2_10policy_hubIfjN4cuda3__47maximumIfEEE10Policy1000EN6thrust24THRUST_300001_SM_1000_NS6detail15normal_iteratorINSC_10device_ptrIfEEEEPdjS8_df14absolute_valueEEvT0_T1_T2_T3_T4_T6_,"aw",@nobits
	.sectionflags	@""
	.align	128
.nv.shared._ZN3cub18CUB_300001_SM_10006detail6reduce28DeviceReduceSingleTileKernelINS2_10policy_hubIfjN4cuda3__47maximumIfEEE10Policy1000EN6thrust24THRUST_300001_SM_1000_NS6detail15normal_iteratorINSC_10device_ptrIfEEEEPdjS8_df14absolute_valueEEvT0_T1_T2_T3_T4_T6_:
	.zero		1152


//--------------------- .nv.shared._ZN3cub18CUB_300001_SM_10006detail9transform16transform_kernelINS2_10policy_hubILb1EN4cuda3std3__45tupleIJN6thrust24THRUST_300001_SM_1000_NS6detail15normal_iteratorINSA_10device_ptrIfEEEEEEEE10policy1000El14soft_thresholdSF_JPfEEEvT0_iT1_T2_DpNS2_10kernel_argIT3_EE --------------------------
	.section	.nv.shared._ZN3cub18CUB_300001_SM_10006detail9transform16transform_kernelINS2_10policy_hubILb1EN4cuda3std3__45tupleIJN6thrust24THRUST_300001_SM_1000_NS6detail15normal_iteratorINSA_10device_ptrIfEEEEEEEE10policy1000El14soft_thresholdSF_JPfEEEvT0_iT1_T2_DpNS2_10kernel_argIT3_EE,"aw",@nobits
	.sectionflags	@""
	.align	128
	.zero		1024


//--------------------- .nv.shared._ZN3cub18CUB_300001_SM_10006detail9transform16transform_kernelINS2_10policy_hubILb1EN4cuda3std3__45tupleIJN6thrust24THRUST_300001_SM_1000_NS6detail15normal_iteratorINSA_10device_ptrIfEEEEEEEE10policy1000Ei14soft_thresholdSF_JPfEEEvT0_iT1_T2_DpNS2_10kernel_argIT3_EE --------------------------
	.section	.nv.shared._ZN3cub18CUB_300001_SM_10006detail9transform16transform_kernelINS2_10policy_hubILb1EN4cuda3std3__45tupleIJN6thrust24THRUST_300001_SM_1000_NS6detail15normal_iteratorINSA_10device_ptrIfEEEEEEEE10policy1000Ei14soft_thresholdSF_JPfEEEvT0_iT1_T2_DpNS2_10kernel_argIT3_EE,"aw",@nobits
	.sectionflags	@""
	.align	128
	.zero		1024


//--------------------- .nv.shared._ZN3cub18CUB_300001_SM_10006detail9transform16transform_kernelINS2_10policy_hubILb1EN4cuda3std3__45tupleIJN6thrust24THRUST_300001_SM_1000_NS6detail15normal_iteratorINSA_10device_ptrIfEEEESF_EEEE10policy1000El5saxpySF_JPfSK_EEEvT0_iT1_T2_DpNS2_10kernel_argIT3_EE --------------------------
	.section	.nv.shared._ZN3cub18CUB_300001_SM_10006detail9transform16transform_kernelINS2_10policy_hubILb1EN4cuda3std3__45tupleIJN6thrust24THRUST_300001_SM_1000_NS6detail15normal_iteratorINSA_10device_ptrIfEEEESF_EEEE10policy1000El5saxpySF_JPfSK_EEEvT0_iT1_T2_DpNS2_10kernel_argIT3_EE,"aw",@nobits
	.sectionflags	@""
	.align	128
	.zero		1024


//--------------------- .nv.shared._ZN3cub18CUB_300001_SM_10006detail9transform16transform_kernelINS2_10policy_hubILb1EN4cuda3std3__45tupleIJN6thrust24THRUST_300001_SM_1000_NS6detail15normal_iteratorINSA_10device_ptrIfEEEESF_EEEE10policy1000Ei5saxpySF_JPfSK_EEEvT0_iT1_T2_DpNS2_10kernel_argIT3_EE --------------------------
	.section	.nv.shared._ZN3cub18CUB_300001_SM_10006detail9transform16transform_kernelINS2_10policy_hubILb1EN4cuda3std3__45tupleIJN6thrust24THRUST_300001_SM_1000_NS6detail15normal_iteratorINSA_10device_ptrIfEEEESF_EEEE10policy1000Ei5saxpySF_JPfSK_EEEvT0_iT1_T2_DpNS2_10kernel_argIT3_EE,"aw",@nobits
	.sectionflags	@""
	.align	128
	.zero		1024


//--------------------- .nv.shared._ZN3cub18CUB_300001_SM_10006detail9transform16transform_kernelINS2_10policy_hubILb0EN4cuda3std3__45tupleIJN6thrust24THRUST_300001_SM_1000_NS6detail15normal_iteratorINSA_10device_ptrIfEEEESF_EEEE10policy1000ElNS7_5minusIfEESF_JPfSL_EEEvT0_iT1_T2_DpNS2_10kernel_argIT3_EE --------------------------
	.section	.nv.shared._ZN3cub18CUB_300001_SM_10006detail9transform16transform_kernelINS2_10policy_hubILb0EN4cuda3std3__45tupleIJN6thrust24THRUST_300001_SM_1000_NS6detail15normal_iteratorINSA_10device_ptrIfEEEESF_EEEE10policy1000ElNS7_5minusIfEESF_JPfSL_EEEvT0_iT1_T2_DpNS2_10kernel_argIT3_EE,"aw",@nobits
	.sectionflags	@""
	.align	128
.nv.shared._ZN3cub18CUB_300001_SM_10006detail9transform16transform_kernelINS2_10policy_hubILb0EN4cuda3std3__45tupleIJN6thrust24THRUST_300001_SM_1000_NS6detail15normal_iteratorINSA_10device_ptrIfEEEESF_EEEE10policy1000ElNS7_5minusIfEESF_JPfSL_EEEvT0_iT1_T2_DpNS2_10kernel_argIT3_EE:
	.zero		1152


//--------------------- .nv.shared._ZN3cub18CUB_300001_SM_10006detail9transform16transform_kernelINS2_10policy_hubILb0EN4cuda3std3__45tupleIJN6thrust24THRUST_300001_SM_1000_NS6detail15normal_iteratorINSA_10device_ptrIfEEEESF_EEEE10policy1000EiNS7_5minusIfEESF_JPfSL_EEEvT0_iT1_T2_DpNS2_10kernel_argIT3_EE --------------------------
	.section	.nv.shared._ZN3cub18CUB_300001_SM_10006detail9transform16transform_kernelINS2_10policy_hubILb0EN4cuda3std3__45tupleIJN6thrust24THRUST_300001_SM_1000_NS6detail15normal_iteratorINSA_10device_ptrIfEEEESF_EEEE10policy1000EiNS7_5minusIfEESF_JPfSL_EEEvT0_iT1_T2_DpNS2_10kernel_argIT3_EE,"aw",@nobits
	.sectionflags	@""
	.align	128
.nv.shared._ZN3cub18CUB_300001_SM_10006detail9transform16transform_kernelINS2_10policy_hubILb0EN4cuda3std3__45tupleIJN6thrust24THRUST_300001_SM_1000_NS6detail15normal_iteratorINSA_10device_ptrIfEEEESF_EEEE10policy1000EiNS7_5minusIfEESF_JPfSL_EEEvT0_iT1_T2_DpNS2_10kernel_argIT3_EE:
	.zero		1152


//--------------------- .nv.shared._ZN3cub18CUB_300001_SM_10006detail11EmptyKernelIvEEvv --------------------------
	.section	.nv.shared._ZN3cub18CUB_300001_SM_10006detail11EmptyKernelIvEEvv,"aw",@nobits
	.sectionflags	@""
	.align	128
	.zero		1024


//--------------------- .nv.constant0._ZN3cub18CUB_300001_SM_10006detail6reduce28DeviceReduceSingleTileKernelINS2_10policy_hubIfyN4cuda3__47maximumIfEEE10Policy1000EPfPdiS8_dfNS5_3std3__410__identityEEEvT0_T1_T2_T3_T4_T6_ --------------------------
	.section	.nv.constant0._ZN3cub18CUB_300001_SM_10006detail6reduce28DeviceReduceSingleTileKernelINS2_10policy_hubIfyN4cuda3__47maximumIfEEE10Policy1000EPfPdiS8_dfNS5_3std3__410__identityEEEvT0_T1_T2_T3_T4_T6_,"a",@progbits
	.sectionflags	@""
	.align	4
.nv.constant0._ZN3cub18CUB_300001_SM_10006detail6reduce28DeviceReduceSingleTileKernelINS2_10policy_hubIfyN4cuda3__47maximumIfEEE10Policy1000EPfPdiS8_dfNS5_3std3__410__identityEEEvT0_T1_T2_T3_T4_T6_:
	.zero		929


//--------------------- .nv.constant0._ZN3cub18CUB_300001_SM_10006detail6reduce18DeviceReduceKernelINS2_10policy_hubIfyN4cuda3__47maximumIfEEE10Policy1000EN6thrust24THRUST_300001_SM_1000_NS6detail15normal_iteratorINSC_10device_ptrIfEEEEyS8_f14absolute_valueEEvT0_PT3_T1_NS0_13GridEvenShareISM_EET2_T4_ --------------------------
	.section	.nv.constant0._ZN3cub18CUB_300001_SM_10006detail6reduce18DeviceReduceKernelINS2_10policy_hubIfyN4cuda3__47maximumIfEEE10Policy1000EN6thrust24THRUST_300001_SM_1000_NS6detail15normal_iteratorINSC_10device_ptrIfEEEEyS8_f14absolute_valueEEvT0_PT3_T1_NS0_13GridEvenShareISM_EET2_T4_,"a",@progbits
	.sectionflags	@""
	.align	4
.nv.constant0._ZN3cub18CUB_300001_SM_10006detail6reduce18DeviceReduceKernelINS2_10policy_hubIfyN4cuda3__47maximumIfEEE10Policy1000EN6thrust24THRUST_300001_SM_1000_NS6detail15normal_iteratorINSC_10device_ptrIfEEEEyS8_f14absolute_valueEEvT0_PT3_T1_NS0_13GridEvenShareISM_EET2_T4_:
	.zero		994


//--------------------- .nv.constant0._ZN3cub18CUB_300001_SM_10006detail6reduce28DeviceReduceSingleTileKernelINS2_10policy_hubIfyN4cuda3__47maximumIfEEE10Policy1000EN6thrust24THRUST_300001_SM_1000_NS6detail15normal_iteratorINSC_10device_ptrIfEEEEPdyS8_df14absolute_valueEEvT0_T1_T2_T3_T4_T6_ --------------------------
	.section	.nv.constant0._ZN3cub18CUB_300001_SM_10006detail6reduce28DeviceReduceSingleTileKernelINS2_10policy_hubIfyN4cuda3__47maximumIfEEE10Policy1000EN6thrust24THRUST_300001_SM_1000_NS6detail15normal_iteratorINSC_10device_ptrIfEEEEPdyS8_df14absolute_valueEEvT0_T1_T2_T3_T4_T6_,"a",@progbits
	.sectionflags	@""
	.align	4
.nv.constant0._ZN3cub18CUB_300001_SM_10006detail6reduce28DeviceReduceSingleTileKernelINS2_10policy_hubIfyN4cuda3__47maximumIfEEE10Policy1000EN6thrust24THRUST_300001_SM_1000_NS6detail15normal_iteratorINSC_10device_ptrIfEEEEPdyS8_df14absolute_valueEEvT0_T1_T2_T3_T4_T6_:
	.zero		937


//--------------------- .nv.constant0._ZN3cub18CUB_300001_SM_10006detail6reduce28DeviceReduceSingleTileKernelINS2_10policy_hubIfjN4cuda3__47maximumIfEEE10Policy1000EPfPdiS8_dfNS5_3std3__410__identityEEEvT0_T1_T2_T3_T4_T6_ --------------------------
	.section	.nv.constant0._ZN3cub18CUB_300001_SM_10006detail6reduce28DeviceReduceSingleTileKernelINS2_10policy_hubIfjN4cuda3__47maximumIfEEE10Policy1000EPfPdiS8_dfNS5_3std3__410__identityEEEvT0_T1_T2_T3_T4_T6_,"a",@progbits
	.sectionflags	@""
	.align	4
.nv.constant0._ZN3cub18CUB_300001_SM_10006detail6reduce28DeviceReduceSingleTileKernelINS2_10policy_hubIfjN4cuda3__47maximumIfEEE10Policy1000EPfPdiS8_dfNS5_3std3__410__identityEEEvT0_T1_T2_T3_T4_T6_:
	.zero		929


//--------------------- .nv.constant0._ZN3cub18CUB_300001_SM_10006detail6reduce18DeviceReduceKernelINS2_10policy_hubIfjN4cuda3__47maximumIfEEE10Policy1000EN6thrust24THRUST_300001_SM_1000_NS6detail15normal_iteratorINSC_10device_ptrIfEEEEjS8_f14absolute_valueEEvT0_PT3_T1_NS0_13GridEvenShareISM_EET2_T4_ --------------------------
	.section	.nv.constant0._ZN3cub18CUB_300001_SM_10006detail6reduce18DeviceReduceKernelINS2_10policy_hubIfjN4cuda3__47maximumIfEEE10Policy1000EN6thrust24THRUST_300001_SM_1000_NS6detail15normal_iteratorINSC_10device_ptrIfEEEEjS8_f14absolute_valueEEvT0_PT3_T1_NS0_13GridEvenShareISM_EET2_T4_,"a",@progbits
	.sectionflags	@""
	.align	4
.nv.constant0._ZN3cub18CUB_300001_SM_10006detail6reduce18DeviceReduceKernelINS2_10policy_hubIfjN4cuda3__47maximumIfEEE10Policy1000EN6thrust24THRUST_300001_SM_1000_NS6detail15normal_iteratorINSC_10device_ptrIfEEEEjS8_f14absolute_valueEEvT0_PT3_T1_NS0_13GridEvenShareISM_EET2_T4_:
	.zero		958


//--------------------- .nv.constant0._ZN3cub18CUB_300001_SM_10006detail6reduce28DeviceReduceSingleTileKernelINS2_10policy_hubIfjN4cuda3__47maximumIfEEE10Policy1000EN6thrust24THRUST_300001_SM_1000_NS6detail15normal_iteratorINSC_10device_ptrIfEEEEPdjS8_df14absolute_valueEEvT0_T1_T2_T3_T4_T6_ --------------------------
	.section	.nv.constant0._ZN3cub18CUB_300001_SM_10006detail6reduce28DeviceReduceSingleTileKernelINS2_10policy_hubIfjN4cuda3__47maximumIfEEE10Policy1000EN6thrust24THRUST_300001_SM_1000_NS6detail15normal_iteratorINSC_10device_ptrIfEEEEPdjS8_df14absolute_valueEEvT0_T1_T2_T3_T4_T6_,"a",@progbits
	.sectionflags	@""
	.align	4
.nv.constant0._ZN3cub18CUB_300001_SM_10006detail6reduce28DeviceReduceSingleTileKernelINS2_10policy_hubIfjN4cuda3__47maximumIfEEE10Policy1000EN6thrust24THRUST_300001_SM_1000_NS6detail15normal_iteratorINSC_10device_ptrIfEEEEPdjS8_df14absolute_valueEEvT0_T1_T2_T3_T4_T6_:
	.zero		929


//--------------------- .nv.constant0._ZN3cub18CUB_300001_SM_10006detail9transform16transform_kernelINS2_10policy_hubILb1EN4cuda3std3__45tupleIJN6thrust24THRUST_300001_SM_1000_NS6detail15normal_iteratorINSA_10device_ptrIfEEEEEEEE10policy1000El14soft_thresholdSF_JPfEEEvT0_iT1_T2_DpNS2_10kernel_argIT3_EE --------------------------
	.section	.nv.constant0._ZN3cub18CUB_300001_SM_10006detail9transform16transform_kernelINS2_10policy_hubILb1EN4cuda3std3__45tupleIJN6thrust24THRUST_300001_SM_1000_NS6detail15normal_iteratorINSA_10device_ptrIfEEEEEEEE10policy1000El14soft_thresholdSF_JPfEEEvT0_iT1_T2_DpNS2_10kernel_argIT3_EE,"a",@progbits
	.sectionflags	@""
	.align	4
.nv.constant0._ZN3cub18CUB_300001_SM_10006detail9transform16transform_kernelINS2_10policy_hubILb1EN4cuda3std3__45tupleIJN6thrust24THRUST_300001_SM_1000_NS6detail15normal_iteratorINSA_10device_ptrIfEEEEEEEE10policy1000El14soft_thresholdSF_JPfEEEvT0_iT1_T2_DpNS2_10kernel_argIT3_EE:
	.zero		936


//--------------------- .nv.constant0._ZN3cub18CUB_300001_SM_10006detail9transform16transform_kernelINS2_10policy_hubILb1EN4cuda3std3__45tupleIJN6thrust24THRUST_300001_SM_1000_NS6detail15normal_iteratorINSA_10device_ptrIfEEEEEEEE10policy1000Ei14soft_thresholdSF_JPfEEEvT0_iT1_T2_DpNS2_10kernel_argIT3_EE --------------------------
	.section	.nv.constant0._ZN3cub18CUB_300001_SM_10006detail9transform16transform_kernelINS2_10policy_hubILb1EN4cuda3std3__45tupleIJN6thrust24THRUST_300001_SM_1000_NS6detail15normal_iteratorINSA_10device_ptrIfEEEEEEEE10policy1000Ei14soft_thresholdSF_JPfEEEvT0_iT1_T2_DpNS2_10kernel_argIT3_EE,"a",@progbits
	.sectionflags	@""
	.align	4
.nv.constant0._ZN3cub18CUB_300001_SM_10006detail9transform16transform_kernelINS2_10policy_hubILb1EN4cuda3std3__45tupleIJN6thrust24THRUST_300001_SM_1000_NS6detail15normal_iteratorINSA_10device_ptrIfEEEEEEEE10policy1000Ei14soft_thresholdSF_JPfEEEvT0_iT1_T2_DpNS2_10kernel_argIT3_EE:
	.zero		936


//--------------------- .nv.constant0._ZN3cub18CUB_300001_SM_10006detail9transform16transform_kernelINS2_10policy_hubILb1EN4cuda3std3__45tupleIJN6thrust24THRUST_300001_SM_1000_NS6detail15normal_iteratorINSA_10device_ptrIfEEEESF_EEEE10policy1000El5saxpySF_JPfSK_EEEvT0_iT1_T2_DpNS2_10kernel_argIT3_EE --------------------------
	.section	.nv.constant0._ZN3cub18CUB_300001_SM_10006detail9transform16transform_kernelINS2_10policy_hubILb1EN4cuda3std3__45tupleIJN6thrust24THRUST_300001_SM_1000_NS6detail15normal_iteratorINSA_10device_ptrIfEEEESF_EEEE10policy1000El5saxpySF_JPfSK_EEEvT0_iT1_T2_DpNS2_10kernel_argIT3_EE,"a",@progbits
	.sectionflags	@""
	.align	4
.nv.constant0._ZN3cub18CUB_300001_SM_10006detail9transform16transform_kernelINS2_10policy_hubILb1EN4cuda3std3__45tupleIJN6thrust24THRUST_300001_SM_1000_NS6detail15normal_iteratorINSA_10device_ptrIfEEEESF_EEEE10policy1000El5saxpySF_JPfSK_EEEvT0_iT1_T2_DpNS2_10kernel_argIT3_EE:
	.zero		952


//--------------------- .nv.constant0._ZN3cub18CUB_300001_SM_10006detail9transform16transform_kernelINS2_10policy_hubILb1EN4cuda3std3__45tupleIJN6thrust24THRUST_300001_SM_1000_NS6detail15normal_iteratorINSA_10device_ptrIfEEEESF_EEEE10policy1000Ei5saxpySF_JPfSK_EEEvT0_iT1_T2_DpNS2_10kernel_argIT3_EE --------------------------
	.section	.nv.constant0._ZN3cub18CUB_300001_SM_10006detail9transform16transform_kernelINS2_10policy_hubILb1EN4cuda3std3__45tupleIJN6thrust24THRUST_300001_SM_1000_NS6detail15normal_iteratorINSA_10device_ptrIfEEEESF_EEEE10policy1000Ei5saxpySF_JPfSK_EEEvT0_iT1_T2_DpNS2_10kernel_argIT3_EE,"a",@progbits
	.sectionflags	@""
	.align	4
.nv.constant0._ZN3cub18CUB_300001_SM_10006detail9transform16transform_kernelINS2_10policy_hubILb1EN4cuda3std3__45tupleIJN6thrust24THRUST_300001_SM_1000_NS6detail15normal_iteratorINSA_10device_ptrIfEEEESF_EEEE10policy1000Ei5saxpySF_JPfSK_EEEvT0_iT1_T2_DpNS2_10kernel_argIT3_EE:
	.zero		952


//--------------------- .nv.constant0._ZN3cub18CUB_300001_SM_10006detail9transform16transform_kernelINS2_10policy_hubILb0EN4cuda3std3__45tupleIJN6thrust24THRUST_300001_SM_1000_NS6detail15normal_iteratorINSA_10device_ptrIfEEEESF_EEEE10policy1000ElNS7_5minusIfEESF_JPfSL_EEEvT0_iT1_T2_DpNS2_10kernel_argIT3_EE --------------------------
	.section	.nv.constant0._ZN3cub18CUB_300001_SM_10006detail9transform16transform_kernelINS2_10policy_hubILb0EN4cuda3std3__45tupleIJN6thrust24THRUST_300001_SM_1000_NS6detail15normal_iteratorINSA_10device_ptrIfEEEESF_EEEE10policy1000ElNS7_5minusIfEESF_JPfSL_EEEvT0_iT1_T2_DpNS2_10kernel_argIT3_EE,"a",@progbits
	.sectionflags	@""
	.align	4
.nv.constant0._ZN3cub18CUB_300001_SM_10006detail9transform16transform_kernelINS2_10policy_hubILb0EN4cuda3std3__45tupleIJN6thrust24THRUST_300001_SM_1000_NS6detail15normal_iteratorINSA_10device_ptrIfEEEESF_EEEE10policy1000ElNS7_5minusIfEESF_JPfSL_EEEvT0_iT1_T2_DpNS2_10kernel_argIT3_EE:
	.zero		952


//--------------------- .nv.constant0._ZN3cub18CUB_300001_SM_10006detail9transform16transform_kernelINS2_10policy_hubILb0EN4cuda3std3__45tupleIJN6thrust24THRUST_300001_SM_1000_NS6detail15normal_iteratorINSA_10device_ptrIfEEEESF_EEEE10policy1000EiNS7_5minusIfEESF_JPfSL_EEEvT0_iT1_T2_DpNS2_10kernel_argIT3_EE --------------------------
	.section	.nv.constant0._ZN3cub18CUB_300001_SM_10006detail9transform16transform_kernelINS2_10policy_hubILb0EN4cuda3std3__45tupleIJN6thrust24THRUST_300001_SM_1000_NS6detail15normal_iteratorINSA_10device_ptrIfEEEESF_EEEE10policy1000EiNS7_5minusIfEESF_JPfSL_EEEvT0_iT1_T2_DpNS2_10kernel_argIT3_EE,"a",@progbits
	.sectionflags	@""
	.align	4
.nv.constant0._ZN3cub18CUB_300001_SM_10006detail9transform16transform_kernelINS2_10policy_hubILb0EN4cuda3std3__45tupleIJN6thrust24THRUST_300001_SM_1000_NS6detail15normal_iteratorINSA_10device_ptrIfEEEESF_EEEE10policy1000EiNS7_5minusIfEESF_JPfSL_EEEvT0_iT1_T2_DpNS2_10kernel_argIT3_EE:
	.zero		952


//--------------------- .nv.constant0._ZN3cub18CUB_300001_SM_10006detail11EmptyKernelIvEEvv --------------------------
	.section	.nv.constant0._ZN3cub18CUB_300001_SM_10006detail11EmptyKernelIvEEvv,"a",@progbits
	.sectionflags	@""
	.align	4
.nv.constant0._ZN3cub18CUB_300001_SM_10006detail11EmptyKernelIvEEvv:
	.zero		896


//--------------------- SYMBOLS --------------------------

	.type		.nv.reservedSmem.offset0,@object
	.size		.nv.reservedSmem.offset0,0x4
	.type		.nv.reservedSmem.cap,@object
	.size		.nv.reservedSmem.cap,0x4
